def attn_fwd(
    Q,
    K,
    V,
    Out,
    Lse,
    sm_scale,
    stride_qz,
    stride_qh,
    stride_qm,
    stride_qk,
    stride_kz,
    stride_kh,
    stride_kn,
    stride_kk,
    stride_vz,
    stride_vh,
    stride_vn,
    stride_vk,
    stride_oz,
    stride_oh,
    stride_om,
    stride_ok,
    seqlen_q,
    seqlen_k,
    BLOCK_M: tl.constexpr,
    BLOCK_N: tl.constexpr,
    HEAD_DIM: tl.constexpr,
    CAUSAL: tl.constexpr,
):
    start_m = tl.program_id(0)
    off_hz = tl.program_id(1)
    q_off = off_hz * stride_qh
    k_off = off_hz * stride_kh
    v_off = off_hz * stride_vh
    offs_m = start_m * BLOCK_M + tl.arange(0, BLOCK_M)
    offs_d = tl.arange(0, HEAD_DIM)
    offs_n = tl.arange(0, BLOCK_N)
    q_ptrs = Q + q_off + offs_m[:, None] * stride_qm + offs_d[None, :] * stride_qk
    k_ptrs = K + k_off + offs_d[:, None] * stride_kk + offs_n[None, :] * stride_kn
    v_ptrs = V + v_off + offs_n[:, None] * stride_vn + offs_d[None, :] * stride_vk
    m_i = tl.full([BLOCK_M], float("-inf"), dtype=tl.float32)
    l_i = tl.zeros([BLOCK_M], dtype=tl.float32) + 1.0
    acc = tl.zeros([BLOCK_M, HEAD_DIM], dtype=tl.float32)
    q = tl.load(q_ptrs)
    acc, l_i, m_i = _attn_fwd_inner(
        acc,
        l_i,
        m_i,
        q,
        k_ptrs,
        v_ptrs,
        sm_scale,
        stride_kn,
        stride_vn,
        start_m,
        seqlen_k,
        BLOCK_M,
        BLOCK_N,
        HEAD_DIM,
        CAUSAL,
    )
    acc = acc / l_i[:, None]
    lse = m_i + tl.math.log2(l_i) / 1.4426950408889634
    o_ptrs = (
        Out
        + off_hz * stride_oh
        + offs_m[:, None] * stride_om
        + offs_d[None, :] * stride_ok
    )
    tl.store(o_ptrs, acc.to(Out.dtype.element_ty))
    tl.store(Lse + off_hz * seqlen_q + offs_m, lse)

# config = {"BLOCK_M": 128, "BLOCK_N": 32, "HEAD_DIM": 256, "arch": "sm_100", "causal": false, "dtype": "fp8e4m3", "num_stages": 2, "num_warps": 4}
# arch = sm_100


// ===== COMPILED SASS (sm_100a) =====

	.target	sm_100a

	.elftype	@"ET_EXEC"


//--------------------- .note.nv.tkinfo           --------------------------
	.section	.note.nv.tkinfo,"",@"SHT_NOTE"
	.sectionflags	@"SHF_NOTE_NV_TKINFO"
	.tkinfo
        /*0018*/ 	.word	0x00000081
        /*0030*/ 	.string	""
        /*0030*/ 	.string	"ptxas-blackwell"
        /*0030*/ 	.string	"Cuda compilation tools, release 12.9, V12.9.86"
        /*0030*/ 	.string	"Build cuda_12.9.r12.9/compiler.36037853_0"
        /*0030*/ 	.string	"-v  -suppress-debug-info  -lineinfo  -arch sm_100a "



//--------------------- .note.nv.cuver            --------------------------
	.section	.note.nv.cuver,"",@"SHT_NOTE"
	.sectionflags	@"SHF_NOTE_NV_CUVER"
        /*0018*/ 	.short	0x0001
        /*001a*/ 	.short	0x0064
        /*001c*/ 	.short	0x0001
        /*001e*/ 	.short	0x0000
        /*0020*/ 	.short	0x0001
        /*0022*/ 	.short	0x0000


//--------------------- .nv.info                  --------------------------
	.section	.nv.info,"",@"SHT_CUDA_INFO"
	.align	4


	//----- nvinfo : EIATTR_REGCOUNT
	.align		4
        /*0000*/ 	.byte	0x04, 0x2f
        /*0002*/ 	.short	(.L_5 - .L_4)
	.align		4
.L_4:
        /*0004*/ 	.word	index@(attn_fwd)
        /*0008*/ 	.word	0x000000ff


	//----- nvinfo : EIATTR_FRAME_SIZE
	.align		4
.L_5:
        /*000c*/ 	.byte	0x04, 0x11
        /*000e*/ 	.short	(.L_7 - .L_6)
	.align		4
.L_6:
        /*0010*/ 	.word	index@($__internal_2_$__cuda_sm10x_tcgen05_guardrail_trap_unallocated_columns_being_dealloced)
        /*0014*/ 	.word	0x00000668


	//----- nvinfo : EIATTR_FRAME_SIZE
	.align		4
.L_7:
        /*0018*/ 	.byte	0x04, 0x11
        /*001a*/ 	.short	(.L_9 - .L_8)
	.align		4
.L_8:
        /*001c*/ 	.word	index@($__internal_1_$__cuda_sm10x_tcgen05_guardrail_trap_phase_invalid_during_alloc)
        /*0020*/ 	.word	0x00000668


	//----- nvinfo : EIATTR_FRAME_SIZE
	.align		4
.L_9:
        /*0024*/ 	.byte	0x04, 0x11
        /*0026*/ 	.short	(.L_11 - .L_10)
	.align		4
.L_10:
        /*0028*/ 	.word	index@($__internal_0_$__cuda_sm10x_tcgen05_guardrail_trap_col_being_dealloced_not_returned_by_alloc)
        /*002c*/ 	.word	0x00000668


	//----- nvinfo : EIATTR_FRAME_SIZE
	.align		4
.L_11:
        /*0030*/ 	.byte	0x04, 0x11
        /*0032*/ 	.short	(.L_13 - .L_12)
	.align		4
.L_12:
        /*0034*/ 	.word	index@(attn_fwd)
        /*0038*/ 	.word	0x00000668


	//----- nvinfo : EIATTR_MIN_STACK_SIZE
	.align		4
.L_13:
        /*003c*/ 	.byte	0x04, 0x12
        /*003e*/ 	.short	(.L_15 - .L_14)
	.align		4
.L_14:
        /*0040*/ 	.word	index@(attn_fwd)
        /*0044*/ 	.word	0x00000668
.L_15:


//--------------------- .nv.info.attn_fwd         --------------------------
	.section	.nv.info.attn_fwd,"",@"SHT_CUDA_INFO"
	.sectionflags	@""
	.align	4


	//----- nvinfo : EIATTR_CUDA_API_VERSION
	.align		4
        /*0000*/ 	.byte	0x04, 0x37
        /*0002*/ 	.short	(.L_17 - .L_16)
.L_16:
        /*0004*/ 	.word	0x00000081


	//----- nvinfo : EIATTR_KPARAM_INFO
	.align		4
.L_17:
        /*0008*/ 	.byte	0x04, 0x17
        /*000a*/ 	.short	(.L_19 - .L_18)
.L_18:
        /*000c*/ 	.word	0x00000000
        /*0010*/ 	.short	0x0019
        /*0012*/ 	.short	0x0080
        /*0014*/ 	.byte	0x00, 0xf4, 0x21, 0x00


	//----- nvinfo : EIATTR_KPARAM_INFO
	.align		4
.L_19:
        /*0018*/ 	.byte	0x04, 0x17
        /*001a*/ 	.short	(.L_21 - .L_20)
.L_20:
        /*001c*/ 	.word	0x00000000
        /*0020*/ 	.short	0x0018
        /*0022*/ 	.short	0x0078
        /*0024*/ 	.byte	0x00, 0xf4, 0x21, 0x00


	//----- nvinfo : EIATTR_KPARAM_INFO
	.align		4
.L_21:
        /*0028*/ 	.byte	0x04, 0x17
        /*002a*/ 	.short	(.L_23 - .L_22)
.L_22:
        /*002c*/ 	.word	0x00000000
        /*0030*/ 	.short	0x0017
        /*0032*/ 	.short	0x0070
        /*0034*/ 	.byte	0x00, 0xf0, 0x11, 0x00


	//----- nvinfo : EIATTR_KPARAM_INFO
	.align		4
.L_23:
        /*0038*/ 	.byte	0x04, 0x17
        /*003a*/ 	.short	(.L_25 - .L_24)
.L_24:
        /*003c*/ 	.word	0x00000000
        /*0040*/ 	.short	0x0016
        /*0042*/ 	.short	0x006c
        /*0044*/ 	.byte	0x00, 0xf0, 0x11, 0x00


	//----- nvinfo : EIATTR_KPARAM_INFO
	.align		4
.L_25:
        /*0048*/ 	.byte	0x04, 0x17
        /*004a*/ 	.short	(.L_27 - .L_26)
.L_26:
        /*004c*/ 	.word	0x00000000
        /*0050*/ 	.short	0x0015
        /*0052*/ 	.short	0x0068
        /*0054*/ 	.byte	0x00, 0xf0, 0x11, 0x00


	//----- nvinfo : EIATTR_KPARAM_INFO
	.align		4
.L_27:
        /*0058*/ 	.byte	0x04, 0x17
        /*005a*/ 	.short	(.L_29 - .L_28)
.L_28:
        /*005c*/ 	.word	0x00000000
        /*0060*/ 	.short	0x0014
        /*0062*/ 	.short	0x0064
        /*0064*/ 	.byte	0x00, 0xf0, 0x11, 0x00


	//----- nvinfo : EIATTR_KPARAM_INFO
	.align		4
.L_29:
        /*0068*/ 	.byte	0x04, 0x17
        /*006a*/ 	.short	(.L_31 - .L_30)
.L_30:
        /*006c*/ 	.word	0x00000000
        /*0070*/ 	.short	0x0013
        /*0072*/ 	.short	0x0060
        /*0074*/ 	.byte	0x00, 0xf0, 0x11, 0x00


	//----- nvinfo : EIATTR_KPARAM_INFO
	.align		4
.L_31:
        /*0078*/ 	.byte	0x04, 0x17
        /*007a*/ 	.short	(.L_33 - .L_32)
.L_32:
        /*007c*/ 	.word	0x00000000
        /*0080*/ 	.short	0x0012
        /*0082*/ 	.short	0x005c
        /*0084*/ 	.byte	0x00, 0xf0, 0x11, 0x00


	//----- nvinfo : EIATTR_KPARAM_INFO
	.align		4
.L_33:
        /*0088*/ 	.byte	0x04, 0x17
        /*008a*/ 	.short	(.L_35 - .L_34)
.L_34:
        /*008c*/ 	.word	0x00000000
        /*0090*/ 	.short	0x0011
        /*0092*/ 	.short	0x0058
        /*0094*/ 	.byte	0x00, 0xf0, 0x11, 0x00


	//----- nvinfo : EIATTR_KPARAM_INFO
	.align		4
.L_35:
        /*0098*/ 	.byte	0x04, 0x17
        /*009a*/ 	.short	(.L_37 - .L_36)
.L_36:
        /*009c*/ 	.word	0x00000000
        /*00a0*/ 	.short	0x0010
        /*00a2*/ 	.short	0x0054
        /*00a4*/ 	.byte	0x00, 0xf0, 0x11, 0x00


	//----- nvinfo : EIATTR_KPARAM_INFO
	.align		4
.L_37:
        /*00a8*/ 	.byte	0x04, 0x17
        /*00aa*/ 	.short	(.L_39 - .L_38)
.L_38:
        /*00ac*/ 	.word	0x00000000
        /*00b0*/ 	.short	0x000f
        /*00b2*/ 	.short	0x0050
        /*00b4*/ 	.byte	0x00, 0xf0, 0x11, 0x00


	//----- nvinfo : EIATTR_KPARAM_INFO
	.align		4
.L_39:
        /*00b8*/ 	.byte	0x04, 0x17
        /*00ba*/ 	.short	(.L_41 - .L_40)
.L_40:
        /*00bc*/ 	.word	0x00000000
        /*00c0*/ 	.short	0x000e
        /*00c2*/ 	.short	0x004c
        /*00c4*/ 	.byte	0x00, 0xf0, 0x11, 0x00


	//----- nvinfo : EIATTR_KPARAM_INFO
	.align		4
.L_41:
        /*00c8*/ 	.byte	0x04, 0x17
        /*00ca*/ 	.short	(.L_43 - .L_42)
.L_42:
        /*00cc*/ 	.word	0x00000000
        /*00d0*/ 	.short	0x000d
        /*00d2*/ 	.short	0x0048
        /*00d4*/ 	.byte	0x00, 0xf0, 0x11, 0x00


	//----- nvinfo : EIATTR_KPARAM_INFO
	.align		4
.L_43:
        /*00d8*/ 	.byte	0x04, 0x17
        /*00da*/ 	.short	(.L_45 - .L_44)
.L_44:
        /*00dc*/ 	.word	0x00000000
        /*00e0*/ 	.short	0x000c
        /*00e2*/ 	.short	0x0044
        /*00e4*/ 	.byte	0x00, 0xf0, 0x11, 0x00


	//----- nvinfo : EIATTR_KPARAM_INFO
	.align		4
.L_45:
        /*00e8*/ 	.byte	0x04, 0x17
        /*00ea*/ 	.short	(.L_47 - .L_46)
.L_46:
        /*00ec*/ 	.word	0x00000000
        /*00f0*/ 	.short	0x000b
        /*00f2*/ 	.short	0x0040
        /*00f4*/ 	.byte	0x00, 0xf0, 0x11, 0x00


	//----- nvinfo : EIATTR_KPARAM_INFO
	.align		4
.L_47:
        /*00f8*/ 	.byte	0x04, 0x17
        /*00fa*/ 	.short	(.L_49 - .L_48)
.L_48:
        /*00fc*/ 	.word	0x00000000
        /*0100*/ 	.short	0x000a
        /*0102*/ 	.short	0x003c
        /*0104*/ 	.byte	0x00, 0xf0, 0x11, 0x00


	//----- nvinfo : EIATTR_KPARAM_INFO
	.align		4
.L_49:
        /*0108*/ 	.byte	0x04, 0x17
        /*010a*/ 	.short	(.L_51 - .L_50)
.L_50:
        /*010c*/ 	.word	0x00000000
        /*0110*/ 	.short	0x0009
        /*0112*/ 	.short	0x0038
        /*0114*/ 	.byte	0x00, 0xf0, 0x11, 0x00


	//----- nvinfo : EIATTR_KPARAM_INFO
	.align		4
.L_51:
        /*0118*/ 	.byte	0x04, 0x17
        /*011a*/ 	.short	(.L_53 - .L_52)
.L_52:
        /*011c*/ 	.word	0x00000000
        /*0120*/ 	.short	0x0008
        /*0122*/ 	.short	0x0034
        /*0124*/ 	.byte	0x00, 0xf0, 0x11, 0x00


	//----- nvinfo : EIATTR_KPARAM_INFO
	.align		4
.L_53:
        /*0128*/ 	.byte	0x04, 0x17
        /*012a*/ 	.short	(.L_55 - .L_54)
.L_54:
        /*012c*/ 	.word	0x00000000
        /*0130*/ 	.short	0x0007
        /*0132*/ 	.short	0x0030
        /*0134*/ 	.byte	0x00, 0xf0, 0x11, 0x00


	//----- nvinfo : EIATTR_KPARAM_INFO
	.align		4
.L_55:
        /*0138*/ 	.byte	0x04, 0x17
        /*013a*/ 	.short	(.L_57 - .L_56)
.L_56:
        /*013c*/ 	.word	0x00000000
        /*0140*/ 	.short	0x0006
        /*0142*/ 	.short	0x002c
        /*0144*/ 	.byte	0x00, 0xf0, 0x11, 0x00


	//----- nvinfo : EIATTR_KPARAM_INFO
	.align		4
.L_57:
        /*0148*/ 	.byte	0x04, 0x17
        /*014a*/ 	.short	(.L_59 - .L_58)
.L_58:
        /*014c*/ 	.word	0x00000000
        /*0150*/ 	.short	0x0005
        /*0152*/ 	.short	0x0028
        /*0154*/ 	.byte	0x00, 0xf0, 0x11, 0x00


	//----- nvinfo : EIATTR_KPARAM_INFO
	.align		4
.L_59:
        /*0158*/ 	.byte	0x04, 0x17
        /*015a*/ 	.short	(.L_61 - .L_60)
.L_60:
        /*015c*/ 	.word	0x00000000
        /*0160*/ 	.short	0x0004
        /*0162*/ 	.short	0x0020
        /*0164*/ 	.byte	0x00, 0xf4, 0x21, 0x00


	//----- nvinfo : EIATTR_KPARAM_INFO
	.align		4
.L_61:
        /*0168*/ 	.byte	0x04, 0x17
        /*016a*/ 	.short	(.L_63 - .L_62)
.L_62:
        /*016c*/ 	.word	0x00000000
        /*0170*/ 	.short	0x0003
        /*0172*/ 	.short	0x0018
        /*0174*/ 	.byte	0x00, 0xf4, 0x21, 0x00


	//----- nvinfo : EIATTR_KPARAM_INFO
	.align		4
.L_63:
        /*0178*/ 	.byte	0x04, 0x17
        /*017a*/ 	.short	(.L_65 - .L_64)
.L_64:
        /*017c*/ 	.word	0x00000000
        /*0180*/ 	.short	0x0002
        /*0182*/ 	.short	0x0010
        /*0184*/ 	.byte	0x00, 0xf4, 0x21, 0x00


	//----- nvinfo : EIATTR_KPARAM_INFO
	.align		4
.L_65:
        /*0188*/ 	.byte	0x04, 0x17
        /*018a*/ 	.short	(.L_67 - .L_66)
.L_66:
        /*018c*/ 	.word	0x00000000
        /*0190*/ 	.short	0x0001
        /*0192*/ 	.short	0x0008
        /*0194*/ 	.byte	0x00, 0xf4, 0x21, 0x00


	//----- nvinfo : EIATTR_KPARAM_INFO
	.align		4
.L_67:
        /*0198*/ 	.byte	0x04, 0x17
        /*019a*/ 	.short	(.L_69 - .L_68)
.L_68:
        /*019c*/ 	.word	0x00000000
        /*01a0*/ 	.short	0x0000
        /*01a2*/ 	.short	0x0000
        /*01a4*/ 	.byte	0x00, 0xf4, 0x21, 0x00


	//----- nvinfo : EIATTR_AT_ENTRY_FRAGMENTS
	.align		4
.L_69:
        /*01a8*/ 	.byte	0x04, 0x4f
        /*01aa*/ 	.short	(.L_71 - .L_70)


	//   ....[0]....
.L_70:
        /*01ac*/ 	.word	0x00000004


	//----- nvinfo : EIATTR_RESERVED_SMEM_USED
	.align		4
.L_71:
        /*01b0*/ 	.byte	0x01, 0x41
	.zero		2


	//----- nvinfo : EIATTR_SPARSE_MMA_MASK
	.align		4
        /*01b4*/ 	.byte	0x03, 0x50
        /*01b6*/ 	.short	0x0000


	//----- nvinfo : EIATTR_TCGEN05_1CTA_USED
	.align		4
        /*01b8*/ 	.byte	0x01, 0x51
	.zero		2


	//----- nvinfo : EIATTR_MAXREG_COUNT
	.align		4
        /*01bc*/ 	.byte	0x03, 0x1b
        /*01be*/ 	.short	0x00ff


	//----- nvinfo : EIATTR_NUM_BARRIERS
	.align		4
        /*01c0*/ 	.byte	0x02, 0x4c
        /*01c2*/ 	.byte	0x01
	.zero		1


	//----- nvinfo : EIATTR_ANNOTATIONS
	.align		4
        /*01c4*/ 	.byte	0x04, 0x55
        /*01c6*/ 	.short	(.L_73 - .L_72)


	//   ....[0]....
.L_72:
        /*01c8*/ 	.word	0x00000001
        /*01cc*/ 	.byte	0xe0, 0x5d, 0x00, 0x00, 0x01, 0x00, 0x00, 0x00, 0x10, 0x5e, 0x00, 0x00, 0x01, 0x00, 0x00, 0x00
        /* <DEDUP_REMOVED lines=253> */
        /*11ac*/ 	.byte	0xa0, 0x1f, 0x01, 0x00, 0x01, 0x00, 0x00, 0x00, 0xc0, 0x1f, 0x01, 0x00


	//----- nvinfo : EIATTR_INT_WARP_WIDE_INSTR_OFFSETS
	.align		4
.L_73:
        /*11b8*/ 	.byte	0x04, 0x31
        /*11ba*/ 	.short	(.L_75 - .L_74)


	//   ....[0]....
.L_74:
        /*11bc*/ 	.word	0x00005ba0


	//   ....[1]....
        /*11c0*/ 	.word	0x00005be0


	//   ....[2]....
        /*11c4*/ 	.word	0x00007470


	//   ....[3]....
        /*11c8*/ 	.word	0x00007500


	//   ....[4]....
        /*11cc*/ 	.word	0x0000da10


	//   ....[5]....
        /*11d0*/ 	.word	0x0001b420


	//   ....[6]....
        /*11d4*/ 	.word	0x0001b470


	//----- nvinfo : EIATTR_COOP_GROUP_MASK_REGIDS
	.align		4
.L_75:
        /*11d8*/ 	.byte	0x04, 0x29
        /*11da*/ 	.short	(.L_77 - .L_76)


	//   ....[0]....
.L_76:
        /*11dc*/ 	.word	0xffffffff


	//   ....[1]....
        /*11e0*/ 	.word	0xffffffff


	//   ....[2]....
        /*11e4*/ 	.word	0xffffffff


	//   ....[3]....
        /*11e8*/ 	.word	0xffffffff


	//----- nvinfo : EIATTR_COOP_GROUP_INSTR_OFFSETS
	.align		4
.L_77:
        /*11ec*/ 	.byte	0x04, 0x28
        /*11ee*/ 	.short	(.L_79 - .L_78)


	//   ....[0]....
.L_78:
        /*11f0*/ 	.word	0x00000070


	//   ....[1]....
        /*11f4*/ 	.word	0x00000330


	//   ....[2]....
        /*11f8*/ 	.word	0x0001b2b0


	//   ....[3]....
        /*11fc*/ 	.word	0x0001b520


	//----- nvinfo : EIATTR_VRC_CTA_INIT_COUNT
	.align		4
.L_79:
        /*1200*/ 	.byte	0x02, 0x4a
        /*1202*/ 	.byte	0x80
	.zero		1


	//----- nvinfo : EIATTR_MBARRIER_INSTR_OFFSETS
	.align		4
        /*1204*/ 	.byte	0x04, 0x39
        /*1206*/ 	.short	(.L_81 - .L_80)


	//   ....[0]....
.L_80:
        /*1208*/ 	.word	0x00005c80
        /*120c*/ 	.word	0x000000ff
        /*1210*/ 	.word	0x00000000
        /*1214*/ 	.short	0x0100
        /*1216*/ 	.byte	0x15
	.zero		1


	//   ....[1]....
        /*1218*/ 	.word	0x00007480
        /*121c*/ 	.word	0x000000ff
        /*1220*/ 	.word	0x0000f008
        /*1224*/ 	.short	0x0100
        /*1226*/ 	.byte	0x17
	.zero		1


	//   ....[2]....
        /*1228*/ 	.word	0x00007960
        /*122c*/ 	.word	0x000000ff
        /*1230*/ 	.word	0x0000a000
        /*1234*/ 	.short	0x0100
        /*1236*/ 	.byte	0x17
	.zero		1


	//   ....[3]....
        /*1238*/ 	.word	0x00007d00
        /*123c*/ 	.word	0x000000ff
        /*1240*/ 	.word	0x0000a000
        /*1244*/ 	.short	0x010a
        /*1246*/ 	.byte	0x17
	.zero		1


	//   ....[4]....
        /*1248*/ 	.word	0x00007de0
        /*124c*/ 	.word	0x000000ff
        /*1250*/ 	.word	0x0000a000
        /*1254*/ 	.short	0x0108
        /*1256*/ 	.byte	0x17
	.zero		1


	//   ....[5]....
        /*1258*/ 	.word	0x0000dac0
        /*125c*/ 	.word	0x000000ff
        /*1260*/ 	.word	0x0000f010
        /*1264*/ 	.short	0x0100
        /*1266*/ 	.byte	0x17
	.zero		1


	//   ....[6]....
        /*1268*/ 	.word	0x0000dce0
        /*126c*/ 	.word	0x000000ff
        /*1270*/ 	.word	0x0000f010
        /*1274*/ 	.short	0x010a
        /*1276*/ 	.byte	0x17
	.zero		1


	//   ....[7]....
        /*1278*/ 	.word	0x0000dd50
        /*127c*/ 	.word	0x000000ff
        /*1280*/ 	.word	0x0000f010
        /*1284*/ 	.short	0x0108
        /*1286*/ 	.byte	0x17
	.zero		1


	//   ....[8]....
        /*1288*/ 	.word	0x0000dd70
        /*128c*/ 	.word	0x000000ff
        /*1290*/ 	.word	0x00000000
        /*1294*/ 	.short	0x010a
        /*1296*/ 	.byte	0x15
	.zero		1


	//   ....[9]....
        /*1298*/ 	.word	0x00012040
        /*129c*/ 	.word	0x000000ff
        /*12a0*/ 	.word	0x00000000
        /*12a4*/ 	.short	0x010a
        /*12a6*/ 	.byte	0x15
	.zero		1


	//   ....[10]....
        /*12a8*/ 	.word	0x00012190
        /*12ac*/ 	.word	0x000000ff
        /*12b0*/ 	.word	0x0000f000
        /*12b4*/ 	.short	0x0108
        /*12b6*/ 	.byte	0x17
	.zero		1


	//   ....[11]....
        /*12b8*/ 	.word	0x00012210
        /*12bc*/ 	.word	0x000000ff
        /*12c0*/ 	.word	0x0000f008
        /*12c4*/ 	.short	0x0108
        /*12c6*/ 	.byte	0x17
	.zero		1


	//   ....[12]....
        /*12c8*/ 	.word	0x0001b540
        /*12cc*/ 	.word	0x000000ff
        /*12d0*/ 	.word	0x0000a000
        /*12d4*/ 	.short	0x010a
        /*12d6*/ 	.byte	0x17
	.zero		1


	//   ....[13]....
        /*12d8*/ 	.word	0x0001b570
        /*12dc*/ 	.word	0x000000ff
        /*12e0*/ 	.word	0x0000f010
        /*12e4*/ 	.short	0x010a
        /*12e6*/ 	.byte	0x17
	.zero		1


	//   ....[14]....
        /*12e8*/ 	.word	0x0001b5a0
        /*12ec*/ 	.word	0x000000ff
        /*12f0*/ 	.word	0x00000000
        /*12f4*/ 	.short	0x010a
        /*12f6*/ 	.byte	0x15
	.zero		1


	//   ....[15]....
        /*12f8*/ 	.word	0x0001b5d0
        /*12fc*/ 	.word	0x000000ff
        /*1300*/ 	.word	0x00000000
        /*1304*/ 	.short	0x010a
        /*1306*/ 	.byte	0x15
	.zero		1


	//----- nvinfo : EIATTR_NUM_MBARRIERS
	.align		4
.L_81:
        /*1308*/ 	.byte	0x03, 0x38
        /*130a*/ 	.short	0xffff


	//----- nvinfo : EIATTR_EXIT_INSTR_OFFSETS
	.align		4
        /*130c*/ 	.byte	0x04, 0x1c
        /*130e*/ 	.short	(.L_83 - .L_82)


	//   ....[0]....
.L_82:
        /*1310*/ 	.word	0x0001b530


	//----- nvinfo : EIATTR_REQNTID
	.align		4
.L_83:
        /*1314*/ 	.byte	0x04, 0x10
        /*1316*/ 	.short	(.L_85 - .L_84)
.L_84:
        /*1318*/ 	.word	0x00000080
        /*131c*/ 	.word	0x00000001
        /*1320*/ 	.word	0x00000001


	//----- nvinfo : EIATTR_CRS_STACK_SIZE
	.align		4
.L_85:
        /*1324*/ 	.byte	0x04, 0x1e
        /*1326*/ 	.short	(.L_87 - .L_86)
.L_86:
        /*1328*/ 	.word	0x00000000


	//----- nvinfo : EIATTR_CBANK_PARAM_SIZE
	.align		4
.L_87:
        /*132c*/ 	.byte	0x03, 0x19
        /*132e*/ 	.short	0x0088


	//----- nvinfo : EIATTR_PARAM_CBANK
	.align		4
        /*1330*/ 	.byte	0x04, 0x0a
        /*1332*/ 	.short	(.L_89 - .L_88)
	.align		4
.L_88:
        /*1334*/ 	.word	index@(.nv.constant0.attn_fwd)
        /*1338*/ 	.short	0x0380
        /*133a*/ 	.short	0x0088


	//----- nvinfo : EIATTR_SW_WAR
	.align		4
.L_89:
        /*133c*/ 	.byte	0x04, 0x36
        /*133e*/ 	.short	(.L_91 - .L_90)
.L_90:
        /*1340*/ 	.word	0x00000008
.L_91:


//--------------------- .nv.compat                --------------------------
	.section	.nv.compat,"",@"SHT_CUDA_COMPAT_INFO"
	.align	4
        /*0000*/ 	.byte	0x02, 0x02, 0x02, 0x00, 0x02, 0x05, 0x05, 0x00, 0x02, 0x03, 0x00, 0x00, 0x02, 0x06, 0x01, 0x00


//--------------------- .nv.callgraph             --------------------------
	.section	.nv.callgraph,"",@"SHT_CUDA_CALLGRAPH"
	.align	4
	.sectionentsize	8
	.align		4
        /*0000*/ 	.word	0x00000000
	.align		4
        /*0004*/ 	.word	0xffffffff
	.align		4
        /*0008*/ 	.word	0x00000000
	.align		4
        /*000c*/ 	.word	0xfffffffe
	.align		4
        /*0010*/ 	.word	0x00000000
	.align		4
        /*0014*/ 	.word	0xfffffffd
	.align		4
        /*0018*/ 	.word	0x00000000
	.align		4
        /*001c*/ 	.word	0xfffffffc


//--------------------- .nv.constant4             --------------------------
	.section	.nv.constant4,"a",@progbits
	.align	8
	.align		8
.nv.constant4:
        /*0000*/ 	.dword	_$_str


//--------------------- .text.attn_fwd            --------------------------
	.section	.text.attn_fwd,"ax",@progbits
	.align	128
        .global         attn_fwd
        .type           attn_fwd,@function
        .size           attn_fwd,(.L_x_28 - attn_fwd)
        .other          attn_fwd,@"STO_CUDA_ENTRY STV_DEFAULT"
attn_fwd:
.text.attn_fwd:
[----:B------:R-:W0:Y:S01]  /*0000*/  LDC R1, c[0x0][0x37c] ;  /* 0x0000df00ff017b82 */ /* 0x000e220000000800 */
[----:B------:R-:W1:Y:S01]  /*0010*/  S2R R175, SR_TID.X ;  /* 0x0000000000af7919 */ /* 0x000e620000002100 */
[----:B0-----:R-:W-:Y:S01]  /*0020*/  VIADD R1, R1, 0xfffff998 ;  /* 0xfffff99801017836 */ /* 0x001fe20000000000 */
[----:B-1----:R-:W-:-:S13]  /*0030*/  ISETP.GE.U32.AND P0, PT, R175, 0x20, PT ;  /* 0x00000020af00780c */ /* 0x002fda0003f06070 */
[----:B------:R-:W-:Y:S02]  /*0040*/  VOTEU.ANY UP0, P0 ;  /* 0x0000000000ff7886 */ /* 0x000fe40000000100 */
[----:B------:R-:W-:Y:S05]  /*0050*/  BRA.U UP0, `(.L_x_0) ;  /* 0x0000000100b87547 */ /* 0x000fea000b800000 */
[----:B------:R-:W0:Y:S01]  /*0060*/  S2UR UR6, SR_CgaCtaId ;  /* 0x00000000000679c3 */ /* 0x000e220000008800 */
[----:B------:R-:W-:Y:S01]  /*0070*/  NOP ;  /* 0x0000000000007918 */ /* 0x000fe20000000000 */
[----:B------:R-:W-:Y:S02]  /*0080*/  UMOV UR4, 0x40 ;  /* 0x0000004000047882 */ /* 0x000fe40000000000 */
[----:B0-----:R-:W-:-:S09]  /*0090*/  ULEA UR4, UR6, UR4, 0x18 ;  /* 0x0000000406047291 */ /* 0x001fd2000f8ec0ff */
[----:B------:R-:W0:Y:S01]  /*00a0*/  LDS.U8 R0, [UR4] ;  /* 0x00000004ff007984 */ /* 0x000e220008000000 */
[----:B------:R-:W-:Y:S02]  /*00b0*/  UMOV UR4, 0x400 ;  /* 0x0000040000047882 */ /* 0x000fe40000000000 */
[----:B------:R-:W-:Y:S01]  /*00c0*/  ULEA UR4, UR6, UR4, 0x18 ;  /* 0x0000000406047291 */ /* 0x000fe2000f8ec0ff */
[----:B0-----:R-:W-:-:S13]  /*00d0*/  ISETP.NE.AND P0, PT, R0, RZ, PT ;  /* 0x000000ff0000720c */ /* 0x001fda0003f05270 */
[----:B------:R-:W-:Y:S05]  /*00e0*/  @P0 BRA `(.L_x_1) ;  /* 0x00000000007c0947 */ /* 0x000fea0003800000 */
[----:B------:R-:W-:-:S13]  /*00f0*/  ELECT P0, URZ, PT ;  /* 0x0000000000ff782f */ /* 0x000fda0003800000 */
[----:B------:R-:W-:Y:S05]  /*0100*/  @!P0 BRA `(.L_x_2) ;  /* 0x0000000000848947 */ /* 0x000fea0003800000 */
[----:B------:R-:W-:Y:S01]  /*0110*/  UMOV UR5, 0x10 ;  /* 0x0000001000057882 */ /* 0x000fe20000000000 */
[----:B------:R-:W-:Y:S02]  /*0120*/  IMAD.MOV.U32 R4, RZ, RZ, 0x1 ;  /* 0x00000001ff047424 */ /* 0x000fe400078e00ff */
[----:B------:R-:W-:Y:S02]  /*0130*/  IMAD.MOV.U32 R5, RZ, RZ, 0xffff ;  /* 0x0000ffffff057424 */ /* 0x000fe400078e00ff */
[----:B------:R-:W-:Y:S04]  /*0140*/  DEPBAR.LE SB0, 0x36 ;  /* 0x00008d800000791a */ /* 0x000fe80000000000 */
[----:B------:R-:W0:Y:S02]  /*0150*/  UTCATOMSWS.FIND_AND_SET.ALIGN UP1, UR5, UR5 ;  /* 0x00000005000575e3 */ /* 0x000e240008020800 */
[----:B0-----:R-:W-:-:S04]  /*0160*/  PLOP3.LUT P0, PT, PT, PT, UP1, 0x80, 0x8 ;  /* 0x000000000008781c */ /* 0x001fc80003f0f018 */
[----:B------:R-:W-:-:S04]  /*0170*/  SEL R0, RZ, 0xffffffff, !P0 ;  /* 0xffffffffff007807 */ /* 0x000fc80004000000 */
[----:B------:R-:W-:Y:S01]  /*0180*/  ISETP.NE.AND P0, PT, R0, RZ, PT ;  /* 0x000000ff0000720c */ /* 0x000fe20003f05270 */
[----:B------:R-:W-:-:S12]  /*0190*/  IMAD.U32 R0, RZ, RZ, UR5 ;  /* 0x00000005ff007e24 */ /* 0x000fd8000f8e00ff */
[----:B------:R-:W-:Y:S05]  /*01a0*/  @P0 BRA `(.L_x_3) ;  /* 0x0000000000240947 */ /* 0x000fea0003800000 */
.L_x_4:
[----:B------:R-:W-:Y:S05]  /*01b0*/  NANOSLEEP 0x64 ;  /* 0x000000640000795d */ /* 0x000fea0003800000 */
[----:B------:R-:W-:-:S05]  /*01c0*/  UMOV UR5, 0x10 ;  /* 0x0000001000057882 */ /* 0x000fca0000000000 */
[----:B------:R-:W-:Y:S04]  /*01d0*/  DEPBAR.LE SB0, 0x36 ;  /* 0x00008d800000791a */ /* 0x000fe80000000000 */
[----:B------:R-:W0:Y:S02]  /*01e0*/  UTCATOMSWS.FIND_AND_SET.ALIGN UP1, UR5, UR5 ;  /* 0x00000005000575e3 */ /* 0x000e240008020800 */
[----:B0-----:R-:W-:-:S04]  /*01f0*/  PLOP3.LUT P0, PT, PT, PT, UP1, 0x80, 0x8 ;  /* 0x000000000008781c */ /* 0x001fc80003f0f018 */
[----:B------:R-:W-:-:S04]  /*0200*/  SEL R0, RZ, 0xffffffff, !P0 ;  /* 0xffffffffff007807 */ /* 0x000fc80004000000 */
[----:B------:R-:W-:Y:S02]  /*0210*/  ISETP.NE.AND P0, PT, R0, RZ, PT ;  /* 0x000000ff0000720c */ /* 0x000fe40003f05270 */
[----:B------:R-:W-:-:S11]  /*0220*/  MOV R0, UR5 ;  /* 0x0000000500007c02 */ /* 0x000fd60008000f00 */
[----:B------:R-:W-:Y:S05]  /*0230*/  @!P0 BRA `(.L_x_4) ;  /* 0xfffffffc00dc8947 */ /* 0x000fea000383ffff */
.L_x_3:
[C---:B------:R-:W-:Y:S01]  /*0240*/  VIADD R3, R0.reuse, 0x10 ;  /* 0x0000001000037836 */ /* 0x040fe20000000000 */
[----:B------:R-:W-:Y:S01]  /*0250*/  UMOV UR5, 0x50 ;  /* 0x0000005000057882 */ /* 0x000fe20000000000 */
[----:B------:R-:W-:Y:S01]  /*0260*/  SHF.L.U32 R2, R5, R0, RZ ;  /* 0x0000000005027219 */ /* 0x000fe200000006ff */
[----:B------:R-:W-:Y:S01]  /*0270*/  ULEA UR5, UR6, UR5, 0x18 ;  /* 0x0000000506057291 */ /* 0x000fe2000f8ec0ff */
[----:B------:R-:W-:Y:S01]  /*0280*/  IMAD.SHL.U32 R0, R0, 0x20, RZ ;  /* 0x0000002000007824 */ /* 0x000fe200078e00ff */
[----:B------:R-:W-:-:S04]  /*0290*/  SHF.L.U32 R3, R4, R3, RZ ;  /* 0x0000000304037219 */ /* 0x000fc800000006ff */
[----:B------:R-:W-:-:S05]  /*02a0*/  LOP3.LUT R2, R3, R2, RZ, 0xfc, !PT ;  /* 0x0000000203027212 */ /* 0x000fca00078efcff */
[----:B------:R0:W-:Y:S04]  /*02b0*/  ATOMS.OR RZ, [UR5], R2 ;  /* 0x00000002ffff798c */ /* 0x0001e8000b000005 */
[----:B------:R0:W-:Y:S01]  /*02c0*/  STS [UR4], R0 ;  /* 0x00000000ff007988 */ /* 0x0001e20008000804 */
[----:B------:R-:W-:Y:S05]  /*02d0*/  BRA `(.L_x_2) ;  /* 0x0000000000107947 */ /* 0x000fea0003800000 */
.L_x_1:
[----:B------:R-:W-:Y:S01]  /*02e0*/  IMAD.MOV.U32 R0, RZ, RZ, -0x1 ;  /* 0xffffffffff007424 */ /* 0x000fe200078e00ff */
[----:B------:R-:W-:-:S04]  /*02f0*/  MOV R2, 0x320 ;  /* 0x0000032000027802 */ /* 0x000fc80000000f00 */
[----:B------:R0:W-:Y:S03]  /*0300*/  STS [UR4], R0 ;  /* 0x00000000ff007988 */ /* 0x0001e60008000804 */
[----:B0-----:R-:W-:Y:S05]  /*0310*/  CALL.REL.NOINC `($__internal_1_$__cuda_sm10x_tcgen05_guardrail_trap_phase_invalid_during_alloc) ;  /* 0x000001b000c47944 */ /* 0x001fea0003c00000 */
.L_x_2:
[----:B------:R-:W-:Y:S05]  /*0320*/  WARPSYNC.ALL ;  /* 0x0000000000007948 */ /* 0x000fea0003800000 */
[----:B------:R-:W-:Y:S01]  /*0330*/  NOP ;  /* 0x0000000000007918 */ /* 0x000fe20000000000 */
.L_x_0:
[----:B------:R-:W1:Y:S01]  /*0340*/  S2UR UR6, SR_CgaCtaId ;  /* 0x00000000000679c3 */ /* 0x000e620000008800 */
[----:B------:R-:W2:Y:S01]  /*0350*/  S2R R3, SR_CTAID.X ;  /* 0x0000000000037919 */ /* 0x000ea20000002500 */
[----:B------:R-:W-:Y:S01]  /*0360*/  UMOV UR23, 0x400 ;  /* 0x0000040000177882 */ /* 0x000fe20000000000 */
[----:B------:R-:W3:Y:S01]  /*0370*/  LDCU.64 UR8, c[0x0][0x3b0] ;  /* 0x00007600ff0877ac */ /* 0x000ee20008000a00 */
[----:B------:R-:W-:Y:S01]  /*0380*/  LOP3.LUT R174, R175, 0x7f, RZ, 0xc0, !PT ;  /* 0x0000007fafae7812 */ /* 0x000fe200078ec0ff */
[----:B------:R-:W4:Y:S03]  /*0390*/  LDCU.64 UR4, c[0x0][0x3b0] ;  /* 0x00007600ff0477ac */ /* 0x000f260008000a00 */
[----:B------:R-:W3:Y:S01]  /*03a0*/  S2UR UR24, SR_CTAID.Y ;  /* 0x00000000001879c3 */ /* 0x000ee20000002600 */
[----:B------:R-:W0:Y:S07]  /*03b0*/  LDCU.64 UR30, c[0x0][0x358] ;  /* 0x00006b00ff1e77ac */ /* 0x000e2e0008000a00 */
[----:B------:R-:W5:Y:S01]  /*03c0*/  LDC.64 R12, c[0x0][0x380] ;  /* 0x0000e000ff0c7b82 */ /* 0x000f620000000a00 */
[----:B-1----:R-:W-:-:S07]  /*03d0*/  ULEA UR23, UR6, UR23, 0x18 ;  /* 0x0000001706177291 */ /* 0x002fce000f8ec0ff */
[----:B------:R-:W-:Y:S08]  /*03e0*/  BAR.SYNC.DEFER_BLOCKING 0x0 ;  /* 0x0000000000007b1d */ /* 0x000ff00000010000 */
[----:B0-----:R-:W0:Y:S01]  /*03f0*/  LDC R2, c[0x0][0x3b8] ;  /* 0x0000ee00ff027b82 */ /* 0x001e220000000800 */
[----:B---3--:R-:W-:Y:S01]  /*0400*/  UIMAD UR8, UR24, UR8, URZ ;  /* 0x00000008180872a4 */ /* 0x008fe2000f8e02ff */
[----:B--2---:R-:W-:Y:S01]  /*0410*/  IMAD R172, R3, 0x80, R174 ;  /* 0x0000008003ac7824 */ /* 0x004fe200078e02ae */
[----:B----4-:R-:W-:-:S02]  /*0420*/  UIMAD UR4, UR24, UR4, URZ ;  /* 0x00000004180472a4 */ /* 0x010fc4000f8e02ff */
[----:B------:R-:W-:Y:S01]  /*0430*/  USHF.R.S32.HI UR7, URZ, 0x1f, UR8 ;  /* 0x0000001fff077899 */ /* 0x000fe20008011408 */
[C---:B------:R-:W-:Y:S02]  /*0440*/  IMAD R7, R172.reuse, UR9, RZ ;  /* 0x00000009ac077c24 */ /* 0x040fe4000f8e02ff */
[----:B------:R-:W1:Y:S01]  /*0450*/  LDC.64 R8, c[0x0][0x380] ;  /* 0x0000e000ff087b82 */ /* 0x000e620000000a00 */
[----:B------:R-:W-:Y:S01]  /*0460*/  IMAD R3, R172, UR5, RZ ;  /* 0x00000005ac037c24 */ /* 0x000fe2000f8e02ff */
[----:B------:R-:W-:Y:S01]  /*0470*/  USHF.R.S32.HI UR5, URZ, 0x1f, UR4 ;  /* 0x0000001fff057899 */ /* 0x000fe20008011404 */
[----:B-----5:R-:W-:Y:S02]  /*0480*/  IADD3 R6, P5, P4, R7, UR8, R12 ;  /* 0x0000000807067c10 */ /* 0x020fe4000fcbe00c */
[----:B------:R-:W-:Y:S02]  /*0490*/  SHF.R.S32.HI R12, RZ, 0x1f, R7 ;  /* 0x0000001fff0c7819 */ /* 0x000fe40000011407 */
[----:B------:R-:W-:-:S02]  /*04a0*/  SHF.R.S32.HI R0, RZ, 0x1f, R3 ;  /* 0x0000001fff007819 */ /* 0x000fc40000011403 */
[----:B------:R-:W-:Y:S01]  /*04b0*/  IADD3.X R7, PT, PT, R12, UR7, R13, P5, P4 ;  /* 0x000000070c077c10 */ /* 0x000fe2000afe840d */
[----:B------:R-:W2:Y:S01]  /*04c0*/  LDS R169, [UR23] ;  /* 0x00000017ffa97984 */ /* 0x000ea20008000800 */
[C---:B0-----:R-:W-:Y:S01]  /*04d0*/  IMAD.SHL.U32 R11, R2.reuse, 0x10, RZ ;  /* 0x00000010020b7824 */ /* 0x041fe200078e00ff */
[C---:B------:R-:W-:Y:S01]  /*04e0*/  SHF.L.U32 R5, R2.reuse, 0x3, RZ ;  /* 0x0000000302057819 */ /* 0x040fe200000006ff */
[----:B------:R-:W-:Y:S01]  /*04f0*/  IMAD R13, R2, 0x18, RZ ;  /* 0x00000018020d7824 */ /* 0x000fe200078e02ff */
[----:B------:R-:W-:Y:S01]  /*0500*/  BAR.SYNC.DEFER_BLOCKING 0x0 ;  /* 0x0000000000007b1d */ /* 0x000fe20000010000 */
[----:B-1----:R-:W-:-:S04]  /*0510*/  IADD3 R4, P1, P2, R3, UR4, R8 ;  /* 0x0000000403047c10 */ /* 0x002fc8000fa3e008 */
[-C--:B------:R-:W-:Y:S02]  /*0520*/  IADD3 R8, P3, PT, R5, R4.reuse, RZ ;  /* 0x0000000405087210 */ /* 0x080fe40007f7e0ff */
[----:B------:R-:W-:Y:S02]  /*0530*/  IADD3 R10, P0, PT, R11, R4, RZ ;  /* 0x000000040b0a7210 */ /* 0x000fe40007f1e0ff */
[----:B------:R-:W-:Y:S01]  /*0540*/  IADD3.X R0, PT, PT, R0, UR5, R9, P1, P2 ;  /* 0x0000000500007c10 */ /* 0x000fe20008fe4409 */
[----:B------:R-:W-:Y:S10]  /*0550*/  BRA.U UP0, `(.L_x_5) ;  /* 0x0000000100187547 */ /* 0x000ff4000b800000 */
[----:B------:R-:W-:Y:S01]  /*0560*/  ELECT P1, URZ, PT ;  /* 0x0000000000ff782f */ /* 0x000fe20003820000 */
[----:B------:R-:W-:Y:S01]  /*0570*/  IMAD.MOV.U32 R3, RZ, RZ, 0x1 ;  /* 0x00000001ff037424 */ /* 0x000fe200078e00ff */
[----:B------:R-:W-:Y:S01]  /*0580*/  UMOV UR4, 0x40 ;  /* 0x0000004000047882 */ /* 0x000fe20000000000 */
[----:B------:R-:W-:Y:S01]  /*0590*/  UVIRTCOUNT.DEALLOC.SMPOOL 0x80 ;  /* 0x000000800000784c */ /* 0x000fe20000000000 */
[----:B------:R-:W-:-:S09]  /*05a0*/  ULEA UR4, UR6, UR4, 0x18 ;  /* 0x0000000406047291 */ /* 0x000fd2000f8ec0ff */
[----:B------:R0:W-:Y:S03]  /*05b0*/  @P1 STS.U8 [UR4], R3 ;  /* 0x00000003ff001988 */ /* 0x0001e60008000004 */
.L_x_5:
[-C--:B------:R-:W-:Y:S01]  /*05c0*/  LEA.HI.X.SX32 R9, R5, R0.reuse, 0x1, P3 ;  /* 0x0000000005097211 */ /* 0x080fe200018f0eff */
[C---:B------:R-:W-:Y:S01]  /*05d0*/  IMAD.SHL.U32 R5, R2.reuse, 0x20, RZ ;  /* 0x0000002002057824 */ /* 0x040fe200078e00ff */
[----:B------:R-:W-:Y:S01]  /*05e0*/  LEA.HI.X.SX32 R11, R11, R0, 0x1, P0 ;  /* 0x000000000b0b7211 */ /* 0x000fe200000f0eff */
[C---:B------:R-:W-:Y:S01]  /*05f0*/  IMAD R15, R2.reuse, 0x28, RZ ;  /* 0x00000028020f7824 */ /* 0x040fe200078e02ff */
[-C--:B------:R-:W-:Y:S01]  /*0600*/  IADD3 R12, P1, PT, R13, R4.reuse, RZ ;  /* 0x000000040d0c7210 */ /* 0x080fe20007f3e0ff */
[C---:B------:R-:W-:Y:S01]  /*0610*/  IMAD R17, R2.reuse, 0x30, RZ ;  /* 0x0000003002117824 */ /* 0x040fe200078e02ff */
[----:B------:R-:W-:Y:S01]  /*0620*/  IADD3 R108, P0, PT, R5, R4, RZ ;  /* 0x00000004056c7210 */ /* 0x000fe20007f1e0ff */
[----:B0-----:R0:W3:Y:S01]  /*0630*/  LDG.E.U8 R3, desc[UR30][R6.64] ;  /* 0x0000001e06037981 */ /* 0x0010e2000c1e1100 */
[-C--:B------:R-:W-:Y:S01]  /*0640*/  LEA.HI.X.SX32 R13, R13, R0.reuse, 0x1, P1 ;  /* 0x000000000d0d7211 */ /* 0x080fe200008f0eff */
[C---:B------:R-:W-:Y:S01]  /*0650*/  IMAD R19, R2.reuse, 0x78, RZ ;  /* 0x0000007802137824 */ /* 0x040fe200078e02ff */
[----:B------:R-:W-:Y:S01]  /*0660*/  LEA.HI.X.SX32 R109, R5, R0, 0x1, P0 ;  /* 0x00000000056d7211 */ /* 0x000fe200000f0eff */
[C---:B------:R-:W-:Y:S01]  /*0670*/  IMAD R5, R2.reuse, 0x38, RZ ;  /* 0x0000003802057824 */ /* 0x040fe200078e02ff */
[-C--:B------:R-:W-:Y:S01]  /*0680*/  IADD3 R14, P1, PT, R15, R4.reuse, RZ ;  /* 0x000000040f0e7210 */ /* 0x080fe20007f3e0ff */
[----:B------:R1:W4:Y:S01]  /*0690*/  LDG.E.U8 R104, desc[UR30][R8.64] ;  /* 0x0000001e08687981 */ /* 0x000322000c1e1100 */
[----:B------:R-:W-:Y:S01]  /*06a0*/  IADD3 R116, P0, PT, R17, R4, RZ ;  /* 0x0000000411747210 */ /* 0x000fe20007f1e0ff */
[C---:B------:R-:W-:Y:S01]  /*06b0*/  IMAD R21, R2.reuse, 0x88, RZ ;  /* 0x0000008802157824 */ /* 0x040fe200078e02ff */
[----:B------:R-:W-:Y:S01]  /*06c0*/  LEA.HI.X.SX32 R15, R15, R0, 0x1, P1 ;  /* 0x000000000f0f7211 */ /* 0x000fe200008f0eff */
[----:B--2---:R5:W2:Y:S01]  /*06d0*/  LDG.E.U8 R101, desc[UR30][R10.64] ;  /* 0x0000001e0a657981 */ /* 0x004aa2000c1e1100 */
[----:B0-----:R-:W-:Y:S01]  /*06e0*/  IADD3 R6, P1, PT, R5, R4, RZ ;  /* 0x0000000405067210 */ /* 0x001fe20007f3e0ff */
[C---:B------:R-:W-:Y:S01]  /*06f0*/  IMAD R123, R2.reuse, 0x8b, RZ ;  /* 0x0000008b027b7824 */ /* 0x040fe200078e02ff */
[----:B------:R-:W0:Y:S01]  /*0700*/  LDC R179, c[0x0][0x380] ;  /* 0x0000e000ffb37b82 */ /* 0x000e220000000800 */
[----:B------:R5:W2:Y:S01]  /*0710*/  LDG.E.U8 R105, desc[UR30][R12.64] ;  /* 0x0000001e0c697981 */ /* 0x000aa2000c1e1100 */
[C---:B------:R-:W-:Y:S01]  /*0720*/  IMAD R171, R2.reuse, 0xd4, RZ ;  /* 0x000000d402ab7824 */ /* 0x040fe200078e02ff */
[----:B------:R-:W0:Y:S01]  /*0730*/  LDCU.64 UR4, c[0x0][0x3b0] ;  /* 0x00007600ff0477ac */ /* 0x000e220008000a00 */
[C---:B-1----:R-:W-:Y:S01]  /*0740*/  IMAD.SHL.U32 R9, R2.reuse, 0x40, RZ ;  /* 0x0000004002097824 */ /* 0x042fe200078e00ff */
[-C--:B------:R-:W-:Y:S01]  /*0750*/  LEA.HI.X.SX32 R117, R17, R0.reuse, 0x1, P0 ;  /* 0x0000000011757211 */ /* 0x080fe200000f0eff */
[----:B------:R1:W2:Y:S01]  /*0760*/  LDG.E.U8 R115, desc[UR30][R14.64] ;  /* 0x0000001e0e737981 */ /* 0x0002a2000c1e1100 */
[----:B------:R-:W-:Y:S01]  /*0770*/  LEA.HI.X.SX32 R7, R5, R0, 0x1, P1 ;  /* 0x0000000005077211 */ /* 0x000fe200008f0eff */
[C---:B-----5:R-:W-:Y:S01]  /*0780*/  IMAD R11, R2.reuse, 0x48, RZ ;  /* 0x00000048020b7824 */ /* 0x060fe200078e02ff */
[C---:B------:R-:W-:Y:S01]  /*0790*/  IADD3 R8, P0, PT, R9.reuse, R4, RZ ;  /* 0x0000000409087210 */ /* 0x040fe20007f1e0ff */
[C---:B------:R-:W-:Y:S01]  /*07a0*/  IMAD R5, R2.reuse, 0x50, RZ ;  /* 0x0000005002057824 */ /* 0x040fe200078e02ff */
[----:B------:R-:W5:Y:S01]  /*07b0*/  LDG.E.U8 R116, desc[UR30][R116.64] ;  /* 0x0000001e74747981 */ /* 0x000f62000c1e1100 */
[C---:B------:R-:W-:Y:S01]  /*07c0*/  IMAD R13, R2.reuse, 0x58, RZ ;  /* 0x00000058020d7824 */ /* 0x040fe200078e02ff */
[----:B------:R-:W-:Y:S01]  /*07d0*/  LEA.HI.X.SX32 R9, R9, R0, 0x1, P0 ;  /* 0x0000000009097211 */ /* 0x000fe200000f0eff */
[C---:B------:R-:W-:Y:S01]  /*07e0*/  IMAD R177, R2.reuse, 0xe4, RZ ;  /* 0x000000e402b17824 */ /* 0x040fe200078e02ff */
[-C--:B------:R-:W-:Y:S01]  /*07f0*/  IADD3 R10, P1, PT, R11, R4.reuse, RZ ;  /* 0x000000040b0a7210 */ /* 0x080fe20007f3e0ff */
[C---:B-1----:R-:W-:Y:S01]  /*0800*/  IMAD R15, R2.reuse, 0x60, RZ ;  /* 0x00000060020f7824 */ /* 0x042fe200078e02ff */
[----:B------:R-:W-:Y:S01]  /*0810*/  IADD3 R102, P0, PT, R5, R4, RZ ;  /* 0x0000000405667210 */ /* 0x000fe20007f1e0ff */
[----:B------:R1:W2:Y:S01]  /*0820*/  LDG.E.U8 R107, desc[UR30][R6.64] ;  /* 0x0000001e066b7981 */ /* 0x0002a2000c1e1100 */
[-C--:B------:R-:W-:Y:S01]  /*0830*/  LEA.HI.X.SX32 R11, R11, R0.reuse, 0x1, P1 ;  /* 0x000000000b0b7211 */ /* 0x080fe200008f0eff */
[C---:B------:R-:W-:Y:S01]  /*0840*/  IMAD R173, R2.reuse, 0xdc, RZ ;  /* 0x000000dc02ad7824 */ /* 0x040fe200078e02ff */
[----:B------:R-:W-:Y:S01]  /*0850*/  LEA.HI.X.SX32 R103, R5, R0, 0x1, P0 ;  /* 0x0000000005677211 */ /* 0x000fe200000f0eff */
[C---:B------:R-:W-:Y:S01]  /*0860*/  IMAD R5, R2.reuse, 0x68, RZ ;  /* 0x0000006802057824 */ /* 0x040fe200078e02ff */
[-C--:B------:R-:W-:Y:S01]  /*0870*/  IADD3 R12, P1, PT, R13, R4.reuse, RZ ;  /* 0x000000040d0c7210 */ /* 0x080fe20007f3e0ff */
[C---:B------:R-:W-:Y:S01]  /*0880*/  IMAD R17, R2.reuse, 0x70, RZ ;  /* 0x0000007002117824 */ /* 0x040fe200078e02ff */
[----:B------:R-:W-:Y:S01]  /*0890*/  IADD3 R14, P0, PT, R15, R4, RZ ;  /* 0x000000040f0e7210 */ /* 0x000fe20007f1e0ff */
[----:B------:R1:W2:Y:S01]  /*08a0*/  LDG.E.U8 R106, desc[UR30][R8.64] ;  /* 0x0000001e086a7981 */ /* 0x0002a2000c1e1100 */
[----:B------:R-:W-:Y:S01]  /*08b0*/  LEA.HI.X.SX32 R13, R13, R0, 0x1, P1 ;  /* 0x000000000d0d7211 */ /* 0x000fe200008f0eff */
[----:B------:R-:W0:Y:S01]  /*08c0*/  LDCU UR6, c[0x0][0x3b8] ;  /* 0x00007700ff0677ac */ /* 0x000e220008000800 */
[----:B-1----:R-:W-:Y:S01]  /*08d0*/  IADD3 R6, P1, PT, R5, R4, RZ ;  /* 0x0000000405067210 */ /* 0x002fe20007f3e0ff */
[----:B------:R1:W2:Y:S01]  /*08e0*/  LDG.E.U8 R117, desc[UR30][R10.64] ;  /* 0x0000001e0a757981 */ /* 0x0002a2000c1e1100 */
[-C--:B------:R-:W-:Y:S01]  /*08f0*/  LEA.HI.X.SX32 R15, R15, R0.reuse, 0x1, P0 ;  /* 0x000000000f0f7211 */ /* 0x080fe200000f0eff */
[C---:B------:R-:W-:Y:S01]  /*0900*/  IMAD R181, R2.reuse, 0x6d, RZ ;  /* 0x0000006d02b57824 */ /* 0x040fe200078e02ff */
[----:B------:R-:W-:Y:S01]  /*0910*/  LEA.HI.X.SX32 R7, R5, R0, 0x1, P1 ;  /* 0x0000000005077211 */ /* 0x000fe200008f0eff */
[----:B------:R-:W2:Y:S01]  /*0920*/  LDG.E.U8 R108, desc[UR30][R108.64] ;  /* 0x0000001e6c6c7981 */ /* 0x000ea2000c1e1100 */
[C---:B------:R-:W-:Y:S01]  /*0930*/  SHF.L.U32 R5, R2.reuse, 0x7, RZ ;  /* 0x0000000702057819 */ /* 0x040fe200000006ff */
[C---:B------:R-:W-:Y:S01]  /*0940*/  IMAD R183, R2.reuse, 0x75, RZ ;  /* 0x0000007502b77824 */ /* 0x040fe200078e02ff */
[-C--:B------:R-:W-:Y:S01]  /*0950*/  IADD3 R8, P0, PT, R17, R4.reuse, RZ ;  /* 0x0000000411087210 */ /* 0x080fe20007f1e0ff */
[----:B------:R-:W2:Y:S01]  /*0960*/  LDG.E.U8 R119, desc[UR30][R14.64] ;  /* 0x0000001e0e777981 */ /* 0x000ea2000c1e1100 */
[C---:B------:R-:W-:Y:S01]  /*0970*/  IMAD R185, R2.reuse, 0xf9, RZ ;  /* 0x000000f902b97824 */ /* 0x040fe200078e02ff */
[----:B-1----:R-:W-:Y:S01]  /*0980*/  IADD3 R10, P1, PT, R19, R4, RZ ;  /* 0x00000004130a7210 */ /* 0x002fe20007f3e0ff */
[C---:B------:R-:W-:Y:S01]  /*0990*/  IMAD R189, R2.reuse, 0x95, RZ ;  /* 0x0000009502bd7824 */ /* 0x040fe200078e02ff */
[----:B------:R-:W-:Y:S01]  /*09a0*/  LEA.HI.X.SX32 R9, R17, R0, 0x1, P0 ;  /* 0x0000000011097211 */ /* 0x000fe200000f0eff */
[----:B------:R-:W2:Y:S01]  /*09b0*/  LDG.E.U8 R100, desc[UR30][R6.64] ;  /* 0x0000001e06647981 */ /* 0x000ea2000c1e1100 */
[----:B------:R-:W-:Y:S01]  /*09c0*/  IADD3 R16, P0, PT, R5, R4, RZ ;  /* 0x0000000405107210 */ /* 0x000fe20007f1e0ff */
[C---:B------:R-:W-:Y:S01]  /*09d0*/  IMAD R191, R2.reuse, 0x9d, RZ ;  /* 0x0000009d02bf7824 */ /* 0x040fe200078e02ff */
[-C--:B------:R-:W-:Y:S01]  /*09e0*/  LEA.HI.X.SX32 R11, R19, R0.reuse, 0x1, P1 ;  /* 0x00000000130b7211 */ /* 0x080fe200008f0eff */
[----:B------:R1:W2:Y:S01]  /*09f0*/  LDG.E.U8 R109, desc[UR30][R12.64] ;  /* 0x0000001e0c6d7981 */ /* 0x0002a2000c1e1100 */
[----:B------:R-:W-:Y:S01]  /*0a00*/  LEA.HI.X.SX32 R17, R5, R0, 0x1, P0 ;  /* 0x0000000005117211 */ /* 0x000fe200000f0eff */
[----:B------:R-:W-:-:S02]  /*0a10*/  IMAD R19, R2, 0x90, RZ ;  /* 0x0000009002137824 */ /* 0x000fc400078e02ff */
[C---:B------:R-:W-:Y:S01]  /*0a20*/  IMAD R193, R2.reuse, 0xa5, RZ ;  /* 0x000000a502c17824 */ /* 0x040fe200078e02ff */
[----:B------:R0:W2:Y:S01]  /*0a30*/  LDG.E.U8 R120, desc[UR30][R8.64] ;  /* 0x0000001e08787981 */ /* 0x0000a2000c1e1100 */
[C---:B------:R-:W-:Y:S02]  /*0a40*/  IMAD R5, R2.reuse, 0x98, RZ ;  /* 0x0000009802057824 */ /* 0x040fe400078e02ff */
[C---:B------:R-:W-:Y:S01]  /*0a50*/  IMAD R195, R2.reuse, 0xad, RZ ;  /* 0x000000ad02c37824 */ /* 0x040fe200078e02ff */
[----:B------:R0:W2:Y:S01]  /*0a60*/  LDG.E.U8 R121, desc[UR30][R10.64] ;  /* 0x0000001e0a797981 */ /* 0x0000a2000c1e1100 */
[-C--:B-1----:R-:W-:Y:S01]  /*0a70*/  IADD3 R12, P1, PT, R21, R4.reuse, RZ ;  /* 0x00000004150c7210 */ /* 0x082fe20007f3e0ff */
[C---:B------:R-:W-:Y:S01]  /*0a80*/  IMAD R197, R2.reuse, 0xf3, RZ ;  /* 0x000000f302c57824 */ /* 0x040fe200078e02ff */
[----:B------:R-:W-:Y:S01]  /*0a90*/  IADD3 R14, P0, PT, R19, R4, RZ ;  /* 0x00000004130e7210 */ /* 0x000fe20007f1e0ff */
[----:B------:R1:W2:Y:S01]  /*0aa0*/  LDG.E.U8 R111, desc[UR30][R16.64] ;  /* 0x0000001e106f7981 */ /* 0x0002a2000c1e1100 */
[----:B------:R-:W-:Y:S01]  /*0ab0*/  LEA.HI.X.SX32 R13, R21, R0, 0x1, P1 ;  /* 0x00000000150d7211 */ /* 0x000fe200008f0eff */
[C---:B------:R-:W-:Y:S01]  /*0ac0*/  IMAD R21, R2.reuse, 0xa0, RZ ;  /* 0x000000a002157824 */ /* 0x040fe200078e02ff */
[----:B------:R-:W-:Y:S01]  /*0ad0*/  IADD3 R6, P1, PT, R5, R4, RZ ;  /* 0x0000000405067210 */ /* 0x000fe20007f3e0ff */
[----:B------:R-:W2:Y:S01]  /*0ae0*/  LDG.E.U8 R102, desc[UR30][R102.64] ;  /* 0x0000001e66667981 */ /* 0x000ea2000c1e1100 */
[-C--:B------:R-:W-:Y:S01]  /*0af0*/  LEA.HI.X.SX32 R15, R19, R0.reuse, 0x1, P0 ;  /* 0x00000000130f7211 */ /* 0x080fe200000f0eff */
[C---:B------:R-:W-:Y:S01]  /*0b00*/  IMAD R19, R2.reuse, 0xa8, RZ ;  /* 0x000000a802137824 */ /* 0x040fe200078e02ff */
[----:B------:R-:W-:Y:S01]  /*0b10*/  LEA.HI.X.SX32 R7, R5, R0, 0x1, P1 ;  /* 0x0000000005077211 */ /* 0x000fe200008f0eff */
[C---:B------:R-:W-:Y:S01]  /*0b20*/  IMAD R5, R2.reuse, 0xb0, RZ ;  /* 0x000000b002057824 */ /* 0x040fe200078e02ff */
[-C--:B0-----:R-:W-:Y:S01]  /*0b30*/  IADD3 R8, P0, PT, R21, R4.reuse, RZ ;  /* 0x0000000415087210 */ /* 0x081fe20007f1e0ff */
[----:B------:R-:W2:Y:S01]  /*0b40*/  LDG.E.U8 R130, desc[UR30][R14.64] ;  /* 0x0000001e0e827981 */ /* 0x000ea2000c1e1100 */
[----:B------:R-:W-:Y:S01]  /*0b50*/  IADD3 R10, P1, PT, R19, R4, RZ ;  /* 0x00000004130a7210 */ /* 0x000fe20007f3e0ff */
[C---:B------:R-:W-:Y:S01]  /*0b60*/  IMAD R199, R2.reuse, 0xfb, RZ ;  /* 0x000000fb02c77824 */ /* 0x040fe200078e02ff */
[----:B------:R-:W-:Y:S01]  /*0b70*/  LEA.HI.X.SX32 R9, R21, R0, 0x1, P0 ;  /* 0x0000000015097211 */ /* 0x000fe200000f0eff */
[C---:B------:R-:W-:Y:S01]  /*0b80*/  IMAD R21, R2.reuse, 0xb8, RZ ;  /* 0x000000b802157824 */ /* 0x040fe200078e02ff */
[----:B-1----:R-:W-:Y:S01]  /*0b90*/  IADD3 R16, P0, PT, R5, R4, RZ ;  /* 0x0000000405107210 */ /* 0x002fe20007f1e0ff */
[----:B------:R0:W2:Y:S01]  /*0ba0*/  LDG.E.U8 R103, desc[UR30][R12.64] ;  /* 0x0000001e0c677981 */ /* 0x0000a2000c1e1100 */
[-C--:B------:R-:W-:Y:S01]  /*0bb0*/  LEA.HI.X.SX32 R11, R19, R0.reuse, 0x1, P1 ;  /* 0x00000000130b7211 */ /* 0x080fe200008f0eff */
[C---:B------:R-:W-:Y:S01]  /*0bc0*/  IMAD R201, R2.reuse, 0xfc, RZ ;  /* 0x000000fc02c97824 */ /* 0x040fe200078e02ff */
[----:B------:R-:W-:Y:S01]  /*0bd0*/  LEA.HI.X.SX32 R17, R5, R0, 0x1, P0 ;  /* 0x0000000005117211 */ /* 0x000fe200000f0eff */
[C---:B------:R-:W-:Y:S01]  /*0be0*/  IMAD R5, R2.reuse, 0xc8, RZ ;  /* 0x000000c802057824 */ /* 0x040fe200078e02ff */
[----:B------:R-:W-:Y:S01]  /*0bf0*/  IADD3 R132, P1, PT, R21, R4, RZ ;  /* 0x0000000415847210 */ /* 0x000fe20007f3e0ff */
[----:B------:R1:W2:Y:S01]  /*0c00*/  LDG.E.U8 R131, desc[UR30][R6.64] ;  /* 0x0000001e06837981 */ /* 0x0002a2000c1e1100 */
[----:B------:R-:W-:Y:S01]  /*0c10*/  LOP3.LUT R221, R175, 0x7f, RZ, 0xc0, !PT ;  /* 0x0000007fafdd7812 */ /* 0x000fe200078ec0ff */
[C---:B------:R-:W-:Y:S01]  /*0c20*/  IMAD R203, R2.reuse, 0xed, RZ ;  /* 0x000000ed02cb7824 */ /* 0x040fe200078e02ff */
[----:B------:R-:W2:Y:S01]  /*0c30*/  LDCU UR7, c[0x0][0x3c8] ;  /* 0x00007900ff0777ac */ /* 0x000ea20008000800 */
[C---:B0-----:R-:W-:Y:S01]  /*0c40*/  IMAD R13, R2.reuse, 0xc0, RZ ;  /* 0x000000c0020d7824 */ /* 0x041fe200078e02ff */
[----:B------:R-:W-:Y:S01]  /*0c50*/  LEA.HI.X.SX32 R133, R21, R0, 0x1, P1 ;  /* 0x0000000015857211 */ /* 0x000fe200008f0eff */
[----:B------:R0:W2:Y:S01]  /*0c60*/  LDG.E.U8 R112, desc[UR30][R8.64] ;  /* 0x0000001e08707981 */ /* 0x0000a2000c1e1100 */
[-C--:B------:R-:W-:Y:S01]  /*0c70*/  IADD3 R14, P1, PT, R5, R4.reuse, RZ ;  /* 0x00000004050e7210 */ /* 0x080fe20007f3e0ff */
[C---:B------:R-:W-:Y:S01]  /*0c80*/  IMAD R207, R2.reuse, 0xfd, RZ ;  /* 0x000000fd02cf7824 */ /* 0x040fe200078e02ff */
[----:B------:R-:W-:Y:S01]  /*0c90*/  IADD3 R12, P0, PT, R13, R4, RZ ;  /* 0x000000040d0c7210 */ /* 0x000fe20007f1e0ff */
[C---:B-1----:R-:W-:Y:S01]  /*0ca0*/  IMAD R7, R2.reuse, 0xd0, RZ ;  /* 0x000000d002077824 */ /* 0x042fe200078e02ff */
[-C--:B------:R-:W-:Y:S01]  /*0cb0*/  LEA.HI.X.SX32 R15, R5, R0.reuse, 0x1, P1 ;  /* 0x00000000050f7211 */ /* 0x080fe200008f0eff */
[C---:B------:R-:W-:Y:S01]  /*0cc0*/  IMAD R5, R2.reuse, 0xe0, RZ ;  /* 0x000000e002057824 */ /* 0x040fe200078e02ff */
[----:B------:R-:W-:Y:S01]  /*0cd0*/  LEA.HI.X.SX32 R13, R13, R0, 0x1, P0 ;  /* 0x000000000d0d7211 */ /* 0x000fe200000f0eff */
[----:B------:R1:W2:Y:S01]  /*0ce0*/  LDG.E.U8 R113, desc[UR30][R16.64] ;  /* 0x0000001e10717981 */ /* 0x0002a2000c1e1100 */
[----:B------:R-:W-:Y:S01]  /*0cf0*/  IADD3 R70, P0, PT, R7, R4, RZ ;  /* 0x0000000407467210 */ /* 0x000fe20007f1e0ff */
[----:B0-----:R-:W-:-:S02]  /*0d00*/  IMAD R9, R2, 0xd8, RZ ;  /* 0x000000d802097824 */ /* 0x001fc400078e02ff */
[C---:B------:R-:W-:Y:S01]  /*0d10*/  IMAD R205, R2.reuse, 0xe5, RZ ;  /* 0x000000e502cd7824 */ /* 0x040fe200078e02ff */
[----:B------:R-:W-:Y:S01]  /*0d20*/  LEA.HI.X.SX32 R71, R7, R0, 0x1, P0 ;  /* 0x0000000007477211 */ /* 0x000fe200000f0eff */
[C---:B------:R-:W-:Y:S01]  /*0d30*/  IMAD R7, R2.reuse, 0xe8, RZ ;  /* 0x000000e802077824 */ /* 0x040fe200078e02ff */
[-C--:B------:R-:W-:Y:S01]  /*0d40*/  IADD3 R18, P1, PT, R9, R4.reuse, RZ ;  /* 0x0000000409127210 */ /* 0x080fe20007f3e0ff */
[----:B------:R0:W2:Y:S01]  /*0d50*/  LDG.E.U8 R110, desc[UR30][R10.64] ;  /* 0x0000001e0a6e7981 */ /* 0x0000a2000c1e1100 */
[C---:B------:R-:W-:Y:S01]  /*0d60*/  IMAD R209, R2.reuse, 0x3e, RZ ;  /* 0x0000003e02d17824 */ /* 0x040fe200078e02ff */
[----:B-1----:R-:W-:Y:S01]  /*0d70*/  IADD3 R16, P0, PT, R5, R4, RZ ;  /* 0x0000000405107210 */ /* 0x002fe20007f1e0ff */
[----:B------:R-:W1:Y:S01]  /*0d80*/  LDCU UR8, c[0x0][0x3c4] ;  /* 0x00007880ff0877ac */ /* 0x000e620008000800 */
[-C--:B------:R-:W-:Y:S01]  /*0d90*/  LEA.HI.X.SX32 R19, R9, R0.reuse, 0x1, P1 ;  /* 0x0000000009137211 */ /* 0x080fe200008f0eff */
[----:B------:R0:W2:Y:S01]  /*0da0*/  LDG.E.U8 R114, desc[UR30][R12.64] ;  /* 0x0000001e0c727981 */ /* 0x0000a2000c1e1100 */
[----:B------:R-:W-:Y:S01]  /*0db0*/  LEA.HI.X.SX32 R17, R5, R0, 0x1, P0 ;  /* 0x0000000005117211 */ /* 0x000fe200000f0eff */
[----:B------:R-:W-:Y:S01]  /*0dc0*/  IMAD R5, R2, 0x9, RZ ;  /* 0x0000000902057824 */ /* 0x000fe200078e02ff */
[C---:B------:R-:W-:Y:S01]  /*0dd0*/  IADD3 R80, P1, PT, R7.reuse, R4, RZ ;  /* 0x0000000407507210 */ /* 0x040fe20007f3e0ff */
[----:B------:R-:W2:Y:S01]  /*0de0*/  LDG.E.U8 R118, desc[UR30][R14.64] ;  /* 0x0000001e0e767981 */ /* 0x000ea2000c1e1100 */
[----:B------:R-:W-:Y:S01]  /*0df0*/  IADD3 R6, P0, PT, R4, R2, RZ ;  /* 0x0000000204067210 */ /* 0x000fe20007f1e0ff */
[C---:B0-----:R-:W-:Y:S01]  /*0e00*/  IMAD R11, R2.reuse, 0x11, RZ ;  /* 0x00000011020b7824 */ /* 0x041fe200078e02ff */
[----:B------:R-:W-:Y:S01]  /*0e10*/  LEA.HI.X.SX32 R81, R7, R0, 0x1, P1 ;  /* 0x0000000007517211 */ /* 0x000fe200008f0eff */
[----:B------:R0:W2:Y:S01]  /*0e20*/  LDG.E.U8 R77, desc[UR30][R16.64] ;  /* 0x0000001e104d7981 */ /* 0x0000a2000c1e1100 */
[C---:B------:R-:W-:Y:S01]  /*0e30*/  IADD3 R8, P1, PT, R5.reuse, R4, RZ ;  /* 0x0000000405087210 */ /* 0x040fe20007f3e0ff */
[C---:B------:R-:W-:Y:S01]  /*0e40*/  IMAD R13, R2.reuse, 0x19, RZ ;  /* 0x00000019020d7824 */ /* 0x040fe200078e02ff */
[CC--:B------:R-:W-:Y:S01]  /*0e50*/  LEA.HI.X.SX32 R7, R2.reuse, R0.reuse, 0x1, P0 ;  /* 0x0000000002077211 */ /* 0x0c0fe200000f0eff */
[----:B------:R1:W2:Y:S01]  /*0e60*/  LDG.E.U8 R76, desc[UR30][R18.64] ;  /* 0x0000001e124c7981 */ /* 0x0002a2000c1e1100 */
[----:B------:R-:W-:Y:S01]  /*0e70*/  LEA.HI.X.SX32 R9, R5, R0, 0x1, P1 ;  /* 0x0000000005097211 */ /* 0x000fe200008f0eff */
[C---:B------:R-:W-:Y:S01]  /*0e80*/  IMAD R5, R2.reuse, 0x21, RZ ;  /* 0x0000002102057824 */ /* 0x040fe200078e02ff */
[-C--:B------:R-:W-:Y:S01]  /*0e90*/  IADD3 R10, P0, PT, R11, R4.reuse, RZ ;  /* 0x000000040b0a7210 */ /* 0x080fe20007f1e0ff */
[----:B------:R1:W2:Y:S01]  /*0ea0*/  LDG.E.U8 R78, desc[UR30][R6.64] ;  /* 0x0000001e064e7981 */ /* 0x0002a2000c1e1100 */
[----:B------:R-:W-:Y:S01]  /*0eb0*/  IADD3 R12, P1, PT, R13, R4, RZ ;  /* 0x000000040d0c7210 */ /* 0x000fe20007f3e0ff */
[C---:B0-----:R-:W-:Y:S01]  /*0ec0*/  IMAD R17, R2.reuse, 0x29, RZ ;  /* 0x0000002902117824 */ /* 0x041fe200078e02ff */
[----:B------:R-:W-:Y:S01]  /*0ed0*/  LEA.HI.X.SX32 R11, R11, R0, 0x1, P0 ;  /* 0x000000000b0b7211 */ /* 0x000fe200000f0eff */
[----:B------:R0:W2:Y:S01]  /*0ee0*/  LDG.E.U8 R79, desc[UR30][R8.64] ;  /* 0x0000001e084f7981 */ /* 0x0000a2000c1e1100 */
[----:B------:R-:W-:Y:S01]  /*0ef0*/  IADD3 R14, P0, PT, R5, R4, RZ ;  /* 0x00000004050e7210 */ /* 0x000fe20007f1e0ff */
[C---:B-1----:R-:W-:Y:S01]  /*0f00*/  IMAD R19, R2.reuse, 0x31, RZ ;  /* 0x0000003102137824 */ /* 0x042fe200078e02ff */
[-C--:B------:R-:W-:Y:S01]  /*0f10*/  LEA.HI.X.SX32 R13, R13, R0.reuse, 0x1, P1 ;  /* 0x000000000d0d7211 */ /* 0x080fe200008f0eff */
[C---:B------:R-:W-:Y:S01]  /*0f20*/  IMAD R21, R2.reuse, 0x41, RZ ;  /* 0x0000004102157824 */ /* 0x040fe200078e02ff */
[----:B------:R-:W-:Y:S01]  /*0f30*/  LEA.HI.X.SX32 R15, R5, R0, 0x1, P0 ;  /* 0x00000000050f7211 */ /* 0x000fe200000f0eff */
[C---:B------:R-:W-:Y:S01]  /*0f40*/  IMAD R5, R2.reuse, 0x39, RZ ;  /* 0x0000003902057824 */ /* 0x040fe200078e02ff */
[-C--:B------:R-:W-:Y:S01]  /*0f50*/  IADD3 R16, P1, PT, R17, R4.reuse, RZ ;  /* 0x0000000411107210 */ /* 0x080fe20007f3e0ff */
[----:B------:R1:W2:Y:S01]  /*0f60*/  LDG.E.U8 R82, desc[UR30][R10.64] ;  /* 0x0000001e0a527981 */ /* 0x0002a2000c1e1100 */
[----:B------:R-:W-:Y:S01]  /*0f70*/  IADD3 R6, P0, PT, R19, R4, RZ ;  /* 0x0000000413067210 */ /* 0x000fe20007f1e0ff */
[----:B------:R-:W2:Y:S01]  /*0f80*/  LDCU UR25, c[0x0][0x3f0] ;  /* 0x00007e00ff1977ac */ /* 0x000ea20008000800 */
[----:B------:R-:W-:Y:S01]  /*0f90*/  LEA.HI.X.SX32 R17, R17, R0, 0x1, P1 ;  /* 0x0000000011117211 */ /* 0x000fe200008f0eff */
[----:B------:R-:W2:Y:S01]  /*0fa0*/  LDG.E.U8 R80, desc[UR30][R80.64] ;  /* 0x0000001e50507981 */ /* 0x000ea2000c1e1100 */
[----:B0-----:R-:W-:Y:S01]  /*0fb0*/  IADD3 R8, P1, PT, R5, R4, RZ ;  /* 0x0000000405087210 */ /* 0x001fe20007f3e0ff */
[----:B------:R-:W0:Y:S01]  /*0fc0*/  LDCU UR33, c[0x0][0x3c4] ;  /* 0x00007880ff2177ac */ /* 0x000e220008000800 */
[-C--:B------:R-:W-:Y:S01]  /*0fd0*/  LEA.HI.X.SX32 R7, R19, R0.reuse, 0x1, P0 ;  /* 0x0000000013077211 */ /* 0x080fe200000f0eff */
[C---:B------:R-:W-:Y:S01]  /*0fe0*/  IMAD R19, R2.reuse, 0x49, RZ ;  /* 0x0000004902137824 */ /* 0x040fe200078e02ff */
[----:B------:R-:W-:Y:S01]  /*0ff0*/  LEA.HI.X.SX32 R9, R5, R0, 0x1, P1 ;  /* 0x0000000005097211 */ /* 0x000fe200008f0eff */
[C---:B------:R-:W-:Y:S01]  /*1000*/  IMAD R5, R2.reuse, 0x51, RZ ;  /* 0x0000005102057824 */ /* 0x040fe200078e02ff */
[----:B-1----:R-:W-:Y:S01]  /*1010*/  IADD3 R10, P0, PT, R21, R4, RZ ;  /* 0x00000004150a7210 */ /* 0x002fe20007f1e0ff */
[----:B------:R1:W2:Y:S01]  /*1020*/  LDG.E.U8 R83, desc[UR30][R12.64] ;  /* 0x0000001e0c537981 */ /* 0x0002a2000c1e1100 */
[----:B------:R-:W-:Y:S01]  /*1030*/  R2UR UR29, R169 ;  /* 0x00000000a91d72ca */ /* 0x000fe200000e0000 */
[----:B------:R-:W-:Y:S01]  /*1040*/  UIADD3 UR21, UPT, UPT, UR23, 0xf000, URZ ;  /* 0x0000f00017157890 */ /* 0x000fe2000fffe0ff */
[----:B------:R-:W-:Y:S01]  /*1050*/  LEA.HI.X.SX32 R11, R21, R0, 0x1, P0 ;  /* 0x00000000150b7211 */ /* 0x000fe200000f0eff */
[----:B------:R0:W2:Y:S01]  /*1060*/  LDG.E.U8 R81, desc[UR30][R14.64] ;  /* 0x0000001e0e517981 */ /* 0x0000a2000c1e1100 */
[C---:B------:R-:W-:Y:S01]  /*1070*/  IMAD R21, R2.reuse, 0x59, RZ ;  /* 0x0000005902157824 */ /* 0x040fe200078e02ff */
[----:B------:R-:W2:Y:S02]  /*1080*/  LDCU UR37, c[0x0][0x3c4] ;  /* 0x00007880ff2577ac */ /* 0x000ea40008000800 */
[----:B------:R0:W2:Y:S01]  /*1090*/  LDG.E.U8 R73, desc[UR30][R16.64] ;  /* 0x0000001e10497981 */ /* 0x0000a2000c1e1100 */
[-C--:B-1----:R-:W-:Y:S01]  /*10a0*/  IADD3 R12, P1, PT, R19, R4.reuse, RZ ;  /* 0x00000004130c7210 */ /* 0x082fe20007f3e0ff */
[----:B------:R-:W1:Y:S02]  /*10b0*/  LDCU UR9, c[0x0][0x3c4] ;  /* 0x00007880ff0977ac */ /* 0x000e640008000800 */
[----:B------:R0:W2:Y:S02]  /*10c0*/  LDG.E.U8 R74, desc[UR30][R6.64] ;  /* 0x0000001e064a7981 */ /* 0x0000a4000c1e1100 */
[----:B0-----:R-:W-:Y:S01]  /*10d0*/  IADD3 R14, P0, PT, R5, R4, RZ ;  /* 0x00000004050e7210 */ /* 0x001fe20007f1e0ff */
[----:B------:R-:W0:Y:S01]  /*10e0*/  LDCU UR10, c[0x0][0x3c4] ;  /* 0x00007880ff0a77ac */ /* 0x000e220008000800 */
[-C--:B------:R-:W-:Y:S01]  /*10f0*/  LEA.HI.X.SX32 R13, R19, R0.reuse, 0x1, P1 ;  /* 0x00000000130d7211 */ /* 0x080fe200008f0eff */
[C---:B------:R-:W-:Y:S01]  /*1100*/  IMAD R19, R2.reuse, 0x61, RZ ;  /* 0x0000006102137824 */ /* 0x040fe200078e02ff */
[----:B------:R-:W-:Y:S01]  /*1110*/  LEA.HI.X.SX32 R15, R5, R0, 0x1, P0 ;  /* 0x00000000050f7211 */ /* 0x000fe200000f0eff */
[C---:B------:R-:W-:Y:S01]  /*1120*/  IMAD R5, R2.reuse, 0x69, RZ ;  /* 0x0000006902057824 */ /* 0x040fe200078e02ff */
[-C--:B------:R-:W-:Y:S01]  /*1130*/  IADD3 R16, P1, PT, R21, R4.reuse, RZ ;  /* 0x0000000415107210 */ /* 0x080fe20007f3e0ff */
[----:B------:R1:W2:Y:S01]  /*1140*/  LDG.E.U8 R75, desc[UR30][R8.64] ;  /* 0x0000001e084b7981 */ /* 0x0002a2000c1e1100 */
[----:B------:R-:W-:Y:S01]  /*1150*/  IADD3 R6, P0, PT, R19, R4, RZ ;  /* 0x0000000413067210 */ /* 0x000fe20007f1e0ff */
[----:B------:R-:W0:Y:S01]  /*1160*/  LDCU UR11, c[0x0][0x3c4] ;  /* 0x00007880ff0b77ac */ /* 0x000e220008000800 */
[-C--:B------:R-:W-:Y:S01]  /*1170*/  LEA.HI.X.SX32 R17, R21, R0.reuse, 0x1, P1 ;  /* 0x0000000015117211 */ /* 0x080fe200008f0eff */
[C---:B------:R-:W-:Y:S01]  /*1180*/  IMAD R21, R2.reuse, 0x71, RZ ;  /* 0x0000007102157824 */ /* 0x040fe200078e02ff */
[----:B------:R0:W2:Y:S01]  /*1190*/  LDG.E.U8 R72, desc[UR30][R10.64] ;  /* 0x0000001e0a487981 */ /* 0x0000a2000c1e1100 */
[----:B------:R-:W-:Y:S01]  /*11a0*/  LEA.HI.X.SX32 R7, R19, R0, 0x1, P0 ;  /* 0x0000000013077211 */ /* 0x000fe200000f0eff */
[----:B------:R-:W2:Y:S02]  /*11b0*/  LDCU UR14, c[0x0][0x3c4] ;  /* 0x00007880ff0e77ac */ /* 0x000ea40008000800 */
[----:B------:R0:W2:Y:S01]  /*11c0*/  LDG.E.U8 R87, desc[UR30][R12.64] ;  /* 0x0000001e0c577981 */ /* 0x0000a2000c1e1100 */
[-C--:B-1----:R-:W-:Y:S01]  /*11d0*/  IADD3 R8, P1, PT, R5, R4.reuse, RZ ;  /* 0x0000000405087210 */ /* 0x082fe20007f3e0ff */
[----:B------:R-:W1:Y:S01]  /*11e0*/  LDCU UR17, c[0x0][0x3c4] ;  /* 0x00007880ff1177ac */ /* 0x000e620008000800 */
[----:B------:R-:W-:Y:S01]  /*11f0*/  IADD3 R90, P0, PT, R21, R4, RZ ;  /* 0x00000004155a7210 */ /* 0x000fe20007f1e0ff */
[----:B------:R0:W2:Y:S01]  /*1200*/  LDG.E.U8 R85, desc[UR30][R14.64] ;  /* 0x0000001e0e557981 */ /* 0x0000a2000c1e1100 */
[-C--:B------:R-:W-:Y:S01]  /*1210*/  LEA.HI.X.SX32 R9, R5, R0.reuse, 0x1, P1 ;  /* 0x0000000005097211 */ /* 0x080fe200008f0eff */
[C---:B0-----:R-:W-:Y:S01]  /*1220*/  IMAD R11, R2.reuse, 0x79, RZ ;  /* 0x00000079020b7824 */ /* 0x041fe200078e02ff */
[----:B------:R-:W0:Y:S01]  /*1230*/  LDCU UR20, c[0x0][0x3c4] ;  /* 0x00007880ff1477ac */ /* 0x000e220008000800 */
[C---:B------:R-:W-:Y:S01]  /*1240*/  IMAD R5, R2.reuse, 0x81, RZ ;  /* 0x0000008102057824 */ /* 0x040fe200078e02ff */
[----:B------:R-:W-:Y:S01]  /*1250*/  LEA.HI.X.SX32 R91, R21, R0, 0x1, P0 ;  /* 0x00000000155b7211 */ /* 0x000fe200000f0eff */
[----:B------:R1:W2:Y:S01]  /*1260*/  LDG.E.U8 R84, desc[UR30][R16.64] ;  /* 0x0000001e10547981 */ /* 0x0002a2000c1e1100 */
[-C--:B------:R-:W-:Y:S01]  /*1270*/  IADD3 R10, P1, PT, R11, R4.reuse, RZ ;  /* 0x000000040b0a7210 */ /* 0x080fe20007f3e0ff */
[----:B------:R-:W0:Y:S01]  /*1280*/  LDCU UR27, c[0x0][0x3c4] ;  /* 0x00007880ff1b77ac */ /* 0x000e220008000800 */
[----:B------:R-:W-:Y:S01]  /*1290*/  IADD3 R12, P0, PT, R5, R4, RZ ;  /* 0x00000004050c7210 */ /* 0x000fe20007f1e0ff */
[C---:B------:R-:W-:Y:S01]  /*12a0*/  IMAD R15, R2.reuse, 0x89, RZ ;  /* 0x00000089020f7824 */ /* 0x040fe200078e02ff */
[-C--:B------:R-:W-:Y:S01]  /*12b0*/  LEA.HI.X.SX32 R11, R11, R0.reuse, 0x1, P1 ;  /* 0x000000000b0b7211 */ /* 0x080fe200008f0eff */
[----:B------:R0:W2:Y:S01]  /*12c0*/  LDG.E.U8 R88, desc[UR30][R6.64] ;  /* 0x0000001e06587981 */ /* 0x0000a2000c1e1100 */
[----:B------:R-:W-:Y:S01]  /*12d0*/  LEA.HI.X.SX32 R13, R5, R0, 0x1, P0 ;  /* 0x00000000050d7211 */ /* 0x000fe200000f0eff */
[----:B------:R-:W2:Y:S01]  /*12e0*/  LDCU UR28, c[0x0][0x3c4] ;  /* 0x00007880ff1c77ac */ /* 0x000ea20008000800 */
[C---:B-1----:R-:W-:Y:S01]  /*12f0*/  IMAD R17, R2.reuse, 0x91, RZ ;  /* 0x0000009102117824 */ /* 0x042fe200078e02ff */
[-C--:B------:R-:W-:Y:S01]  /*1300*/  IADD3 R14, P1, PT, R15, R4.reuse, RZ ;  /* 0x000000040f0e7210 */ /* 0x080fe20007f3e0ff */
[C---:B------:R-:W-:Y:S01]  /*1310*/  IMAD R5, R2.reuse, 0x99, RZ ;  /* 0x0000009902057824 */ /* 0x040fe200078e02ff */
[----:B------:R1:W2:Y:S01]  /*1320*/  LDG.E.U8 R89, desc[UR30][R8.64] ;  /* 0x0000001e08597981 */ /* 0x0002a2000c1e1100 */
[C---:B------:R-:W-:Y:S01]  /*1330*/  IMAD R19, R2.reuse, 0xa1, RZ ;  /* 0x000000a102137824 */ /* 0x040fe200078e02ff */
[----:B------:R-:W2:Y:S01]  /*1340*/  LDCU UR34, c[0x0][0x3c4] ;  /* 0x00007880ff2277ac */ /* 0x000ea20008000800 */
[----:B0-----:R-:W-:Y:S01]  /*1350*/  IADD3 R6, P0, PT, R17, R4, RZ ;  /* 0x0000000411067210 */ /* 0x001fe20007f1e0ff */
[C---:B------:R-:W-:Y:S01]  /*1360*/  IMAD R21, R2.reuse, 0xa9, RZ ;  /* 0x000000a902157824 */ /* 0x040fe200078e02ff */
[-C--:B------:R-:W-:Y:S01]  /*1370*/  LEA.HI.X.SX32 R15, R15, R0.reuse, 0x1, P1 ;  /* 0x000000000f0f7211 */ /* 0x080fe200008f0eff */
[----:B------:R0:W2:Y:S01]  /*1380*/  LDG.E.U8 R86, desc[UR30][R10.64] ;  /* 0x0000001e0a567981 */ /* 0x0000a2000c1e1100 */
[----:B------:R-:W-:Y:S01]  /*1390*/  LEA.HI.X.SX32 R7, R17, R0, 0x1, P0 ;  /* 0x0000000011077211 */ /* 0x000fe200000f0eff */
[----:B------:R-:W2:Y:S01]  /*13a0*/  LDCU UR35, c[0x0][0x3c4] ;  /* 0x00007880ff2377ac */ /* 0x000ea20008000800 */
[-C--:B------:R-:W-:Y:S01]  /*13b0*/  IADD3 R16, P0, PT, R19, R4.reuse, RZ ;  /* 0x0000000413107210 */ /* 0x080fe20007f1e0ff */
[----:B------:R-:W2:Y:S01]  /*13c0*/  LDG.E.U8 R90, desc[UR30][R90.64] ;  /* 0x0000001e5a5a7981 */ /* 0x000ea2000c1e1100 */
[----:B-1----:R-:W-:Y:S01]  /*13d0*/  IADD3 R8, P1, PT, R5, R4, RZ ;  /* 0x0000000405087210 */ /* 0x002fe20007f3e0ff */
[----:B------:R-:W1:Y:S01]  /*13e0*/  LDCU UR36, c[0x0][0x3c4] ;  /* 0x00007880ff2477ac */ /* 0x000e620008000800 */
[-C--:B------:R-:W-:Y:S01]  /*13f0*/  LEA.HI.X.SX32 R17, R19, R0.reuse, 0x1, P0 ;  /* 0x0000000013117211 */ /* 0x080fe200000f0eff */
[----:B------:R1:W2:Y:S01]  /*1400*/  LDG.E.U8 R92, desc[UR30][R12.64] ;  /* 0x0000001e0c5c7981 */ /* 0x0002a2000c1e1100 */
[----:B------:R-:W-:Y:S01]  /*1410*/  LEA.HI.X.SX32 R9, R5, R0, 0x1, P1 ;  /* 0x0000000005097211 */ /* 0x000fe200008f0eff */
[C---:B------:R-:W-:Y:S01]  /*1420*/  IMAD R5, R2.reuse, 0xb1, RZ ;  /* 0x000000b102057824 */ /* 0x040fe200078e02ff */
[C---:B0-----:R-:W-:Y:S01]  /*1430*/  IADD3 R10, P1, PT, R21.reuse, R4, RZ ;  /* 0x00000004150a7210 */ /* 0x041fe20007f3e0ff */
[C---:B------:R-:W-:Y:S01]  /*1440*/  IMAD R19, R2.reuse, 0xb9, RZ ;  /* 0x000000b902137824 */ /* 0x040fe200078e02ff */
[----:B------:R-:W2:Y:S01]  /*1450*/  LDG.E.U8 R93, desc[UR30][R6.64] ;  /* 0x0000001e065d7981 */ /* 0x000ea2000c1e1100 */
[----:B------:R-:W0:Y:S01]  /*1460*/  LDCU UR38, c[0x0][0x3c4] ;  /* 0x00007880ff2677ac */ /* 0x000e220008000800 */
[----:B------:R-:W-:Y:S01]  /*1470*/  LEA.HI.X.SX32 R11, R21, R0, 0x1, P1 ;  /* 0x00000000150b7211 */ /* 0x000fe200008f0eff */
[C---:B------:R-:W-:Y:S01]  /*1480*/  IMAD R21, R2.reuse, 0xc1, RZ ;  /* 0x000000c102157824 */ /* 0x040fe200078e02ff */
[----:B------:R1:W2:Y:S02]  /*1490*/  LDG.E.U8 R91, desc[UR30][R14.64] ;  /* 0x0000001e0e5b7981 */ /* 0x0002a4000c1e1100 */
[C---:B-1----:R-:W-:Y:S01]  /*14a0*/  IADD3 R12, P0, PT, R5.reuse, R4, RZ ;  /* 0x00000004050c7210 */ /* 0x042fe20007f1e0ff */
[----:B------:R-:W1:Y:S01]  /*14b0*/  LDCU UR39, c[0x0][0x3c4] ;  /* 0x00007880ff2777ac */ /* 0x000e620008000800 */
[----:B------:R-:W2:Y:S02]  /*14c0*/  LDG.E.U8 R70, desc[UR30][R70.64] ;  /* 0x0000001e46467981 */ /* 0x000ea4000c1e1100 */
[----:B------:R-:W-:Y:S01]  /*14d0*/  LEA.HI.X.SX32 R13, R5, R0, 0x1, P0 ;  /* 0x00000000050d7211 */ /* 0x000fe200000f0eff */
[C---:B------:R-:W-:Y:S01]  /*14e0*/  IMAD R5, R2.reuse, 0xc9, RZ ;  /* 0x000000c902057824 */ /* 0x040fe200078e02ff */
[----:B------:R-:W0:Y:S01]  /*14f0*/  LDCU UR40, c[0x0][0x3c4] ;  /* 0x00007880ff2877ac */ /* 0x000e220008000800 */
[----:B------:R1:W2:Y:S01]  /*1500*/  LDG.E.U8 R94, desc[UR30][R16.64] ;  /* 0x0000001e105e7981 */ /* 0x0002a2000c1e1100 */
[-C--:B------:R-:W-:Y:S01]  /*1510*/  IADD3 R14, P1, PT, R19, R4.reuse, RZ ;  /* 0x00000004130e7210 */ /* 0x080fe20007f3e0ff */
[----:B------:R-:W0:Y:S01]  /*1520*/  LDCU UR32, c[0x0][0x3c4] ;  /* 0x00007880ff2077ac */ /* 0x000e220008000800 */
[----:B------:R-:W-:Y:S01]  /*1530*/  IADD3 R6, P0, PT, R21, R4, RZ ;  /* 0x0000000415067210 */ /* 0x000fe20007f1e0ff */
[----:B------:R1:W2:Y:S01]  /*1540*/  LDG.E.U8 R95, desc[UR30][R10.64] ;  /* 0x0000001e0a5f7981 */ /* 0x0002a2000c1e1100 */
[-C--:B------:R-:W-:Y:S01]  /*1550*/  LEA.HI.X.SX32 R15, R19, R0.reuse, 0x1, P1 ;  /* 0x00000000130f7211 */ /* 0x080fe200008f0eff */
[C---:B------:R-:W-:Y:S01]  /*1560*/  IMAD R19, R2.reuse, 0xd1, RZ ;  /* 0x000000d102137824 */ /* 0x040fe200078e02ff */
[----:B------:R-:W-:Y:S01]  /*1570*/  LEA.HI.X.SX32 R7, R21, R0, 0x1, P0 ;  /* 0x0000000015077211 */ /* 0x000fe200000f0eff */
[----:B------:R0:W2:Y:S01]  /*1580*/  LDG.E.U8 R71, desc[UR30][R8.64] ;  /* 0x0000001e08477981 */ /* 0x0000a2000c1e1100 */
[C---:B------:R-:W-:Y:S01]  /*1590*/  IMAD R21, R2.reuse, 0xd9, RZ ;  /* 0x000000d902157824 */ /* 0x040fe200078e02ff */
[----:B------:R-:W2:Y:S01]  /*15a0*/  LDCU UR26, c[0x0][0x3c4] ;  /* 0x00007880ff1a77ac */ /* 0x000ea20008000800 */
[-C--:B-1----:R-:W-:Y:S01]  /*15b0*/  IADD3 R16, P0, PT, R19, R4.reuse, RZ ;  /* 0x0000000413107210 */ /* 0x082fe20007f1e0ff */
[----:B------:R1:W2:Y:S01]  /*15c0*/  LDG.E.U8 R96, desc[UR30][R12.64] ;  /* 0x0000001e0c607981 */ /* 0x0002a2000c1e1100 */
[C---:B------:R-:W-:Y:S01]  /*15d0*/  IMAD R11, R2.reuse, 0xe1, RZ ;  /* 0x000000e1020b7824 */ /* 0x040fe200078e02ff */
[----:B------:R-:W2:Y:S02]  /*15e0*/  LDCU UR16, c[0x0][0x3c4] ;  /* 0x00007880ff1077ac */ /* 0x000ea40008000800 */
[----:B------:R1:W2:Y:S01]  /*15f0*/  LDG.E.U8 R98, desc[UR30][R6.64] ;  /* 0x0000001e06627981 */ /* 0x0002a2000c1e1100 */
[----:B0-----:R-:W-:Y:S01]  /*1600*/  IADD3 R8, P1, PT, R5, R4, RZ ;  /* 0x0000000405087210 */ /* 0x001fe20007f3e0ff */
[----:B------:R-:W0:Y:S01]  /*1610*/  LDCU UR13, c[0x0][0x3c4] ;  /* 0x00007880ff0d77ac */ /* 0x000e220008000800 */
[-C--:B------:R-:W-:Y:S01]  /*1620*/  LEA.HI.X.SX32 R17, R19, R0.reuse, 0x1, P0 ;  /* 0x0000000013117211 */ /* 0x080fe200000f0eff */
[----:B------:R0:W2:Y:S01]  /*1630*/  LDG.E.U8 R97, desc[UR30][R14.64] ;  /* 0x0000001e0e617981 */ /* 0x0000a2000c1e1100 */
[----:B------:R-:W-:Y:S01]  /*1640*/  LEA.HI.X.SX32 R9, R5, R0, 0x1, P1 ;  /* 0x0000000005097211 */ /* 0x000fe200008f0eff */
[C---:B-1----:R-:W-:Y:S01]  /*1650*/  IMAD R13, R2.reuse, 0xe9, RZ ;  /* 0x000000e9020d7824 */ /* 0x042fe200078e02ff */
[-C--:B------:R-:W-:Y:S01]  /*1660*/  IADD3 R18, P1, PT, R21, R4.reuse, RZ ;  /* 0x0000000415127210 */ /* 0x080fe20007f3e0ff */
[C---:B------:R-:W-:Y:S01]  /*1670*/  IMAD.SHL.U32 R5, R2.reuse, 0x2, RZ ;  /* 0x0000000202057824 */ /* 0x040fe200078e00ff */
[----:B------:R-:W-:Y:S01]  /*1680*/  IADD3 R20, P0, PT, R11, R4, RZ ;  /* 0x000000040b147210 */ /* 0x000fe20007f1e0ff */
[----:B------:R1:W2:Y:S01]  /*1690*/  LDG.E.U8 R99, desc[UR30][R8.64] ;  /* 0x0000001e08637981 */ /* 0x0002a2000c1e1100 */
[----:B------:R-:W-:Y:S01]  /*16a0*/  LEA.HI.X.SX32 R19, R21, R0, 0x1, P1 ;  /* 0x0000000015137211 */ /* 0x000fe200008f0eff */
[----:B------:R-:W2:Y:S01]  /*16b0*/  LDCU UR12, c[0x0][0x3c4] ;  /* 0x00007880ff0c77ac */ /* 0x000ea20008000800 */
[----:B------:R-:W-:Y:S01]  /*16c0*/  IADD3 R22, P1, PT, R13, R4, RZ ;  /* 0x000000040d167210 */ /* 0x000fe20007f3e0ff */
[----:B------:R1:W2:Y:S01]  /*16d0*/  LDG.E.U8 R40, desc[UR30][R16.64] ;  /* 0x0000001e10287981 */ /* 0x0002a2000c1e1100 */
[----:B------:R-:W-:Y:S01]  /*16e0*/  LEA.HI.X.SX32 R21, R11, R0, 0x1, P0 ;  /* 0x000000000b157211 */ /* 0x000fe200000f0eff */
[C---:B------:R-:W-:Y:S01]  /*16f0*/  IMAD R11, R2.reuse, 0xa, RZ ;  /* 0x0000000a020b7824 */ /* 0x040fe200078e02ff */
[----:B------:R-:W-:Y:S01]  /*1700*/  IADD3 R6, P0, PT, R5, R4, RZ ;  /* 0x0000000405067210 */ /* 0x000fe20007f1e0ff */
[C---:B0-----:R-:W-:Y:S01]  /*1710*/  IMAD R15, R2.reuse, 0x22, RZ ;  /* 0x00000022020f7824 */ /* 0x041fe200078e02ff */
[-C--:B------:R-:W-:Y:S01]  /*1720*/  LEA.HI.X.SX32 R23, R13, R0.reuse, 0x1, P1 ;  /* 0x000000000d177211 */ /* 0x080fe200008f0eff */
[C---:B------:R-:W-:Y:S01]  /*1730*/  IMAD R13, R2.reuse, 0x12, RZ ;  /* 0x00000012020d7824 */ /* 0x040fe200078e02ff */
[----:B------:R-:W-:Y:S01]  /*1740*/  LEA.HI.X.SX32 R7, R5, R0, 0x1, P0 ;  /* 0x0000000005077211 */ /* 0x000fe200000f0eff */
[C---:B------:R-:W-:Y:S01]  /*1750*/  IMAD R5, R2.reuse, 0x1a, RZ ;  /* 0x0000001a02057824 */ /* 0x040fe200078e02ff */
[-C--:B-1----:R-:W-:Y:S01]  /*1760*/  IADD3 R8, P1, PT, R11, R4.reuse, RZ ;  /* 0x000000040b087210 */ /* 0x082fe20007f3e0ff */
[C---:B------:R-:W-:Y:S01]  /*1770*/  IMAD R17, R2.reuse, 0x2a, RZ ;  /* 0x0000002a02117824 */ /* 0x040fe200078e02ff */
[----:B------:R-:W-:Y:S01]  /*1780*/  IADD3 R10, P0, PT, R13, R4, RZ ;  /* 0x000000040d0a7210 */ /* 0x000fe20007f1e0ff */
[----:B------:R0:W2:Y:S01]  /*1790*/  LDG.E.U8 R41, desc[UR30][R18.64] ;  /* 0x0000001e12297981 */ /* 0x0000a2000c1e1100 */
[----:B------:R-:W-:Y:S01]  /*17a0*/  LEA.HI.X.SX32 R9, R11, R0, 0x1, P1 ;  /* 0x000000000b097211 */ /* 0x000fe200008f0eff */
[----:B------:R-:W1:Y:S01]  /*17b0*/  LDCU UR18, c[0x0][0x3c4] ;  /* 0x00007880ff1277ac */ /* 0x000e620008000800 */
[----:B------:R-:W-:Y:S01]  /*17c0*/  IADD3 R12, P1, PT, R5, R4, RZ ;  /* 0x00000004050c7210 */ /* 0x000fe20007f3e0ff */
[----:B------:R3:W2:Y:S01]  /*17d0*/  LDG.E.U8 R44, desc[UR30][R6.64] ;  /* 0x0000001e062c7981 */ /* 0x0006a2000c1e1100 */
[-C--:B------:R-:W-:Y:S01]  /*17e0*/  LEA.HI.X.SX32 R11, R13, R0.reuse, 0x1, P0 ;  /* 0x000000000d0b7211 */ /* 0x080fe200000f0eff */
[----:B------:R-:W1:Y:S01]  /*17f0*/  LDCU UR15, c[0x0][0x3c4] ;  /* 0x00007880ff0f77ac */ /* 0x000e620008000800 */
[----:B------:R-:W-:Y:S01]  /*1800*/  LEA.HI.X.SX32 R13, R5, R0, 0x1, P1 ;  /* 0x00000000050d7211 */ /* 0x000fe200008f0eff */
[C---:B------:R-:W-:Y:S01]  /*1810*/  IMAD R5, R2.reuse, 0x32, RZ ;  /* 0x0000003202057824 */ /* 0x040fe200078e02ff */
[-C--:B------:R-:W-:Y:S01]  /*1820*/  IADD3 R14, P0, PT, R15, R4.reuse, RZ ;  /* 0x000000040f0e7210 */ /* 0x080fe20007f1e0ff */
[C---:B0-----:R-:W-:Y:S01]  /*1830*/  IMAD R19, R2.reuse, 0x3a, RZ ;  /* 0x0000003a02137824 */ /* 0x041fe200078e02ff */
[----:B------:R-:W-:Y:S01]  /*1840*/  IADD3 R16, P1, PT, R17, R4, RZ ;  /* 0x0000000411107210 */ /* 0x000fe20007f3e0ff */
[----:B------:R0:W2:Y:S01]  /*1850*/  LDG.E.U8 R42, desc[UR30][R20.64] ;  /* 0x0000001e142a7981 */ /* 0x0000a2000c1e1100 */
[----:B------:R-:W-:Y:S01]  /*1860*/  LEA.HI.X.SX32 R15, R15, R0, 0x1, P0 ;  /* 0x000000000f0f7211 */ /* 0x000fe200000f0eff */
[----:B------:R-:W1:Y:S01]  /*1870*/  LDCU UR41, c[0x0][0x3c4] ;  /* 0x00007880ff2977ac */ /* 0x000e620008000800 */
[----:B---3--:R-:W-:Y:S01]  /*1880*/  IADD3 R6, P0, PT, R5, R4, RZ ;  /* 0x0000000405067210 */ /* 0x008fe20007f1e0ff */
[----:B------:R3:W2:Y:S01]  /*1890*/  LDG.E.U8 R45, desc[UR30][R8.64] ;  /* 0x0000001e082d7981 */ /* 0x0006a2000c1e1100 */
[-C--:B------:R-:W-:Y:S01]  /*18a0*/  LEA.HI.X.SX32 R17, R17, R0.reuse, 0x1, P1 ;  /* 0x0000000011117211 */ /* 0x080fe200008f0eff */
[----:B------:R-:W1:Y:S01]  /*18b0*/  LDCU UR69, c[0x0][0x3c4] ;  /* 0x00007880ff4577ac */ /* 0x000e620008000800 */
[----:B------:R-:W-:Y:S01]  /*18c0*/  LEA.HI.X.SX32 R7, R5, R0, 0x1, P0 ;  /* 0x0000000005077211 */ /* 0x000fe200000f0eff */
[C---:B------:R-:W-:Y:S01]  /*18d0*/  IMAD R5, R2.reuse, 0x4a, RZ ;  /* 0x0000004a02057824 */ /* 0x040fe200078e02ff */
[----:B------:R4:W2:Y:S01]  /*18e0*/  LDG.E.U8 R46, desc[UR30][R10.64] ;  /* 0x0000001e0a2e7981 */ /* 0x0008a2000c1e1100 */
[----:B0-----:R-:W-:-:S03]  /*18f0*/  IMAD R21, R2, 0x42, RZ ;  /* 0x0000004202157824 */ /* 0x001fc600078e02ff */
[----:B------:R0:W2:Y:S01]  /*1900*/  LDG.E.U8 R47, desc[UR30][R12.64] ;  /* 0x0000001e0c2f7981 */ /* 0x0000a2000c1e1100 */
[----:B---3--:R-:W-:-:S03]  /*1910*/  IADD3 R8, P1, PT, R19, R4, RZ ;  /* 0x0000000413087210 */ /* 0x008fc60007f3e0ff */
[----:B------:R3:W2:Y:S01]  /*1920*/  LDG.E.U8 R48, desc[UR30][R14.64] ;  /* 0x0000001e0e307981 */ /* 0x0006a2000c1e1100 */
[----:B------:R-:W-:Y:S01]  /*1930*/  LEA.HI.X.SX32 R9, R19, R0, 0x1, P1 ;  /* 0x0000000013097211 */ /* 0x000fe200008f0eff */
[C---:B------:R-:W-:Y:S01]  /*1940*/  IMAD R19, R2.reuse, 0x52, RZ ;  /* 0x0000005202137824 */ /* 0x040fe200078e02ff */
[-C--:B----4-:R-:W-:Y:S01]  /*1950*/  IADD3 R10, P0, PT, R21, R4.reuse, RZ ;  /* 0x00000004150a7210 */ /* 0x090fe20007f1e0ff */
[----:B------:R4:W2:Y:S01]  /*1960*/  LDG.E.U8 R49, desc[UR30][R16.64] ;  /* 0x0000001e10317981 */ /* 0x0008a2000c1e1100 */
[----:B0-----:R-:W-:Y:S02]  /*1970*/  IADD3 R12, P1, PT, R5, R4, RZ ;  /* 0x00000004050c7210 */ /* 0x001fe40007f3e0ff */
[-C--:B------:R-:W-:Y:S01]  /*1980*/  LEA.HI.X.SX32 R11, R21, R0.reuse, 0x1, P0 ;  /* 0x00000000150b7211 */ /* 0x080fe200000f0eff */
[C---:B------:R-:W-:Y:S01]  /*1990*/  IMAD R21, R2.reuse, 0x5a, RZ ;  /* 0x0000005a02157824 */ /* 0x040fe200078e02ff */
[----:B------:R-:W-:Y:S01]  /*19a0*/  LEA.HI.X.SX32 R13, R5, R0, 0x1, P1 ;  /* 0x00000000050d7211 */ /* 0x000fe200008f0eff */
[----:B------:R-:W-:Y:S01]  /*19b0*/  IMAD R5, R2, 0x62, RZ ;  /* 0x0000006202057824 */ /* 0x000fe200078e02ff */
[-C--:B---3--:R-:W-:Y:S01]  /*19c0*/  IADD3 R14, P0, PT, R19, R4.reuse, RZ ;  /* 0x00000004130e7210 */ /* 0x088fe20007f1e0ff */
[----:B------:R0:W3:Y:S01]  /*19d0*/  LDG.E.U8 R50, desc[UR30][R6.64] ;  /* 0x0000001e06327981 */ /* 0x0000e2000c1e1100 */
[----:B----4-:R-:W-:-:S02]  /*19e0*/  IADD3 R16, P1, PT, R21, R4, RZ ;  /* 0x0000000415107210 */ /* 0x010fc40007f3e0ff */
[-C--:B------:R-:W-:Y:S01]  /*19f0*/  LEA.HI.X.SX32 R15, R19, R0.reuse, 0x1, P0 ;  /* 0x00000000130f7211 */ /* 0x080fe200000f0eff */
[----:B------:R-:W-:Y:S01]  /*1a00*/  IMAD R19, R2, 0x6a, RZ ;  /* 0x0000006a02137824 */ /* 0x000fe200078e02ff */
[----:B------:R4:W2:Y:S01]  /*1a10*/  LDG.E.U8 R51, desc[UR30][R8.64] ;  /* 0x0000001e08337981 */ /* 0x0008a2000c1e1100 */
[----:B------:R-:W-:-:S03]  /*1a20*/  LEA.HI.X.SX32 R17, R21, R0, 0x1, P1 ;  /* 0x0000000015117211 */ /* 0x000fc600008f0eff */
[----:B------:R1:W2:Y:S01]  /*1a30*/  LDG.E.U8 R52, desc[UR30][R10.64] ;  /* 0x0000001e0a347981 */ /* 0x0002a2000c1e1100 */
[C---:B0-----:R-:W-:Y:S01]  /*1a40*/  IADD3 R6, P0, PT, R5.reuse, R4, RZ ;  /* 0x0000000405067210 */ /* 0x041fe20007f1e0ff */
[C---:B------:R-:W-:Y:S02]  /*1a50*/  IMAD R21, R2.reuse, 0x72, RZ ;  /* 0x0000007202157824 */ /* 0x040fe400078e02ff */
[----:B------:R0:W2:Y:S01]  /*1a60*/  LDG.E.U8 R53, desc[UR30][R12.64] ;  /* 0x0000001e0c357981 */ /* 0x0000a2000c1e1100 */
[----:B------:R-:W-:Y:S01]  /*1a70*/  LEA.HI.X.SX32 R7, R5, R0, 0x1, P0 ;  /* 0x0000000005077211 */ /* 0x000fe200000f0eff */
[C---:B------:R-:W-:Y:S01]  /*1a80*/  IMAD R5, R2.reuse, 0x7a, RZ ;  /* 0x0000007a02057824 */ /* 0x040fe200078e02ff */
[-C--:B----4-:R-:W-:Y:S01]  /*1a90*/  IADD3 R8, P1, PT, R19, R4.reuse, RZ ;  /* 0x0000000413087210 */ /* 0x090fe20007f3e0ff */
[----:B------:R4:W2:Y:S01]  /*1aa0*/  LDG.E.U8 R54, desc[UR30][R14.64] ;  /* 0x0000001e0e367981 */ /* 0x0008a2000c1e1100 */
[----:B-1----:R-:W-:Y:S02]  /*1ab0*/  IADD3 R10, P0, PT, R21, R4, RZ ;  /* 0x00000004150a7210 */ /* 0x002fe40007f1e0ff */
[----:B------:R-:W-:Y:S01]  /*1ac0*/  LEA.HI.X.SX32 R9, R19, R0, 0x1, P1 ;  /* 0x0000000013097211 */ /* 0x000fe200008f0eff */
[C---:B------:R-:W-:Y:S01]  /*1ad0*/  IMAD R19, R2.reuse, 0x82, RZ ;  /* 0x0000008202137824 */ /* 0x040fe200078e02ff */
[----:B0-----:R-:W-:Y:S01]  /*1ae0*/  IADD3 R12, P1, PT, R5, R4, RZ ;  /* 0x00000004050c7210 */ /* 0x001fe20007f3e0ff */
[----:B------:R0:W2:Y:S01]  /*1af0*/  LDG.E.U8 R55, desc[UR30][R16.64] ;  /* 0x0000001e10377981 */ /* 0x0000a2000c1e1100 */
[-C--:B------:R-:W-:Y:S01]  /*1b00*/  LEA.HI.X.SX32 R11, R21, R0.reuse, 0x1, P0 ;  /* 0x00000000150b7211 */ /* 0x080fe200000f0eff */
[C---:B------:R-:W-:Y:S01]  /*1b10*/  IMAD R21, R2.reuse, 0x8a, RZ ;  /* 0x0000008a02157824 */ /* 0x040fe200078e02ff */
[----:B------:R-:W-:Y:S01]  /*1b20*/  LEA.HI.X.SX32 R13, R5, R0, 0x1, P1 ;  /* 0x00000000050d7211 */ /* 0x000fe200008f0eff */
[C---:B------:R-:W-:Y:S01]  /*1b30*/  IMAD R5, R2.reuse, 0x92, RZ ;  /* 0x0000009202057824 */ /* 0x040fe200078e02ff */
[C---:B----4-:R-:W-:Y:S01]  /*1b40*/  IADD3 R14, P0, PT, R19.reuse, R4, RZ ;  /* 0x00000004130e7210 */ /* 0x050fe20007f1e0ff */
[----:B------:R1:W4:Y:S03]  /*1b50*/  LDG.E.U8 R56, desc[UR30][R6.64] ;  /* 0x0000001e06387981 */ /* 0x000326000c1e1100 */
[----:B------:R-:W-:Y:S01]  /*1b60*/  LEA.HI.X.SX32 R15, R19, R0, 0x1, P0 ;  /* 0x00000000130f7211 */ /* 0x000fe200000f0eff */
[----:B------:R-:W-:Y:S01]  /*1b70*/  IMAD R19, R2, 0x9a, RZ ;  /* 0x0000009a02137824 */ /* 0x000fe200078e02ff */
[-C--:B0-----:R-:W-:Y:S01]  /*1b80*/  IADD3 R16, P1, PT, R21, R4.reuse, RZ ;  /* 0x0000000415107210 */ /* 0x081fe20007f3e0ff */
[----:B------:R0:W2:Y:S01]  /*1b90*/  LDG.E.U8 R57, desc[UR30][R8.64] ;  /* 0x0000001e08397981 */ /* 0x0000a2000c1e1100 */
[----:B-1----:R-:W-:-:S03]  /*1ba0*/  IADD3 R6, P0, PT, R5, R4, RZ ;  /* 0x0000000405067210 */ /* 0x002fc60007f1e0ff */
[----:B------:R1:W2:Y:S01]  /*1bb0*/  LDG.E.U8 R58, desc[UR30][R10.64] ;  /* 0x0000001e0a3a7981 */ /* 0x0002a2000c1e1100 */
[-C--:B------:R-:W-:Y:S01]  /*1bc0*/  LEA.HI.X.SX32 R17, R21, R0.reuse, 0x1, P1 ;  /* 0x0000000015117211 */ /* 0x080fe200008f0eff */
[C---:B------:R-:W-:Y:S01]  /*1bd0*/  IMAD R21, R2.reuse, 0xa2, RZ ;  /* 0x000000a202157824 */ /* 0x040fe200078e02ff */
[----:B------:R-:W-:Y:S01]  /*1be0*/  LEA.HI.X.SX32 R7, R5, R0, 0x1, P0 ;  /* 0x0000000005077211 */ /* 0x000fe200000f0eff */
[C---:B------:R-:W-:Y:S01]  /*1bf0*/  IMAD R5, R2.reuse, 0xaa, RZ ;  /* 0x000000aa02057824 */ /* 0x040fe200078e02ff */
[C---:B0-----:R-:W-:Y:S01]  /*1c00*/  IADD3 R8, P1, PT, R19.reuse, R4, RZ ;  /* 0x0000000413087210 */ /* 0x041fe20007f3e0ff */
[----:B------:R0:W2:Y:S03]  /*1c10*/  LDG.E.U8 R59, desc[UR30][R12.64] ;  /* 0x0000001e0c3b7981 */ /* 0x0000a6000c1e1100 */
[----:B------:R-:W-:Y:S01]  /*1c20*/  LEA.HI.X.SX32 R9, R19, R0, 0x1, P1 ;  /* 0x0000000013097211 */ /* 0x000fe200008f0eff */
[----:B------:R-:W-:Y:S01]  /*1c30*/  IMAD R19, R2, 0xb2, RZ ;  /* 0x000000b202137824 */ /* 0x000fe200078e02ff */
[-C--:B-1----:R-:W-:Y:S01]  /*1c40*/  IADD3 R10, P0, PT, R21, R4.reuse, RZ ;  /* 0x00000004150a7210 */ /* 0x082fe20007f1e0ff */
[----:B------:R1:W2:Y:S01]  /*1c50*/  LDG.E.U8 R60, desc[UR30][R14.64] ;  /* 0x0000001e0e3c7981 */ /* 0x0002a2000c1e1100 */
[----:B0-----:R-:W-:-:S03]  /*1c60*/  IADD3 R12, P1, PT, R5, R4, RZ ;  /* 0x00000004050c7210 */ /* 0x001fc60007f3e0ff */
[----:B------:R0:W2:Y:S01]  /*1c70*/  LDG.E.U8 R61, desc[UR30][R16.64] ;  /* 0x0000001e103d7981 */ /* 0x0000a2000c1e1100 */
[-C--:B------:R-:W-:Y:S01]  /*1c80*/  LEA.HI.X.SX32 R11, R21, R0.reuse, 0x1, P0 ;  /* 0x00000000150b7211 */ /* 0x080fe200000f0eff */
[C---:B------:R-:W-:Y:S01]  /*1c90*/  IMAD R21, R2.reuse, 0xba, RZ ;  /* 0x000000ba02157824 */ /* 0x040fe200078e02ff */
[----:B------:R-:W-:Y:S01]  /*1ca0*/  LEA.HI.X.SX32 R13, R5, R0, 0x1, P1 ;  /* 0x00000000050d7211 */ /* 0x000fe200008f0eff */
[C---:B------:R-:W-:Y:S01]  /*1cb0*/  IMAD R5, R2.reuse, 0xc2, RZ ;  /* 0x000000c202057824 */ /* 0x040fe200078e02ff */
[C---:B-1----:R-:W-:Y:S01]  /*1cc0*/  IADD3 R14, P0, PT, R19.reuse, R4, RZ ;  /* 0x00000004130e7210 */ /* 0x042fe20007f1e0ff */
[----:B------:R1:W2:Y:S03]  /*1cd0*/  LDG.E.U8 R62, desc[UR30][R6.64] ;  /* 0x0000001e063e7981 */ /* 0x0002a6000c1e1100 */
        /* <DEDUP_REMOVED lines=9> */
[----:B------:R-:W-:Y:S01]  /*1d70*/  IMAD R5, R2, 0xda, RZ ;  /* 0x000000da02057824 */ /* 0x000fe200078e02ff */
[C---:B0-----:R-:W-:Y:S01]  /*1d80*/  IADD3 R8, P1, PT, R19.reuse, R4, RZ ;  /* 0x0000000413087210 */ /* 0x041fe20007f3e0ff */
[----:B------:R0:W2:Y:S03]  /*1d90*/  LDG.E.U8 R65, desc[UR30][R12.64] ;  /* 0x0000001e0c417981 */ /* 0x0000a6000c1e1100 */
[----:B------:R-:W-:Y:S01]  /*1da0*/  LEA.HI.X.SX32 R9, R19, R0, 0x1, P1 ;  /* 0x0000000013097211 */ /* 0x000fe200008f0eff */
[----:B------:R5:W2:Y:S01]  /*1db0*/  LDG.E.U8 R66, desc[UR30][R14.64] ;  /* 0x0000001e0e427981 */ /* 0x000aa2000c1e1100 */
[----:B-1----:R-:W-:-:S02]  /*1dc0*/  IADD3 R10, P0, PT, R21, R4, RZ ;  /* 0x00000004150a7210 */ /* 0x002fc40007f1e0ff */
[----:B------:R-:W-:Y:S01]  /*1dd0*/  IADD3 R18, P1, PT, R5, R4, RZ ;  /* 0x0000000405127210 */ /* 0x000fe20007f3e0ff */
[----:B------:R1:W2:Y:S01]  /*1de0*/  LDG.E.U8 R43, desc[UR30][R22.64] ;  /* 0x0000001e162b7981 */ /* 0x0002a2000c1e1100 */
[C---:B0-----:R-:W-:Y:S01]  /*1df0*/  IMAD R13, R2.reuse, 0xe2, RZ ;  /* 0x000000e2020d7824 */ /* 0x041fe200078e02ff */
[-C--:B------:R-:W-:Y:S02]  /*1e00*/  LEA.HI.X.SX32 R11, R21, R0.reuse, 0x1, P0 ;  /* 0x00000000150b7211 */ /* 0x080fe400000f0eff */
[----:B------:R0:W2:Y:S01]  /*1e10*/  LDG.E.U8 R68, desc[UR30][R6.64] ;  /* 0x0000001e06447981 */ /* 0x0000a2000c1e1100 */
[----:B------:R-:W-:Y:S01]  /*1e20*/  LEA.HI.X.SX32 R19, R5, R0, 0x1, P1 ;  /* 0x0000000005137211 */ /* 0x000fe200008f0eff */
[C---:B-----5:R-:W-:Y:S01]  /*1e30*/  IMAD R15, R2.reuse, 0xea, RZ ;  /* 0x000000ea020f7824 */ /* 0x060fe200078e02ff */
[-C--:B------:R-:W-:Y:S01]  /*1e40*/  IADD3 R20, P0, PT, R13, R4.reuse, RZ ;  /* 0x000000040d147210 */ /* 0x080fe20007f1e0ff */
[----:B------:R-:W-:Y:S01]  /*1e50*/  IMAD R5, R2, 0x3, RZ ;  /* 0x0000000302057824 */ /* 0x000fe200078e02ff */
[----:B------:R5:W2:Y:S02]  /*1e60*/  LDG.E.U8 R69, desc[UR30][R8.64] ;  /* 0x0000001e08457981 */ /* 0x000aa4000c1e1100 */
[----:B-1----:R-:W-:-:S02]  /*1e70*/  IADD3 R22, P1, PT, R15, R4, RZ ;  /* 0x000000040f167210 */ /* 0x002fc40007f3e0ff */
[----:B------:R-:W-:Y:S01]  /*1e80*/  LEA.HI.X.SX32 R21, R13, R0, 0x1, P0 ;  /* 0x000000000d157211 */ /* 0x000fe200000f0eff */
[C---:B------:R-:W-:Y:S01]  /*1e90*/  IMAD R13, R2.reuse, 0xb, RZ ;  /* 0x0000000b020d7824 */ /* 0x040fe200078e02ff */
[----:B0-----:R-:W-:Y:S01]  /*1ea0*/  IADD3 R6, P0, PT, R5, R4, RZ ;  /* 0x0000000405067210 */ /* 0x001fe20007f1e0ff */
[----:B------:R0:W2:Y:S01]  /*1eb0*/  LDG.E.U8 R10, desc[UR30][R10.64] ;  /* 0x0000001e0a0a7981 */ /* 0x0000a2000c1e1100 */
[-C--:B------:R-:W-:Y:S01]  /*1ec0*/  LEA.HI.X.SX32 R23, R15, R0.reuse, 0x1, P1 ;  /* 0x000000000f177211 */ /* 0x080fe200008f0eff */
[C---:B------:R-:W-:Y:S01]  /*1ed0*/  IMAD R15, R2.reuse, 0x13, RZ ;  /* 0x00000013020f7824 */ /* 0x040fe200078e02ff */
[----:B------:R-:W-:Y:S01]  /*1ee0*/  LEA.HI.X.SX32 R7, R5, R0, 0x1, P0 ;  /* 0x0000000005077211 */ /* 0x000fe200000f0eff */
[----:B------:R-:W-:Y:S01]  /*1ef0*/  IMAD R5, R2, 0x1b, RZ ;  /* 0x0000001b02057824 */ /* 0x000fe200078e02ff */
[-C--:B-----5:R-:W-:Y:S01]  /*1f00*/  IADD3 R8, P1, PT, R13, R4.reuse, RZ ;  /* 0x000000040d087210 */ /* 0x0a0fe20007f3e0ff */
[----:B------:R1:W5:Y:S01]  /*1f10*/  LDG.E.U8 R67, desc[UR30][R16.64] ;  /* 0x0000001e10437981 */ /* 0x000362000c1e1100 */
[----:B------:R-:W-:-:S02]  /*1f20*/  IADD3 R12, P0, PT, R15, R4, RZ ;  /* 0x000000040f0c7210 */ /* 0x000fc40007f1e0ff */
[----:B------:R-:W-:Y:S01]  /*1f30*/  LEA.HI.X.SX32 R9, R13, R0, 0x1, P1 ;  /* 0x000000000d097211 */ /* 0x000fe200008f0eff */
[C---:B0-----:R-:W-:Y:S01]  /*1f40*/  IMAD R11, R2.reuse, 0x23, RZ ;  /* 0x00000023020b7824 */ /* 0x041fe200078e02ff */
[----:B------:R-:W-:Y:S01]  /*1f50*/  IADD3 R14, P1, PT, R5, R4, RZ ;  /* 0x00000004050e7210 */ /* 0x000fe20007f3e0ff */
[----:B------:R0:W2:Y:S01]  /*1f60*/  LDG.E.U8 R39, desc[UR30][R18.64] ;  /* 0x0000001e12277981 */ /* 0x0000a2000c1e1100 */
[-C--:B------:R-:W-:Y:S02]  /*1f70*/  LEA.HI.X.SX32 R13, R15, R0.reuse, 0x1, P0 ;  /* 0x000000000f0d7211 */ /* 0x080fe400000f0eff */
[----:B------:R-:W-:Y:S01]  /*1f80*/  LEA.HI.X.SX32 R15, R5, R0, 0x1, P1 ;  /* 0x00000000050f7211 */ /* 0x000fe200008f0eff */
[C---:B------:R-:W-:Y:S01]  /*1f90*/  IMAD R5, R2.reuse, 0x33, RZ ;  /* 0x0000003302057824 */ /* 0x040fe200078e02ff */
[----:B-1----:R-:W-:Y:S01]  /*1fa0*/  IADD3 R16, P0, PT, R11, R4, RZ ;  /* 0x000000040b107210 */ /* 0x002fe20007f1e0ff */
[----:B------:R1:W2:Y:S01]  /*1fb0*/  LDG.E.U8 R36, desc[UR30][R6.64] ;  /* 0x0000001e06247981 */ /* 0x0002a2000c1e1100 */
[----:B0-----:R-:W-:-:S02]  /*1fc0*/  IMAD R19, R2, 0x2b, RZ ;  /* 0x0000002b02137824 */ /* 0x001fc400078e02ff */
[----:B------:R-:W-:Y:S01]  /*1fd0*/  LEA.HI.X.SX32 R17, R11, R0, 0x1, P0 ;  /* 0x000000000b117211 */ /* 0x000fe200000f0eff */
[C---:B------:R-:W-:Y:S01]  /*1fe0*/  IMAD R11, R2.reuse, 0x3b, RZ ;  /* 0x0000003b020b7824 */ /* 0x040fe200078e02ff */
[----:B------:R0:W2:Y:S01]  /*1ff0*/  LDG.E.U8 R38, desc[UR30][R20.64] ;  /* 0x0000001e14267981 */ /* 0x0000a2000c1e1100 */
[-C--:B------:R-:W-:Y:S02]  /*2000*/  IADD3 R18, P1, PT, R19, R4.reuse, RZ ;  /* 0x0000000413127210 */ /* 0x080fe40007f3e0ff */
[----:B-1----:R-:W-:Y:S01]  /*2010*/  IADD3 R6, P0, PT, R5, R4, RZ ;  /* 0x0000000405067210 */ /* 0x002fe20007f1e0ff */
[----:B------:R1:W2:Y:S01]  /*2020*/  LDG.E.U8 R35, desc[UR30][R8.64] ;  /* 0x0000001e08237981 */ /* 0x0002a2000c1e1100 */
[-C--:B------:R-:W-:Y:S02]  /*2030*/  LEA.HI.X.SX32 R19, R19, R0.reuse, 0x1, P1 ;  /* 0x0000000013137211 */ /* 0x080fe400008f0eff */
[----:B------:R-:W-:Y:S01]  /*2040*/  LEA.HI.X.SX32 R7, R5, R0, 0x1, P0 ;  /* 0x0000000005077211 */ /* 0x000fe200000f0eff */
[C---:B------:R-:W-:Y:S01]  /*2050*/  IMAD R5, R2.reuse, 0x4b, RZ ;  /* 0x0000004b02057824 */ /* 0x040fe200078e02ff */
[----:B------:R1:W2:Y:S01]  /*2060*/  LDG.E.U8 R34, desc[UR30][R12.64] ;  /* 0x0000001e0c227981 */ /* 0x0002a2000c1e1100 */
[----:B0-----:R-:W-:-:S03]  /*2070*/  IMAD R21, R2, 0x43, RZ ;  /* 0x0000004302157824 */ /* 0x001fc600078e02ff */
[----:B------:R0:W2:Y:S01]  /*2080*/  LDG.E.U8 R33, desc[UR30][R14.64] ;  /* 0x0000001e0e217981 */ /* 0x0000a2000c1e1100 */
[----:B-1----:R-:W-:-:S03]  /*2090*/  IADD3 R8, P1, PT, R11, R4, RZ ;  /* 0x000000040b087210 */ /* 0x002fc60007f3e0ff */
[----:B------:R1:W2:Y:S01]  /*20a0*/  LDG.E.U8 R32, desc[UR30][R16.64] ;  /* 0x0000001e10207981 */ /* 0x0002a2000c1e1100 */
[----:B------:R-:W-:Y:S01]  /*20b0*/  LEA.HI.X.SX32 R9, R11, R0, 0x1, P1 ;  /* 0x000000000b097211 */ /* 0x000fe200008f0eff */
[C---:B------:R-:W-:Y:S01]  /*20c0*/  IMAD R11, R2.reuse, 0x53, RZ ;  /* 0x00000053020b7824 */ /* 0x040fe200078e02ff */
[-C--:B------:R-:W-:Y:S01]  /*20d0*/  IADD3 R12, P0, PT, R21, R4.reuse, RZ ;  /* 0x00000004150c7210 */ /* 0x080fe20007f1e0ff */
[----:B------:R1:W2:Y:S01]  /*20e0*/  LDG.E.U8 R31, desc[UR30][R18.64] ;  /* 0x0000001e121f7981 */ /* 0x0002a2000c1e1100 */
[----:B0-----:R-:W-:Y:S02]  /*20f0*/  IADD3 R14, P1, PT, R5, R4, RZ ;  /* 0x00000004050e7210 */ /* 0x001fe40007f3e0ff */
[-C--:B------:R-:W-:Y:S01]  /*2100*/  LEA.HI.X.SX32 R13, R21, R0.reuse, 0x1, P0 ;  /* 0x00000000150d7211 */ /* 0x080fe200000f0eff */
[C---:B------:R-:W-:Y:S01]  /*2110*/  IMAD R21, R2.reuse, 0x5b, RZ ;  /* 0x0000005b02157824 */ /* 0x040fe200078e02ff */
[----:B------:R-:W-:Y:S01]  /*2120*/  LEA.HI.X.SX32 R15, R5, R0, 0x1, P1 ;  /* 0x00000000050f7211 */ /* 0x000fe200008f0eff */
[----:B------:R-:W-:Y:S01]  /*2130*/  IMAD R5, R2, 0x63, RZ ;  /* 0x0000006302057824 */ /* 0x000fe200078e02ff */
[-C--:B-1----:R-:W-:Y:S01]  /*2140*/  IADD3 R16, P0, PT, R11, R4.reuse, RZ ;  /* 0x000000040b107210 */ /* 0x082fe20007f1e0ff */
[----:B------:R0:W2:Y:S01]  /*2150*/  LDG.E.U8 R30, desc[UR30][R6.64] ;  /* 0x0000001e061e7981 */ /* 0x0000a2000c1e1100 */
[----:B------:R-:W-:-:S02]  /*2160*/  IADD3 R18, P1, PT, R21, R4, RZ ;  /* 0x0000000415127210 */ /* 0x000fc40007f3e0ff */
        /* <DEDUP_REMOVED lines=10> */
[-C--:B-1----:R-:W-:Y:S01]  /*2210*/  IADD3 R8, P1, PT, R11, R4.reuse, RZ ;  /* 0x000000040b087210 */ /* 0x082fe20007f3e0ff */
[----:B------:R1:W2:Y:S01]  /*2220*/  LDG.E.U8 R26, desc[UR30][R16.64] ;  /* 0x0000001e101a7981 */ /* 0x0002a2000c1e1100 */
[----:B------:R-:W-:Y:S02]  /*2230*/  IADD3 R12, P0, PT, R21, R4, RZ ;  /* 0x00000004150c7210 */ /* 0x000fe40007f1e0ff */
[----:B------:R-:W-:Y:S01]  /*2240*/  LEA.HI.X.SX32 R9, R11, R0, 0x1, P1 ;  /* 0x000000000b097211 */ /* 0x000fe200008f0eff */
[----:B------:R-:W-:Y:S01]  /*2250*/  IMAD R11, R2, 0x83, RZ ;  /* 0x00000083020b7824 */ /* 0x000fe200078e02ff */
[----:B0-----:R-:W-:Y:S01]  /*2260*/  IADD3 R14, P1, PT, R5, R4, RZ ;  /* 0x00000004050e7210 */ /* 0x001fe20007f3e0ff */
[----:B------:R0:W2:Y:S01]  /*2270*/  LDG.E.U8 R24, desc[UR30][R6.64] ;  /* 0x0000001e06187981 */ /* 0x0000a2000c1e1100 */
[----:B------:R-:W-:-:S02]  /*2280*/  LEA.HI.X.SX32 R13, R21, R0, 0x1, P0 ;  /* 0x00000000150d7211 */ /* 0x000fc400000f0eff */
[----:B------:R-:W-:Y:S01]  /*2290*/  LEA.HI.X.SX32 R15, R5, R0, 0x1, P1 ;  /* 0x00000000050f7211 */ /* 0x000fe200008f0eff */
[C---:B------:R-:W-:Y:S01]  /*22a0*/  IMAD R5, R2.reuse, 0x93, RZ ;  /* 0x0000009302057824 */ /* 0x040fe200078e02ff */
[-C--:B-1----:R-:W-:Y:S01]  /*22b0*/  IADD3 R16, P0, PT, R11, R4.reuse, RZ ;  /* 0x000000040b107210 */ /* 0x082fe20007f1e0ff */
[----:B------:R-:W2:Y:S01]  /*22c0*/  LDG.E.U8 R37, desc[UR30][R22.64] ;  /* 0x0000001e16257981 */ /* 0x000ea2000c1e1100 */
[----:B------:R-:W-:Y:S02]  /*22d0*/  IADD3 R122, P1, PT, R123, R4, RZ ;  /* 0x000000047b7a7210 */ /* 0x000fe40007f3e0ff */
[----:B------:R-:W-:Y:S01]  /*22e0*/  LEA.HI.X.SX32 R17, R11, R0, 0x1, P0 ;  /* 0x000000000b117211 */ /* 0x000fe200000f0eff */
[C---:B0-----:R-:W-:Y:S01]  /*22f0*/  IMAD R7, R2.reuse, 0x9b, RZ ;  /* 0x0000009b02077824 */ /* 0x041fe200078e02ff */
[----:B------:R-:W-:Y:S01]  /*2300*/  IADD3 R126, P0, PT, R5, R4, RZ ;  /* 0x00000004057e7210 */ /* 0x000fe20007f1e0ff */
[C---:B------:R-:W-:Y:S01]  /*2310*/  IMAD R11, R2.reuse, 0xa3, RZ ;  /* 0x000000a3020b7824 */ /* 0x040fe200078e02ff */
[-C--:B------:R-:W-:Y:S01]  /*2320*/  LEA.HI.X.SX32 R123, R123, R0.reuse, 0x1, P1 ;  /* 0x000000007b7b7211 */ /* 0x080fe200008f0eff */
[----:B------:R-:W2:Y:S01]  /*2330*/  LDG.E.U8 R25, desc[UR30][R18.64] ;  /* 0x0000001e12197981 */ /* 0x000ea2000c1e1100 */
[----:B------:R-:W-:Y:S01]  /*2340*/  LEA.HI.X.SX32 R127, R5, R0, 0x1, P0 ;  /* 0x00000000057f7211 */ /* 0x000fe200000f0eff */
[----:B------:R-:W-:-:S02]  /*2350*/  IMAD R5, R2, 0xab, RZ ;  /* 0x000000ab02057824 */ /* 0x000fc400078e02ff */
[----:B------:R0:W2:Y:S01]  /*2360*/  LDG.E.U8 R23, desc[UR30][R8.64] ;  /* 0x0000001e08177981 */ /* 0x0000a2000c1e1100 */
[----:B------:R-:W-:-:S03]  /*2370*/  IADD3 R6, P0, PT, R11, R4, RZ ;  /* 0x000000040b067210 */ /* 0x000fc60007f1e0ff */
[----:B------:R1:W2:Y:S04]  /*2380*/  LDG.E.U8 R22, desc[UR30][R12.64] ;  /* 0x0000001e0c167981 */ /* 0x0002a8000c1e1100 */
[----:B------:R1:W2:Y:S01]  /*2390*/  LDG.E.U8 R19, desc[UR30][R122.64] ;  /* 0x0000001e7a137981 */ /* 0x0002a2000c1e1100 */
[----:B0-----:R-:W-:-:S03]  /*23a0*/  IADD3 R8, P1, PT, R7, R4, RZ ;  /* 0x0000000407087210 */ /* 0x001fc60007f3e0ff */
[----:B------:R-:W2:Y:S01]  /*23b0*/  LDG.E.U8 R20, desc[UR30][R16.64] ;  /* 0x0000001e10147981 */ /* 0x000ea2000c1e1100 */
[----:B------:R-:W-:Y:S01]  /*23c0*/  LEA.HI.X.SX32 R9, R7, R0, 0x1, P1 ;  /* 0x0000000007097211 */ /* 0x000fe200008f0eff */
        /* <DEDUP_REMOVED lines=8> */
[----:B------:R-:W-:Y:S01]  /*2450*/  IMAD R123, R2, 0xcb, RZ ;  /* 0x000000cb027b7824 */ /* 0x000fe200078e02ff */
[----:B------:R-:W-:Y:S01]  /*2460*/  IADD3 R136, P1, PT, R11, R4, RZ ;  /* 0x000000040b887210 */ /* 0x000fe20007f3e0ff */
[----:B------:R1:W2:Y:S01]  /*2470*/  LDG.E.U8 R17, desc[UR30][R8.64] ;  /* 0x0000001e08117981 */ /* 0x0002a2000c1e1100 */
[----:B------:R-:W-:-:S02]  /*2480*/  LEA.HI.X.SX32 R135, R13, R0, 0x1, P0 ;  /* 0x000000000d877211 */ /* 0x000fc400000f0eff */
[----:B------:R-:W-:Y:S01]  /*2490*/  IADD3 R128, P0, PT, R5, R4, RZ ;  /* 0x0000000405807210 */ /* 0x000fe20007f1e0ff */
[----:B------:R1:W2:Y:S01]  /*24a0*/  LDG.E.U8 R16, desc[UR30][R6.64] ;  /* 0x0000001e06107981 */ /* 0x0002a2000c1e1100 */
[-C--:B------:R-:W-:Y:S02]  /*24b0*/  LEA.HI.X.SX32 R137, R11, R0.reuse, 0x1, P1 ;  /* 0x000000000b897211 */ /* 0x080fe400008f0eff */
[----:B------:R-:W-:Y:S01]  /*24c0*/  LEA.HI.X.SX32 R129, R5, R0, 0x1, P0 ;  /* 0x0000000005817211 */ /* 0x000fe200000f0eff */
[C---:B------:R-:W-:Y:S01]  /*24d0*/  IMAD R5, R2.reuse, 0xdb, RZ ;  /* 0x000000db02057824 */ /* 0x040fe200078e02ff */
[C---:B0-----:R-:W-:Y:S01]  /*24e0*/  IADD3 R126, P1, PT, R123.reuse, R4, RZ ;  /* 0x000000047b7e7210 */ /* 0x041fe20007f3e0ff */
[C---:B-1----:R-:W-:Y:S01]  /*24f0*/  IMAD R9, R2.reuse, 0xd3, RZ ;  /* 0x000000d302097824 */ /* 0x042fe200078e02ff */
[----:B------:R-:W2:Y:S02]  /*2500*/  LDG.E.U8 R21, desc[UR30][R14.64] ;  /* 0x0000001e0e157981 */ /* 0x000ea4000c1e1100 */
[----:B------:R-:W-:Y:S01]  /*2510*/  LEA.HI.X.SX32 R127, R123, R0, 0x1, P1 ;  /* 0x000000007b7f7211 */ /* 0x000fe200008f0eff */
[----:B------:R-:W-:Y:S01]  /*2520*/  IMAD R7, R2, 0xe3, RZ ;  /* 0x000000e302077824 */ /* 0x000fe200078e02ff */
[-C--:B------:R-:W-:Y:S01]  /*2530*/  IADD3 R122, P0, PT, R9, R4.reuse, RZ ;  /* 0x00000004097a7210 */ /* 0x080fe20007f1e0ff */
[----:B------:R-:W2:Y:S01]  /*2540*/  LDG.E.U8 R12, desc[UR30][R128.64] ;  /* 0x0000001e800c7981 */ /* 0x000ea2000c1e1100 */
[----:B------:R-:W-:-:S03]  /*2550*/  IADD3 R8, P1, PT, R5, R4, RZ ;  /* 0x0000000405087210 */ /* 0x000fc60007f3e0ff */
[----:B------:R-:W2:Y:S01]  /*2560*/  LDG.E.U8 R132, desc[UR30][R132.64] ;  /* 0x0000001e84847981 */ /* 0x000ea2000c1e1100 */
[----:B------:R-:W-:-:S03]  /*2570*/  LEA.HI.X.SX32 R123, R9, R0, 0x1, P0 ;  /* 0x00000000097b7211 */ /* 0x000fc600000f0eff */
[----:B------:R0:W2:Y:S01]  /*2580*/  LDG.E.U8 R15, desc[UR30][R124.64] ;  /* 0x0000001e7c0f7981 */ /* 0x0000a2000c1e1100 */
[----:B------:R-:W-:Y:S02]  /*2590*/  IADD3 R6, P0, PT, R7, R4, RZ ;  /* 0x0000000407067210 */ /* 0x000fe40007f1e0ff */
[----:B------:R-:W-:Y:S01]  /*25a0*/  LEA.HI.X.SX32 R9, R5, R0, 0x1, P1 ;  /* 0x0000000005097211 */ /* 0x000fe200008f0eff */
[C---:B------:R-:W-:Y:S01]  /*25b0*/  IMAD.SHL.U32 R5, R2.reuse, 0x4, RZ ;  /* 0x0000000402057824 */ /* 0x040fe200078e00ff */
[----:B------:R1:W2:Y:S04]  /*25c0*/  LDG.E.U8 R167, desc[UR30][R122.64] ;  /* 0x0000001e7aa77981 */ /* 0x0002a8000c1e1100 */
[----:B------:R1:W2:Y:S01]  /*25d0*/  LDG.E.U8 R11, desc[UR30][R126.64] ;  /* 0x0000001e7e0b7981 */ /* 0x0002a2000c1e1100 */
[----:B0-----:R-:W-:-:S02]  /*25e0*/  IMAD R125, R2, 0xeb, RZ ;  /* 0x000000eb027d7824 */ /* 0x001fc400078e02ff */
[C---:B------:R-:W-:Y:S01]  /*25f0*/  IMAD R129, R2.reuse, 0xc, RZ ;  /* 0x0000000c02817824 */ /* 0x040fe200078e02ff */
[----:B------:R-:W-:Y:S01]  /*2600*/  LEA.HI.X.SX32 R7, R7, R0, 0x1, P0 ;  /* 0x0000000007077211 */ /* 0x000fe200000f0eff */
[C---:B------:R-:W-:Y:S01]  /*2610*/  IMAD R133, R2.reuse, 0x14, RZ ;  /* 0x0000001402857824 */ /* 0x040fe200078e02ff */
[-C--:B------:R-:W-:Y:S01]  /*2620*/  IADD3 R124, P1, PT, R125, R4.reuse, RZ ;  /* 0x000000047d7c7210 */ /* 0x080fe20007f3e0ff */
[----:B------:R0:W2:Y:S01]  /*2630*/  LDG.E.U8 R8, desc[UR30][R8.64] ;  /* 0x0000001e08087981 */ /* 0x0000a2000c1e1100 */
[----:B-1----:R-:W-:Y:S02]  /*2640*/  IADD3 R122, P0, PT, R5, R4, RZ ;  /* 0x00000004057a7210 */ /* 0x002fe40007f1e0ff */
[----:B------:R-:W-:Y:S01]  /*2650*/  LEA.HI.X.SX32 R125, R125, R0, 0x1, P1 ;  /* 0x000000007d7d7211 */ /* 0x000fe200008f0eff */
[----:B------:R-:W2:Y:S01]  /*2660*/  LDG.E.U8 R7, desc[UR30][R6.64] ;  /* 0x0000001e06077981 */ /* 0x000ea2000c1e1100 */
[----:B------:R-:W-:Y:S02]  /*2670*/  IADD3 R126, P1, PT, R129, R4, RZ ;  /* 0x00000004817e7210 */ /* 0x000fe40007f3e0ff */
[-C--:B------:R-:W-:Y:S01]  /*2680*/  LEA.HI.X.SX32 R123, R5, R0.reuse, 0x1, P0 ;  /* 0x00000000057b7211 */ /* 0x080fe200000f0eff */
[C---:B------:R-:W-:Y:S01]  /*2690*/  IMAD R5, R2.reuse, 0x1c, RZ ;  /* 0x0000001c02057824 */ /* 0x040fe200078e02ff */
[----:B------:R-:W-:Y:S01]  /*26a0*/  LEA.HI.X.SX32 R127, R129, R0, 0x1, P1 ;  /* 0x00000000817f7211 */ /* 0x000fe200008f0eff */
[C---:B0-----:R-:W-:Y:S01]  /*26b0*/  IMAD R9, R2.reuse, 0x24, RZ ;  /* 0x0000002402097824 */ /* 0x041fe200078e02ff */
[----:B------:R-:W2:Y:S04]  /*26c0*/  LDG.E.U8 R13, desc[UR30][R136.64] ;  /* 0x0000001e880d7981 */ /* 0x000ea8000c1e1100 */
[----:B------:R0:W2:Y:S01]  /*26d0*/  LDG.E.U8 R6, desc[UR30][R124.64] ;  /* 0x0000001e7c067981 */ /* 0x0000a2000c1e1100 */
[----:B------:R-:W-:-:S03]  /*26e0*/  IMAD R129, R2, 0x2c, RZ ;  /* 0x0000002c02817824 */ /* 0x000fc600078e02ff */
[----:B------:R1:W2:Y:S04]  /*26f0*/  LDG.E.U8 R165, desc[UR30][R122.64] ;  /* 0x0000001e7aa57981 */ /* 0x0002a8000c1e1100 */
[----:B------:R3:W2:Y:S01]  /*2700*/  LDG.E.U8 R163, desc[UR30][R126.64] ;  /* 0x0000001e7ea37981 */ /* 0x0006a2000c1e1100 */
[----:B0-----:R-:W-:-:S03]  /*2710*/  IADD3 R124, P0, PT, R133, R4, RZ ;  /* 0x00000004857c7210 */ /* 0x001fc60007f1e0ff */
[----:B------:R-:W2:Y:S01]  /*2720*/  LDG.E.U8 R14, desc[UR30][R134.64] ;  /* 0x0000001e860e7981 */ /* 0x000ea2000c1e1100 */
[----:B-1----:R-:W-:Y:S02]  /*2730*/  IADD3 R122, P1, PT, R5, R4, RZ ;  /* 0x00000004057a7210 */ /* 0x002fe40007f3e0ff */
[----:B------:R-:W-:Y:S02]  /*2740*/  LEA.HI.X.SX32 R125, R133, R0, 0x1, P0 ;  /* 0x00000000857d7211 */ /* 0x000fe400000f0eff */
[----:B---3--:R-:W-:Y:S02]  /*2750*/  IADD3 R126, P0, PT, R9, R4, RZ ;  /* 0x00000004097e7210 */ /* 0x008fe40007f1e0ff */
[-C--:B------:R-:W-:Y:S01]  /*2760*/  LEA.HI.X.SX32 R123, R5, R0.reuse, 0x1, P1 ;  /* 0x00000000057b7211 */ /* 0x080fe200008f0eff */
[----:B------:R0:W3:Y:S01]  /*2770*/  LDG.E.U8 R161, desc[UR30][R124.64] ;  /* 0x0000001e7ca17981 */ /* 0x0000e2000c1e1100 */
[C---:B------:R-:W-:Y:S01]  /*2780*/  IMAD R5, R2.reuse, 0x34, RZ ;  /* 0x0000003402057824 */ /* 0x040fe200078e02ff */
[----:B------:R-:W-:Y:S01]  /*2790*/  LEA.HI.X.SX32 R127, R9, R0, 0x1, P0 ;  /* 0x00000000097f7211 */ /* 0x000fe200000f0eff */
[----:B------:R-:W-:Y:S01]  /*27a0*/  IMAD R9, R2, 0x3c, RZ ;  /* 0x0000003c02097824 */ /* 0x000fe200078e02ff */
[----:B------:R1:W2:Y:S04]  /*27b0*/  LDG.E.U8 R159, desc[UR30][R122.64] ;  /* 0x0000001e7a9f7981 */ /* 0x0002a8000c1e1100 */
[----:B------:R4:W2:Y:S01]  /*27c0*/  LDG.E.U8 R157, desc[UR30][R126.64] ;  /* 0x0000001e7e9d7981 */ /* 0x0008a2000c1e1100 */
[----:B0-----:R-:W-:-:S02]  /*27d0*/  IADD3 R124, P1, PT, R129, R4, RZ ;  /* 0x00000004817c7210 */ /* 0x001fc40007f3e0ff */
[----:B-1----:R-:W-:Y:S02]  /*27e0*/  IADD3 R122, P0, PT, R5, R4, RZ ;  /* 0x00000004057a7210 */ /* 0x002fe40007f1e0ff */
[----:B------:R-:W-:Y:S01]  /*27f0*/  LEA.HI.X.SX32 R125, R129, R0, 0x1, P1 ;  /* 0x00000000817d7211 */ /* 0x000fe200008f0eff */
[C---:B------:R-:W-:Y:S01]  /*2800*/  IMAD R129, R2.reuse, 0x44, RZ ;  /* 0x0000004402817824 */ /* 0x040fe200078e02ff */
[----:B----4-:R-:W-:Y:S02]  /*2810*/  IADD3 R126, P1, PT, R9, R4, RZ ;  /* 0x00000004097e7210 */ /* 0x010fe40007f3e0ff */
[-C--:B------:R-:W-:Y:S01]  /*2820*/  LEA.HI.X.SX32 R123, R5, R0.reuse, 0x1, P0 ;  /* 0x00000000057b7211 */ /* 0x080fe200000f0eff */
[----:B------:R0:W4:Y:S01]  /*2830*/  LDG.E.U8 R155, desc[UR30][R124.64] ;  /* 0x0000001e7c9b7981 */ /* 0x000122000c1e1100 */
        /* <DEDUP_REMOVED lines=9> */
[----:B------:R-:W-:Y:S02]  /*28d0*/  IADD3 R144, P0, PT, R9, R4, RZ ;  /* 0x0000000409907210 */ /* 0x000fe40007f1e0ff */
        /* <DEDUP_REMOVED lines=11> */
[-C--:B------:R-:W-:Y:S01]  /*2990*/  LEA.HI.X.SX32 R141, R5, R0.reuse, 0x1, P0 ;  /* 0x00000000058d7211 */ /* 0x080fe200000f0eff */
[C---:B------:R-:W-:Y:S01]  /*29a0*/  IMAD R5, R2.reuse, 0x7c, RZ ;  /* 0x0000007c02057824 */ /* 0x040fe200078e02ff */
[----:B------:R-:W-:Y:S01]  /*29b0*/  LEA.HI.X.SX32 R139, R9, R0, 0x1, P1 ;  /* 0x00000000098b7211 */ /* 0x000fe200008f0eff */
[C---:B------:R-:W-:Y:S01]  /*29c0*/  IMAD R9, R2.reuse, 0x84, RZ ;  /* 0x0000008402097824 */ /* 0x040fe200078e02ff */
[-C--:B------:R-:W-:Y:S01]  /*29d0*/  IADD3 R136, P0, PT, R127, R4.reuse, RZ ;  /* 0x000000047f887210 */ /* 0x080fe20007f1e0ff */
[C---:B0-----:R-:W-:Y:S01]  /*29e0*/  IMAD R123, R2.reuse, 0x8c, RZ ;  /* 0x0000008c027b7824 */ /* 0x041fe200078e02ff */
[----:B------:R-:W-:Y:S01]  /*29f0*/  IADD3 R134, P1, PT, R5, R4, RZ ;  /* 0x0000000405867210 */ /* 0x000fe20007f3e0ff */
[C---:B------:R-:W-:Y:S01]  /*2a00*/  IMAD R129, R2.reuse, 0x9c, RZ ;  /* 0x0000009c02817824 */ /* 0x040fe200078e02ff */
[----:B------:R-:W-:Y:S01]  /*2a10*/  LEA.HI.X.SX32 R137, R127, R0, 0x1, P0 ;  /* 0x000000007f897211 */ /* 0x000fe200000f0eff */
[----:B-1----:R-:W-:Y:S01]  /*2a20*/  IMAD R125, R2, 0x94, RZ ;  /* 0x00000094027d7824 */ /* 0x002fe200078e02ff */
[----:B------:R-:W-:Y:S01]  /*2a30*/  IADD3 R126, P0, PT, R9, R4, RZ ;  /* 0x00000004097e7210 */ /* 0x000fe20007f1e0ff */
[----:B------:R0:W2:Y:S01]  /*2a40*/  LDG.E.U8 R138, desc[UR30][R138.64] ;  /* 0x0000001e8a8a7981 */ /* 0x0000a2000c1e1100 */
[----:B------:R-:W-:-:S02]  /*2a50*/  LEA.HI.X.SX32 R135, R5, R0, 0x1, P1 ;  /* 0x0000000005877211 */ /* 0x000fc400008f0eff */
[----:B------:R-:W-:Y:S01]  /*2a60*/  IADD3 R122, P1, PT, R123, R4, RZ ;  /* 0x000000047b7a7210 */ /* 0x000fe20007f3e0ff */
[----:B------:R1:W2:Y:S01]  /*2a70*/  LDG.E.U8 R136, desc[UR30][R136.64] ;  /* 0x0000001e88887981 */ /* 0x0002a2000c1e1100 */
[----:B------:R-:W-:Y:S02]  /*2a80*/  LEA.HI.X.SX32 R127, R9, R0, 0x1, P0 ;  /* 0x00000000097f7211 */ /* 0x000fe400000f0eff */
[----:B------:R-:W-:Y:S01]  /*2a90*/  IADD3 R124, P0, PT, R125, R4, RZ ;  /* 0x000000047d7c7210 */ /* 0x000fe20007f1e0ff */
[----:B------:R1:W2:Y:S01]  /*2aa0*/  LDG.E.U8 R140, desc[UR30][R140.64] ;  /* 0x0000001e8c8c7981 */ /* 0x0002a2000c1e1100 */
[-C--:B------:R-:W-:Y:S01]  /*2ab0*/  LEA.HI.X.SX32 R123, R123, R0.reuse, 0x1, P1 ;  /* 0x000000007b7b7211 */ /* 0x080fe200008f0eff */
[C---:B0-----:R-:W-:Y:S02]  /*2ac0*/  IMAD R139, R2.reuse, 0xa4, RZ ;  /* 0x000000a4028b7824 */ /* 0x041fe400078e02ff */
[----:B------:R0:W2:Y:S01]  /*2ad0*/  LDG.E.U8 R5, desc[UR30][R126.64] ;  /* 0x0000001e7e057981 */ /* 0x0000a2000c1e1100 */
[----:B------:R-:W-:Y:S01]  /*2ae0*/  LEA.HI.X.SX32 R125, R125, R0, 0x1, P0 ;  /* 0x000000007d7d7211 */ /* 0x000fe200000f0eff */
[----:B-1----:R-:W-:-:S02]  /*2af0*/  IMAD R137, R2, 0xac, RZ ;  /* 0x000000ac02897824 */ /* 0x002fc400078e02ff */
[----:B------:R1:W2:Y:S01]  /*2b00*/  LDG.E.U8 R9, desc[UR30][R122.64] ;  /* 0x0000001e7a097981 */ /* 0x0002a2000c1e1100 */
[----:B------:R-:W-:-:S03]  /*2b10*/  IMAD R141, R2, 0xbc, RZ ;  /* 0x000000bc028d7824 */ /* 0x000fc600078e02ff */
[----:B------:R1:W2:Y:S01]  /*2b20*/  LDG.E.U8 R133, desc[UR30][R124.64] ;  /* 0x0000001e7c857981 */ /* 0x0002a2000c1e1100 */
[----:B0-----:R-:W-:-:S03]  /*2b30*/  IADD3 R126, P1, PT, R129, R4, RZ ;  /* 0x00000004817e7210 */ /* 0x001fc60007f3e0ff */
[----:B------:R-:W2:Y:S01]  /*2b40*/  LDG.E.U8 R134, desc[UR30][R134.64] ;  /* 0x0000001e86867981 */ /* 0x000ea2000c1e1100 */
[----:B-1----:R-:W-:Y:S02]  /*2b50*/  IADD3 R122, P0, PT, R139, R4, RZ ;  /* 0x000000048b7a7210 */ /* 0x002fe40007f1e0ff */
[----:B------:R-:W-:Y:S01]  /*2b60*/  LEA.HI.X.SX32 R127, R129, R0, 0x1, P1 ;  /* 0x00000000817f7211 */ /* 0x000fe200008f0eff */
[----:B------:R-:W-:Y:S01]  /*2b70*/  IMAD R129, R2, 0xb4, RZ ;  /* 0x000000b402817824 */ /* 0x000fe200078e02ff */
[----:B------:R-:W-:Y:S01]  /*2b80*/  IADD3 R124, P1, PT, R137, R4, RZ ;  /* 0x00000004897c7210 */ /* 0x000fe20007f3e0ff */
[----:B------:R0:W2:Y:S01]  /*2b90*/  LDG.E.U8 R142, desc[UR30][R142.64] ;  /* 0x0000001e8e8e7981 */ /* 0x0000a2000c1e1100 */
[----:B------:R-:W-:-:S03]  /*2ba0*/  LEA.HI.X.SX32 R123, R139, R0, 0x1, P0 ;  /* 0x000000008b7b7211 */ /* 0x000fc600000f0eff */
[----:B------:R1:W2:Y:S01]  /*2bb0*/  LDG.E.U8 R135, desc[UR30][R126.64] ;  /* 0x0000001e7e877981 */ /* 0x0002a2000c1e1100 */
[----:B------:R-:W-:-:S03]  /*2bc0*/  LEA.HI.X.SX32 R125, R137, R0, 0x1, P1 ;  /* 0x00000000897d7211 */ /* 0x000fc600008f0eff */
[----:B------:R5:W2:Y:S01]  /*2bd0*/  LDG.E.U8 R137, desc[UR30][R122.64] ;  /* 0x0000001e7a897981 */ /* 0x000aa2000c1e1100 */
[----:B0-----:R-:W-:-:S03]  /*2be0*/  IMAD R143, R2, 0xc4, RZ ;  /* 0x000000c4028f7824 */ /* 0x001fc600078e02ff */
[----:B------:R0:W2:Y:S01]  /*2bf0*/  LDG.E.U8 R139, desc[UR30][R124.64] ;  /* 0x0000001e7c8b7981 */ /* 0x0000a2000c1e1100 */
[----:B-1----:R-:W-:-:S03]  /*2c00*/  IADD3 R126, P0, PT, R129, R4, RZ ;  /* 0x00000004817e7210 */ /* 0x002fc60007f1e0ff */
[----:B------:R-:W2:Y:S01]  /*2c10*/  LDG.E.U8 R144, desc[UR30][R144.64] ;  /* 0x0000001e90907981 */ /* 0x000ea2000c1e1100 */
[----:B-----5:R-:W-:Y:S02]  /*2c20*/  IADD3 R122, P1, PT, R141, R4, RZ ;  /* 0x000000048d7a7210 */ /* 0x020fe40007f3e0ff */
[-C--:B------:R-:W-:Y:S01]  /*2c30*/  LEA.HI.X.SX32 R127, R129, R0.reuse, 0x1, P0 ;  /* 0x00000000817f7211 */ /* 0x080fe200000f0eff */
[----:B------:R-:W-:Y:S01]  /*2c40*/  IMAD R129, R2, 0xcc, RZ ;  /* 0x000000cc02817824 */ /* 0x000fe200078e02ff */
[----:B------:R-:W-:Y:S02]  /*2c50*/  LEA.HI.X.SX32 R123, R141, R0, 0x1, P1 ;  /* 0x000000008d7b7211 */ /* 0x000fe400008f0eff */
[C---:B0-----:R-:W-:Y:S01]  /*2c60*/  IADD3 R124, P0, PT, R143.reuse, R4, RZ ;  /* 0x000000048f7c7210 */ /* 0x041fe20007f1e0ff */
[----:B------:R0:W5:Y:S03]  /*2c70*/  LDG.E.U8 R141, desc[UR30][R126.64] ;  /* 0x0000001e7e8d7981 */ /* 0x000166000c1e1100 */
[----:B------:R-:W-:-:S02]  /*2c80*/  LEA.HI.X.SX32 R125, R143, R0, 0x1, P0 ;  /* 0x000000008f7d7211 */ /* 0x000fc400000f0eff */
[----:B------:R1:W2:Y:S04]  /*2c90*/  LDG.E.U8 R143, desc[UR30][R122.64] ;  /* 0x0000001e7a8f7981 */ /* 0x0002a8000c1e1100 */
[----:B------:R-:W2:Y:S01]  /*2ca0*/  LDG.E.U8 R145, desc[UR30][R124.64] ;  /* 0x0000001e7c917981 */ /* 0x000ea2000c1e1100 */
[----:B0-----:R-:W-:-:S04]  /*2cb0*/  IADD3 R126, P1, PT, R129, R4, RZ ;  /* 0x00000004817e7210 */ /* 0x001fc80007f3e0ff */
[----:B------:R-:W-:Y:S02]  /*2cc0*/  LEA.HI.X.SX32 R127, R129, R0, 0x1, P1 ;  /* 0x00000000817f7211 */ /* 0x000fe400008f0eff */
[C---:B-1----:R-:W-:Y:S01]  /*2cd0*/  IADD3 R122, P0, PT, R171.reuse, R4, RZ ;  /* 0x00000004ab7a7210 */ /* 0x042fe20007f1e0ff */
[C---:B------:R-:W-:Y:S02]  /*2ce0*/  IMAD R129, R2.reuse, 0x5, RZ ;  /* 0x0000000502817824 */ /* 0x040fe400078e02ff */
[----:B------:R0:W2:Y:S01]  /*2cf0*/  LDG.E.U8 R146, desc[UR30][R126.64] ;  /* 0x0000001e7e927981 */ /* 0x0000a2000c1e1100 */
[----:B------:R-:W-:Y:S01]  /*2d00*/  LEA.HI.X.SX32 R123, R171, R0, 0x1, P0 ;  /* 0x00000000ab7b7211 */ /* 0x000fe200000f0eff */
[----:B------:R-:W-:-:S04]  /*2d10*/  IMAD R171, R2, 0xd, RZ ;  /* 0x0000000d02ab7824 */ /* 0x000fc800078e02ff */
[----:B------:R1:W2:Y:S01]  /*2d20*/  LDG.E.U8 R148, desc[UR30][R122.64] ;  /* 0x0000001e7a947981 */ /* 0x0002a2000c1e1100 */
[----:B0-----:R-:W-:-:S04]  /*2d30*/  IADD3 R126, P2, PT, R177, R4, RZ ;  /* 0x00000004b17e7210 */ /* 0x001fc80007f5e0ff */
[----:B------:R-:W-:Y:S02]  /*2d40*/  LEA.HI.X.SX32 R127, R177, R0, 0x1, P2 ;  /* 0x00000000b17f7211 */ /* 0x000fe400010f0eff */
[-C--:B-1----:R-:W-:Y:S02]  /*2d50*/  IADD3 R122, P0, PT, R129, R4.reuse, RZ ;  /* 0x00000004817a7210 */ /* 0x082fe40007f1e0ff */
[----:B------:R-:W-:Y:S01]  /*2d60*/  IADD3 R124, P1, PT, R173, R4, RZ ;  /* 0x00000004ad7c7210 */ /* 0x000fe20007f3e0ff */
[----:B------:R0:W2:Y:S01]  /*2d70*/  LDG.E.U8 R152, desc[UR30][R126.64] ;  /* 0x0000001e7e987981 */ /* 0x0000a2000c1e1100 */
[-C--:B------:R-:W-:Y:S01]  /*2d80*/  LEA.HI.X.SX32 R123, R129, R0.reuse, 0x1, P0 ;  /* 0x00000000817b7211 */ /* 0x080fe200000f0eff */
[C---:B------:R-:W-:Y:S01]  /*2d90*/  IMAD R129, R2.reuse, 0x15, RZ ;  /* 0x0000001502817824 */ /* 0x040fe200078e02ff */
[----:B------:R-:W-:Y:S01]  /*2da0*/  LEA.HI.X.SX32 R125, R173, R0, 0x1, P1 ;  /* 0x00000000ad7d7211 */ /* 0x000fe200008f0eff */
[----:B------:R-:W-:Y:S02]  /*2db0*/  IMAD R173, R2, 0x1d, RZ ;  /* 0x0000001d02ad7824 */ /* 0x000fe400078e02ff */
[----:B------:R1:W2:Y:S01]  /*2dc0*/  LDG.E.U8 R154, desc[UR30][R122.64] ;  /* 0x0000001e7a9a7981 */ /* 0x0002a2000c1e1100 */
[----:B0-----:R-:W-:-:S03]  /*2dd0*/  IADD3 R126, P0, PT, R171, R4, RZ ;  /* 0x00000004ab7e7210 */ /* 0x001fc60007f1e0ff */
[----:B------:R0:W2:Y:S01]  /*2de0*/  LDG.E.U8 R150, desc[UR30][R124.64] ;  /* 0x0000001e7c967981 */ /* 0x0000a2000c1e1100 */
[----:B------:R-:W-:Y:S01]  /*2df0*/  LEA.HI.X.SX32 R127, R171, R0, 0x1, P0 ;  /* 0x00000000ab7f7211 */ /* 0x000fe200000f0eff */
[----:B------:R-:W-:Y:S01]  /*2e00*/  IMAD R171, R2, 0x25, RZ ;  /* 0x0000002502ab7824 */ /* 0x000fe200078e02ff */
[----:B-1----:R-:W-:-:S03]  /*2e10*/  IADD3 R122, P1, PT, R129, R4, RZ ;  /* 0x00000004817a7210 */ /* 0x002fc60007f3e0ff */
[----:B------:R1:W2:Y:S01]  /*2e20*/  LDG.E.U8 R156, desc[UR30][R126.64] ;  /* 0x0000001e7e9c7981 */ /* 0x0002a2000c1e1100 */
[----:B------:R-:W-:Y:S02]  /*2e30*/  LEA.HI.X.SX32 R123, R129, R0, 0x1, P1 ;  /* 0x00000000817b7211 */ /* 0x000fe400008f0eff */
[-C--:B0-----:R-:W-:Y:S01]  /*2e40*/  IADD3 R124, P0, PT, R173, R4.reuse, RZ ;  /* 0x00000004ad7c7210 */ /* 0x081fe20007f1e0ff */
[C---:B------:R-:W-:Y:S02]  /*2e50*/  IMAD R177, R2.reuse, 0x2d, RZ ;  /* 0x0000002d02b17824 */ /* 0x040fe400078e02ff */
[----:B------:R-:W2:Y:S01]  /*2e60*/  LDG.E.U8 R158, desc[UR30][R122.64] ;  /* 0x0000001e7a9e7981 */ /* 0x000ea2000c1e1100 */
[----:B-1----:R-:W-:Y:S02]  /*2e70*/  IADD3 R126, P1, PT, R171, R4, RZ ;  /* 0x00000004ab7e7210 */ /* 0x002fe40007f3e0ff */
[-C--:B------:R-:W-:Y:S02]  /*2e80*/  LEA.HI.X.SX32 R125, R173, R0.reuse, 0x1, P0 ;  /* 0x00000000ad7d7211 */ /* 0x080fe400000f0eff */
[----:B------:R-:W-:Y:S01]  /*2e90*/  LEA.HI.X.SX32 R127, R171, R0, 0x1, P1 ;  /* 0x00000000ab7f7211 */ /* 0x000fe200008f0eff */
[C---:B------:R-:W-:Y:S01]  /*2ea0*/  IMAD R171, R2.reuse, 0x35, RZ ;  /* 0x0000003502ab7824 */ /* 0x040fe200078e02ff */
[----:B------:R-:W-:Y:S01]  /*2eb0*/  IADD3 R128, P2, PT, R177, R4, RZ ;  /* 0x00000004b1807210 */ /* 0x000fe20007f5e0ff */
[----:B------:R0:W2:Y:S01]  /*2ec0*/  LDG.E.U8 R160, desc[UR30][R124.64] ;  /* 0x0000001e7ca07981 */ /* 0x0000a2000c1e1100 */
[----:B------:R-:W-:-:S02]  /*2ed0*/  IMAD R173, R2, 0x3d, RZ ;  /* 0x0000003d02ad7824 */ /* 0x000fc400078e02ff */
[----:B------:R-:W-:Y:S01]  /*2ee0*/  LEA.HI.X.SX32 R129, R177, R0, 0x1, P2 ;  /* 0x00000000b1817211 */ /* 0x000fe200010f0eff */
[----:B------:R-:W2:Y:S04]  /*2ef0*/  LDG.E.U8 R162, desc[UR30][R126.64] ;  /* 0x0000001e7ea27981 */ /* 0x000ea8000c1e1100 */
[----:B------:R1:W2:Y:S01]  /*2f00*/  LDG.E.U8 R164, desc[UR30][R128.64] ;  /* 0x0000001e80a47981 */ /* 0x0002a2000c1e1100 */
[----:B0-----:R-:W-:-:S04]  /*2f10*/  IADD3 R124, P0, PT, R171, R4, RZ ;  /* 0x00000004ab7c7210 */ /* 0x001fc80007f1e0ff */
[----:B------:R-:W-:Y:S01]  /*2f20*/  LEA.HI.X.SX32 R125, R171, R0, 0x1, P0 ;  /* 0x00000000ab7d7211 */ /* 0x000fe200000f0eff */
[C---:B------:R-:W-:Y:S01]  /*2f30*/  IMAD R171, R2.reuse, 0x45, RZ ;  /* 0x0000004502ab7824 */ /* 0x040fe200078e02ff */
[C---:B------:R-:W-:Y:S01]  /*2f40*/  IADD3 R122, P0, PT, R173.reuse, R4, RZ ;  /* 0x00000004ad7a7210 */ /* 0x040fe20007f1e0ff */
[C---:B-1----:R-:W-:Y:S01]  /*2f50*/  IMAD R129, R2.reuse, 0x55, RZ ;  /* 0x0000005502817824 */ /* 0x042fe200078e02ff */
[----:B------:R-:W-:Y:S02]  /*2f60*/  UIMAD UR4, UR24, UR4, URZ ;  /* 0x00000004180472a4 */ /* 0x000fe4000f8e02ff */
[----:B------:R-:W-:Y:S01]  /*2f70*/  LEA.HI.X.SX32 R123, R173, R0, 0x1, P0 ;  /* 0x00000000ad7b7211 */ /* 0x000fe200000f0eff */
[----:B------:R-:W-:Y:S01]  /*2f80*/  IMAD R177, R2, 0x4d, RZ ;  /* 0x0000004d02b17824 */ /* 0x000fe200078e02ff */
[C---:B------:R-:W-:Y:S01]  /*2f90*/  IADD3 R126, P1, PT, R171.reuse, R4, RZ ;  /* 0x00000004ab7e7210 */ /* 0x040fe20007f3e0ff */
[----:B------:R-:W-:Y:S01]  /*2fa0*/  IMAD R172, R172, UR5, RZ ;  /* 0x00000005acac7c24 */ /* 0x000fe2000f8e02ff */
[----:B------:R0:W2:Y:S02]  /*2fb0*/  LDG.E.U8 R166, desc[UR30][R124.64] ;  /* 0x0000001e7ca67981 */ /* 0x0000a4000c1e1100 */
[----:B------:R-:W-:-:S02]  /*2fc0*/  LEA.HI.X.SX32 R127, R171, R0, 0x1, P1 ;  /* 0x00000000ab7f7211 */ /* 0x000fc400008f0eff */
[----:B------:R1:W2:Y:S01]  /*2fd0*/  LDG.E.U8 R168, desc[UR30][R122.64] ;  /* 0x0000001e7aa87981 */ /* 0x0002a2000c1e1100 */
[----:B------:R-:W-:Y:S01]  /*2fe0*/  IADD3 R172, PT, PT, R172, UR4, R179 ;  /* 0x00000004acac7c10 */ /* 0x000fe2000fffe0b3 */
[----:B------:R-:W-:Y:S02]  /*2ff0*/  UIMAD UR4, UR6, 0xf0, URZ ;  /* 0x000000f0060478a4 */ /* 0x000fe4000f8e02ff */
[----:B------:R1:W2:Y:S01]  /*3000*/  LDG.E.U8 R170, desc[UR30][R126.64] ;  /* 0x0000001e7eaa7981 */ /* 0x0002a2000c1e1100 */
[-C--:B0-----:R-:W-:Y:S02]  /*3010*/  IADD3 R124, P0, PT, R177, R4.reuse, RZ ;  /* 0x00000004b17c7210 */ /* 0x081fe40007f1e0ff */
[----:B-1----:R-:W-:-:S04]  /*3020*/  IADD3 R122, P1, PT, R129, R4, RZ ;  /* 0x00000004817a7210 */ /* 0x002fc80007f3e0ff */
[-C--:B------:R-:W-:Y:S01]  /*3030*/  LEA.HI.X.SX32 R123, R129, R0.reuse, 0x1, P1 ;  /* 0x00000000817b7211 */ /* 0x080fe200008f0eff */
[C---:B------:R-:W-:Y:S01]  /*3040*/  IMAD R129, R2.reuse, 0xf0, RZ ;  /* 0x000000f002817824 */ /* 0x040fe200078e02ff */
[----:B------:R-:W-:Y:S01]  /*3050*/  LEA.HI.X.SX32 R125, R177, R0, 0x1, P0 ;  /* 0x00000000b17d7211 */ /* 0x000fe200000f0eff */
[C---:B------:R-:W-:Y:S02]  /*3060*/  IMAD R177, R2.reuse, 0xf8, RZ ;  /* 0x000000f802b17824 */ /* 0x040fe400078e02ff */
[----:B------:R-:W-:Y:S01]  /*3070*/  IMAD R127, R2, 0x5d, RZ ;  /* 0x0000005d027f7824 */ /* 0x000fe200078e02ff */
[-C--:B------:R-:W-:Y:S01]  /*3080*/  IADD3 RZ, P0, PT, R129, R4.reuse, RZ ;  /* 0x0000000481ff7210 */ /* 0x080fe20007f1e0ff */
[----:B------:R0:W2:Y:S01]  /*3090*/  LDG.E.U8 R173, desc[UR30][R122.64] ;  /* 0x0000001e7aad7981 */ /* 0x0000a2000c1e1100 */
[----:B------:R-:W-:-:S03]  /*30a0*/  IADD3 RZ, P2, PT, R177, R4, RZ ;  /* 0x00000004b1ff7210 */ /* 0x000fc60007f5e0ff */
[----:B------:R1:W2:Y:S01]  /*30b0*/  LDG.E.U8 R171, desc[UR30][R124.64] ;  /* 0x0000001e7cab7981 */ /* 0x0002a2000c1e1100 */
[----:B------:R-:W-:Y:S01]  /*30c0*/  UIMAD UR5, UR6, 0xf8, URZ ;  /* 0x000000f8060578a4 */ /* 0x000fe2000f8e02ff */
[----:B0-----:R-:W-:Y:S01]  /*30d0*/  VIADD R122, R172, UR4 ;  /* 0x00000004ac7a7c36 */ /* 0x001fe20008000000 */
[----:B------:R-:W-:Y:S02]  /*30e0*/  LEA.HI.X.SX32 R123, R129, R0, 0x1, P0 ;  /* 0x00000000817b7211 */ /* 0x000fe400000f0eff */
[----:B-1----:R-:W-:Y:S02]  /*30f0*/  IADD3 R124, P0, PT, R127, R4, RZ ;  /* 0x000000047f7c7210 */ /* 0x002fe40007f1e0ff */
[-C--:B------:R-:W-:Y:S01]  /*3100*/  LEA.HI.X.SX32 R129, R177, R0.reuse, 0x1, P2 ;  /* 0x00000000b1817211 */ /* 0x080fe200010f0eff */
[----:B------:R-:W-:Y:S01]  /*3110*/  IMAD R179, R2, 0x65, RZ ;  /* 0x0000006502b37824 */ /* 0x000fe200078e02ff */
[----:B------:R0:W2:Y:S01]  /*3120*/  LDG.E.U8 R177, desc[UR30][R122.64] ;  /* 0x0000001e7ab17981 */ /* 0x0000a2000c1e1100 */
[----:B------:R-:W-:Y:S01]  /*3130*/  LEA.HI.X.SX32 R125, R127, R0, 0x1, P0 ;  /* 0x000000007f7d7211 */ /* 0x000fe200000f0eff */
[----:B------:R-:W-:-:S02]  /*3140*/  VIADD R128, R172, UR5 ;  /* 0x00000005ac807c36 */ /* 0x000fc40008000000 */
[-C--:B------:R-:W-:Y:S02]  /*3150*/  IADD3 R126, P1, PT, R179, R4.reuse, RZ ;  /* 0x00000004b37e7210 */ /* 0x080fe40007f3e0ff */
[----:B------:R1:W3:Y:S01]  /*3160*/  LDG.E.U8 R176, desc[UR30][R124.64] ;  /* 0x0000001e7cb07981 */ /* 0x0002e2000c1e1100 */
[----:B0-----:R-:W-:-:S04]  /*3170*/  IADD3 R122, P0, PT, R181, R4, RZ ;  /* 0x00000004b57a7210 */ /* 0x001fc80007f1e0ff */
[----:B------:R-:W-:Y:S01]  /*3180*/  LEA.HI.X.SX32 R123, R181, R0, 0x1, P0 ;  /* 0x00000000b57b7211 */ /* 0x000fe200000f0eff */
[----:B------:R-:W-:Y:S01]  /*3190*/  IMAD R181, R2, 0xf1, RZ ;  /* 0x000000f102b57824 */ /* 0x000fe200078e02ff */
[----:B-1----:R-:W-:Y:S01]  /*31a0*/  IADD3 R124, P0, PT, R183, R4, RZ ;  /* 0x00000004b77c7210 */ /* 0x002fe20007f1e0ff */
[----:B------:R-:W-:Y:S01]  /*31b0*/  UIMAD UR5, UR6, 0xf1, URZ ;  /* 0x000000f1060578a4 */ /* 0x000fe2000f8e02ff */
[----:B------:R-:W-:Y:S01]  /*31c0*/  LEA.HI.X.SX32 R127, R179, R0, 0x1, P1 ;  /* 0x00000000b37f7211 */ /* 0x000fe200008f0eff */
[----:B------:R-:W-:Y:S01]  /*31d0*/  UIMAD UR4, UR6, 0xf9, URZ ;  /* 0x000000f9060478a4 */ /* 0x000fe2000f8e02ff */
[----:B------:R0:W3:Y:S01]  /*31e0*/  LDG.E.U8 R179, desc[UR30][R128.64] ;  /* 0x0000001e80b37981 */ /* 0x0000e2000c1e1100 */
[----:B------:R-:W-:Y:S02]  /*31f0*/  IADD3 RZ, P1, PT, R181, R4, RZ ;  /* 0x00000004b5ff7210 */ /* 0x000fe40007f3e0ff */
[----:B------:R-:W-:Y:S01]  /*3200*/  LEA.HI.X.SX32 R125, R183, R0, 0x1, P0 ;  /* 0x00000000b77d7211 */ /* 0x000fe200000f0eff */
[----:B------:R1:W4:Y:S01]  /*3210*/  LDG.E.U8 R180, desc[UR30][R122.64] ;  /* 0x0000001e7ab47981 */ /* 0x000322000c1e1100 */
[----:B------:R-:W-:-:S03]  /*3220*/  IADD3 RZ, P0, PT, R185, R4, RZ ;  /* 0x00000004b9ff7210 */ /* 0x000fc60007f1e0ff */
[----:B------:R1:W4:Y:S01]  /*3230*/  LDG.E.U8 R178, desc[UR30][R126.64] ;  /* 0x0000001e7eb27981 */ /* 0x000322000c1e1100 */
[----:B0-----:R-:W-:Y:S01]  /*3240*/  IMAD R129, R2, 0x85, RZ ;  /* 0x0000008502817824 */ /* 0x001fe200078e02ff */
[----:B-1----:R-:W-:Y:S02]  /*3250*/  IADD3 R122, PT, PT, R172, UR5, RZ ;  /* 0x00000005ac7a7c10 */ /* 0x002fe4000fffe0ff */
[----:B------:R-:W-:Y:S01]  /*3260*/  LEA.HI.X.SX32 R123, R181, R0, 0x1, P1 ;  /* 0x00000000b57b7211 */ /* 0x000fe200008f0eff */
[C---:B------:R-:W-:Y:S01]  /*3270*/  IMAD R127, R2.reuse, 0x7d, RZ ;  /* 0x0000007d027f7824 */ /* 0x040fe200078e02ff */
[----:B------:R0:W4:Y:S01]  /*3280*/  LDG.E.U8 R181, desc[UR30][R124.64] ;  /* 0x0000001e7cb57981 */ /* 0x000122000c1e1100 */
[----:B------:R-:W-:-:S03]  /*3290*/  IMAD R183, R2, 0x8d, RZ ;  /* 0x0000008d02b77824 */ /* 0x000fc600078e02ff */
[----:B------:R1:W4:Y:S01]  /*32a0*/  LDG.E.U8 R184, desc[UR30][R122.64] ;  /* 0x0000001e7ab87981 */ /* 0x000322000c1e1100 */
[----:B0-----:R-:W-:Y:S01]  /*32b0*/  VIADD R124, R172, UR4 ;  /* 0x00000004ac7c7c36 */ /* 0x001fe20008000000 */
[----:B------:R-:W-:Y:S02]  /*32c0*/  LEA.HI.X.SX32 R125, R185, R0, 0x1, P0 ;  /* 0x00000000b97d7211 */ /* 0x000fe400000f0eff */
[C---:B-1----:R-:W-:Y:S01]  /*32d0*/  IADD3 R122, P0, PT, R127.reuse, R4, RZ ;  /* 0x000000047f7a7210 */ /* 0x042fe20007f1e0ff */
[----:B------:R-:W-:Y:S02]  /*32e0*/  IMAD R185, R2, 0xf2, RZ ;  /* 0x000000f202b97824 */ /* 0x000fe400078e02ff */
[----:B------:R0:W4:Y:S01]  /*32f0*/  LDG.E.U8 R186, desc[UR30][R124.64] ;  /* 0x0000001e7cba7981 */ /* 0x000122000c1e1100 */
[----:B------:R-:W-:Y:S01]  /*3300*/  UIMAD UR4, UR6, 0xf2, URZ ;  /* 0x000000f2060478a4 */ /* 0x000fe2000f8e02ff */
[----:B------:R-:W-:Y:S02]  /*3310*/  LEA.HI.X.SX32 R123, R127, R0, 0x1, P0 ;  /* 0x000000007f7b7211 */ /* 0x000fe400000f0eff */
[----:B------:R-:W-:-:S03]  /*3320*/  IADD3 R126, P0, PT, R183, R4, RZ ;  /* 0x00000004b77e7210 */ /* 0x000fc60007f1e0ff */
[----:B------:R1:W4:Y:S01]  /*3330*/  LDG.E.U8 R182, desc[UR30][R122.64] ;  /* 0x0000001e7ab67981 */ /* 0x000322000c1e1100 */
[----:B0-----:R-:W-:-:S04]  /*3340*/  IADD3 R124, P1, PT, R129, R4, RZ ;  /* 0x00000004817c7210 */ /* 0x001fc80007f3e0ff */
[----:B------:R-:W-:Y:S01]  /*3350*/  LEA.HI.X.SX32 R125, R129, R0, 0x1, P1 ;  /* 0x00000000817d7211 */ /* 0x000fe200008f0eff */
[----:B------:R-:W-:Y:S01]  /*3360*/  IMAD R129, R2, 0xfa, RZ ;  /* 0x000000fa02817824 */ /* 0x000fe200078e02ff */
[----:B------:R-:W-:Y:S01]  /*3370*/  IADD3 RZ, P1, PT, R185, R4, RZ ;  /* 0x00000004b9ff7210 */ /* 0x000fe20007f3e0ff */
[----:B-1----:R-:W-:Y:S01]  /*3380*/  VIADD R122, R172, UR4 ;  /* 0x00000004ac7a7c36 */ /* 0x002fe20008000000 */
[-C--:B------:R-:W-:Y:S01]  /*3390*/  LEA.HI.X.SX32 R127, R183, R0.reuse, 0x1, P0 ;  /* 0x00000000b77f7211 */ /* 0x080fe200000f0eff */
[----:B------:R-:W-:Y:S01]  /*33a0*/  UIMAD UR4, UR6, 0xfa, URZ ;  /* 0x000000fa060478a4 */ /* 0x000fe2000f8e02ff */
[----:B------:R-:W-:Y:S01]  /*33b0*/  LEA.HI.X.SX32 R123, R185, R0, 0x1, P1 ;  /* 0x00000000b97b7211 */ /* 0x000fe200008f0eff */
[----:B------:R-:W4:Y:S01]  /*33c0*/  LDG.E.U8 R183, desc[UR30][R124.64] ;  /* 0x0000001e7cb77981 */ /* 0x000f22000c1e1100 */
[----:B------:R-:W-:-:S03]  /*33d0*/  IADD3 RZ, P1, PT, R129, R4, RZ ;  /* 0x0000000481ff7210 */ /* 0x000fc60007f3e0ff */
[----:B------:R0:W4:Y:S01]  /*33e0*/  LDG.E.U8 R185, desc[UR30][R126.64] ;  /* 0x0000001e7eb97981 */ /* 0x000122000c1e1100 */
[----:B------:R-:W-:Y:S01]  /*33f0*/  VIADD R128, R172, UR4 ;  /* 0x00000004ac807c36 */ /* 0x000fe20008000000 */
[----:B------:R-:W-:Y:S02]  /*3400*/  LEA.HI.X.SX32 R129, R129, R0, 0x1, P1 ;  /* 0x0000000081817211 */ /* 0x000fe400008f0eff */
[----:B------:R1:W4:Y:S01]  /*3410*/  LDG.E.U8 R187, desc[UR30][R122.64] ;  /* 0x0000001e7abb7981 */ /* 0x000322000c1e1100 */
[----:B0-----:R-:W-:-:S04]  /*3420*/  IADD3 R126, P0, PT, R189, R4, RZ ;  /* 0x00000004bd7e7210 */ /* 0x001fc80007f1e0ff */
[----:B------:R-:W-:Y:S02]  /*3430*/  LEA.HI.X.SX32 R127, R189, R0, 0x1, P0 ;  /* 0x00000000bd7f7211 */ /* 0x000fe400000f0eff */
[----:B------:R0:W4:Y:S01]  /*3440*/  LDG.E.U8 R189, desc[UR30][R128.64] ;  /* 0x0000001e80bd7981 */ /* 0x000122000c1e1100 */
[-C--:B------:R-:W-:Y:S02]  /*3450*/  IADD3 R124, P1, PT, R191, R4.reuse, RZ ;  /* 0x00000004bf7c7210 */ /* 0x080fe40007f3e0ff */
[----:B-1----:R-:W-:Y:S01]  /*3460*/  IADD3 R122, P2, PT, R193, R4, RZ ;  /* 0x00000004c17a7210 */ /* 0x002fe20007f5e0ff */
[----:B------:R-:W-:Y:S01]  /*3470*/  UIMAD UR4, UR6, 0xf3, URZ ;  /* 0x000000f3060478a4 */ /* 0x000fe2000f8e02ff */
[----:B------:R-:W-:Y:S01]  /*3480*/  LEA.HI.X.SX32 R125, R191, R0, 0x1, P1 ;  /* 0x00000000bf7d7211 */ /* 0x000fe200008f0eff */
[----:B------:R-:W-:Y:S01]  /*3490*/  UIMAD UR5, UR6, 0xfb, URZ ;  /* 0x000000fb060578a4 */ /* 0x000fe2000f8e02ff */
[-C--:B------:R-:W-:Y:S01]  /*34a0*/  IADD3 RZ, P3, PT, R199, R4.reuse, RZ ;  /* 0x00000004c7ff7210 */ /* 0x080fe20007f7e0ff */
[----:B------:R1:W4:Y:S01]  /*34b0*/  LDG.E.U8 R188, desc[UR30][R126.64] ;  /* 0x0000001e7ebc7981 */ /* 0x000322000c1e1100 */
[----:B0-----:R-:W-:-:S02]  /*34c0*/  IADD3 R128, P0, PT, R195, R4, RZ ;  /* 0x00000004c3807210 */ /* 0x001fc40007f1e0ff */
[-C--:B------:R-:W-:Y:S01]  /*34d0*/  LEA.HI.X.SX32 R123, R193, R0.reuse, 0x1, P2 ;  /* 0x00000000c17b7211 */ /* 0x080fe200010f0eff */
[----:B------:R0:W4:Y:S01]  /*34e0*/  LDG.E.U8 R190, desc[UR30][R124.64] ;  /* 0x0000001e7cbe7981 */ /* 0x000122000c1e1100 */
[----:B------:R-:W-:Y:S01]  /*34f0*/  LEA.HI.X.SX32 R129, R195, R0, 0x1, P0 ;  /* 0x00000000c3817211 */ /* 0x000fe200000f0eff */
[----:B------:R-:W-:Y:S01]  /*3500*/  IMAD R195, R2, 0xbd, RZ ;  /* 0x000000bd02c37824 */ /* 0x000fe200078e02ff */
[C---:B------:R-:W-:Y:S01]  /*3510*/  IADD3 RZ, P2, PT, R197.reuse, R4, RZ ;  /* 0x00000004c5ff7210 */ /* 0x040fe20007f5e0ff */
[----:B-1----:R-:W-:Y:S02]  /*3520*/  VIADD R126, R172, UR4 ;  /* 0x00000004ac7e7c36 */ /* 0x002fe40008000000 */
[----:B------:R1:W4:Y:S01]  /*3530*/  LDG.E.U8 R192, desc[UR30][R128.64] ;  /* 0x0000001e80c07981 */ /* 0x000322000c1e1100 */
[----:B------:R-:W-:Y:S02]  /*3540*/  LEA.HI.X.SX32 R127, R197, R0, 0x1, P2 ;  /* 0x00000000c57f7211 */ /* 0x000fe400010f0eff */
[----:B0-----:R-:W-:Y:S01]  /*3550*/  IADD3 R124, P1, PT, R195, R4, RZ ;  /* 0x00000004c37c7210 */ /* 0x001fe20007f3e0ff */
[----:B------:R-:W-:-:S02]  /*3560*/  IMAD R193, R2, 0xb5, RZ ;  /* 0x000000b502c17824 */ /* 0x000fc400078e02ff */
[----:B------:R-:W4:Y:S01]  /*3570*/  LDG.E.U8 R194, desc[UR30][R126.64] ;  /* 0x0000001e7ec27981 */ /* 0x000f22000c1e1100 */
[----:B-1----:R-:W-:-:S03]  /*3580*/  IADD3 R128, PT, PT, R172, UR5, RZ ;  /* 0x00000005ac807c10 */ /* 0x002fc6000fffe0ff */
[----:B------:R0:W4:Y:S01]  /*3590*/  LDG.E.U8 R191, desc[UR30][R122.64] ;  /* 0x0000001e7abf7981 */ /* 0x000122000c1e1100 */
[-C--:B------:R-:W-:Y:S02]  /*35a0*/  LEA.HI.X.SX32 R129, R199, R0.reuse, 0x1, P3 ;  /* 0x00000000c7817211 */ /* 0x080fe400018f0eff */
[----:B------:R-:W-:-:S03]  /*35b0*/  LEA.HI.X.SX32 R125, R195, R0, 0x1, P1 ;  /* 0x00000000c37d7211 */ /* 0x000fc600008f0eff */
[----:B------:R-:W4:Y:S01]  /*35c0*/  LDG.E.U8 R195, desc[UR30][R128.64] ;  /* 0x0000001e80c37981 */ /* 0x000f22000c1e1100 */
[C---:B------:R-:W-:Y:S01]  /*35d0*/  IMAD R197, R2.reuse, 0xec, RZ ;  /* 0x000000ec02c57824 */ /* 0x040fe200078e02ff */
[----:B------:R-:W-:Y:S01]  /*35e0*/  UIMAD UR4, UR6, 0xec, URZ ;  /* 0x000000ec060478a4 */ /* 0x000fe2000f8e02ff */
[C---:B0-----:R-:W-:Y:S01]  /*35f0*/  IADD3 R122, P0, PT, R193.reuse, R4, RZ ;  /* 0x00000004c17a7210 */ /* 0x041fe20007f1e0ff */
[----:B------:R-:W-:Y:S01]  /*3600*/  IMAD R199, R2, 0xf4, RZ ;  /* 0x000000f402c77824 */ /* 0x000fe200078e02ff */
[----:B------:R0:W4:Y:S02]  /*3610*/  LDG.E.U8 R196, desc[UR30][R124.64] ;  /* 0x0000001e7cc47981 */ /* 0x000124000c1e1100 */
[----:B------:R-:W-:Y:S02]  /*3620*/  LEA.HI.X.SX32 R123, R193, R0, 0x1, P0 ;  /* 0x00000000c17b7211 */ /* 0x000fe400000f0eff */
[-C--:B------:R-:W-:Y:S01]  /*3630*/  IADD3 RZ, P0, PT, R197, R4.reuse, RZ ;  /* 0x00000004c5ff7210 */ /* 0x080fe20007f1e0ff */
[----:B------:R-:W-:Y:S01]  /*3640*/  UIMAD UR5, UR6, 0xf4, URZ ;  /* 0x000000f4060578a4 */ /* 0x000fe2000f8e02ff */
[----:B------:R-:W-:Y:S01]  /*3650*/  IADD3 RZ, P1, PT, R199, R4, RZ ;  /* 0x00000004c7ff7210 */ /* 0x000fe20007f3e0ff */
[----:B------:R1:W5:Y:S01]  /*3660*/  LDG.E.U8 R193, desc[UR30][R122.64] ;  /* 0x0000001e7ac17981 */ /* 0x000362000c1e1100 */
[----:B0-----:R-:W-:Y:S01]  /*3670*/  VIADD R124, R172, UR4 ;  /* 0x00000004ac7c7c36 */ /* 0x001fe20008000000 */
[----:B------:R-:W-:Y:S01]  /*3680*/  LEA.HI.X.SX32 R125, R197, R0, 0x1, P0 ;  /* 0x00000000c57d7211 */ /* 0x000fe200000f0eff */
[----:B------:R-:W-:Y:S01]  /*3690*/  UIMAD UR4, UR6, 0xfc, URZ ;  /* 0x000000fc060478a4 */ /* 0x000fe2000f8e02ff */
[----:B------:R-:W-:-:S03]  /*36a0*/  IADD3 RZ, P0, PT, R201, R4, RZ ;  /* 0x00000004c9ff7210 */ /* 0x000fc60007f1e0ff */
[----:B------:R0:W5:Y:S01]  /*36b0*/  LDG.E.U8 R197, desc[UR30][R124.64] ;  /* 0x0000001e7cc57981 */ /* 0x000162000c1e1100 */
[----:B-1----:R-:W-:Y:S01]  /*36c0*/  VIADD R122, R172, UR5 ;  /* 0x00000005ac7a7c36 */ /* 0x002fe20008000000 */
[----:B------:R-:W-:-:S05]  /*36d0*/  LEA.HI.X.SX32 R123, R199, R0, 0x1, P1 ;  /* 0x00000000c77b7211 */ /* 0x000fca00008f0eff */
[----:B------:R1:W5:Y:S01]  /*36e0*/  LDG.E.U8 R198, desc[UR30][R122.64] ;  /* 0x0000001e7ac67981 */ /* 0x000362000c1e1100 */
[----:B0-----:R-:W-:Y:S01]  /*36f0*/  VIADD R124, R172, UR4 ;  /* 0x00000004ac7c7c36 */ /* 0x001fe20008000000 */
[----:B------:R-:W-:-:S05]  /*3700*/  LEA.HI.X.SX32 R125, R201, R0, 0x1, P0 ;  /* 0x00000000c97d7211 */ /* 0x000fca00000f0eff */
[----:B------:R0:W5:Y:S04]  /*3710*/  LDG.E.U8 R199, desc[UR30][R124.64] ;  /* 0x0000001e7cc77981 */ /* 0x000168000c1e1100 */
[----:B------:R0:W-:Y:S01]  /*3720*/  STS.U8 [R221+UR23], R3 ;  /* 0x00000003dd007988 */ /* 0x0001e20008000017 */
[C---:B------:R-:W-:Y:S02]  /*3730*/  LOP3.LUT R220, R221.reuse, 0x20, RZ, 0x3c, !PT ;  /* 0x00000020dddc7812 */ /* 0x040fe400078e3cff */
[C---:B0-----:R-:W-:Y:S02]  /*3740*/  LOP3.LUT R3, R221.reuse, 0x10, RZ, 0x3c, !PT ;  /* 0x00000010dd037812 */ /* 0x041fe400078e3cff */
[----:B------:R-:W-:Y:S01]  /*3750*/  LOP3.LUT R219, R221, 0x30, RZ, 0x3c, !PT ;  /* 0x00000030dddb7812 */ /* 0x000fe200078e3cff */
[----:B------:R-:W-:-:S02]  /*3760*/  IMAD R127, R2, 0xc5, RZ ;  /* 0x000000c5027f7824 */ /* 0x000fc400078e02ff */
[----:B------:R-:W-:-:S03]  /*3770*/  IMAD R129, R2, 0xcd, RZ ;  /* 0x000000cd02817824 */ /* 0x000fc600078e02ff */
[-C--:B-1----:R-:W-:Y:S01]  /*3780*/  IADD3 R122, P0, PT, R127, R4.reuse, RZ ;  /* 0x000000047f7a7210 */ /* 0x082fe20007f1e0ff */
[C---:B------:R-:W-:Y:S01]  /*3790*/  IMAD R201, R2.reuse, 0xd5, RZ ;  /* 0x000000d502c97824 */ /* 0x040fe200078e02ff */
[----:B------:R-:W-:Y:S01]  /*37a0*/  IADD3 R124, P1, PT, R129, R4, RZ ;  /* 0x00000004817c7210 */ /* 0x000fe20007f3e0ff */
[----:B------:R-:W-:Y:S01]  /*37b0*/  UIMAD UR4, UR6, 0xed, URZ ;  /* 0x000000ed060478a4 */ /* 0x000fe2000f8e02ff */
[-C--:B------:R-:W-:Y:S02]  /*37c0*/  LEA.HI.X.SX32 R123, R127, R0.reuse, 0x1, P0 ;  /* 0x000000007f7b7211 */ /* 0x080fe400000f0eff */
[----:B------:R-:W-:Y:S01]  /*37d0*/  LEA.HI.X.SX32 R125, R129, R0, 0x1, P1 ;  /* 0x00000000817d7211 */ /* 0x000fe200008f0eff */
[----:B------:R-:W-:Y:S01]  /*37e0*/  IMAD R129, R2, 0xf5, RZ ;  /* 0x000000f502817824 */ /* 0x000fe200078e02ff */
[-C--:B------:R-:W-:Y:S01]  /*37f0*/  IADD3 R126, P0, PT, R201, R4.reuse, RZ ;  /* 0x00000004c97e7210 */ /* 0x080fe20007f1e0ff */
[----:B------:R0:W5:Y:S01]  /*3800*/  LDG.E.U8 R200, desc[UR30][R122.64] ;  /* 0x0000001e7ac87981 */ /* 0x000162000c1e1100 */
[----:B------:R-:W-:-:S02]  /*3810*/  IADD3 RZ, P1, PT, R203, R4, RZ ;  /* 0x00000004cbff7210 */ /* 0x000fc40007f3e0ff */
[----:B------:R-:W-:Y:S02]  /*3820*/  LEA.HI.X.SX32 R127, R201, R0, 0x1, P0 ;  /* 0x00000000c97f7211 */ /* 0x000fe400000f0eff */
[----:B------:R-:W-:Y:S01]  /*3830*/  IADD3 RZ, P0, PT, R129, R4, RZ ;  /* 0x0000000481ff7210 */ /* 0x000fe20007f1e0ff */
[----:B------:R1:W5:Y:S01]  /*3840*/  LDG.E.U8 R201, desc[UR30][R124.64] ;  /* 0x0000001e7cc97981 */ /* 0x000362000c1e1100 */
[C---:B0-----:R-:W-:Y:S01]  /*3850*/  VIADD R122, R172.reuse, UR4 ;  /* 0x00000004ac7a7c36 */ /* 0x041fe20008000000 */
[----:B------:R-:W-:Y:S02]  /*3860*/  UIMAD UR4, UR6, 0xf5, URZ ;  /* 0x000000f5060478a4 */ /* 0x000fe4000f8e02ff */
[----:B--2---:R-:W-:Y:S01]  /*3870*/  STS.U8 [R221+UR23+0x7800], R177 ;  /* 0x007800b1dd007988 */ /* 0x004fe20008000017 */
[----:B------:R-:W-:Y:S01]  /*3880*/  UIMAD UR5, UR6, 0xfd, URZ ;  /* 0x000000fd060578a4 */ /* 0x000fe2000f8e02ff */
[----:B------:R-:W-:Y:S02]  /*3890*/  LEA.HI.X.SX32 R123, R203, R0, 0x1, P1 ;  /* 0x00000000cb7b7211 */ /* 0x000fe400008f0eff */
[----:B------:R-:W-:Y:S01]  /*38a0*/  LOP3.LUT R218, R221, 0x40, RZ, 0x3c, !PT ;  /* 0x00000040ddda7812 */ /* 0x000fe200078e3cff */
[----:B------:R0:W2:Y:S04]  /*38b0*/  LDG.E.U8 R202, desc[UR30][R126.64] ;  /* 0x0000001e7eca7981 */ /* 0x0000a8000c1e1100 */
[----:B---3--:R-:W-:Y:S04]  /*38c0*/  STS.U8 [R221+UR23+0x7c00], R179 ;  /* 0x007c00b3dd007988 */ /* 0x008fe80008000017 */
[----:B------:R-:W-:Y:S04]  /*38d0*/  STS.U8 [R221+UR23+0x400], R104 ;  /* 0x00040068dd007988 */ /* 0x000fe80008000017 */
        /* <DEDUP_REMOVED lines=29> */
[----:B----4-:R-:W-:Y:S04]  /*3ab0*/  STS.U8 [R3+UR23+0x7880], R184 ;  /* 0x007880b803007988 */ /* 0x010fe80008000017 */
        /* <DEDUP_REMOVED lines=84> */
[----:B------:R-:W-:Y:S01]  /*4000*/  STS.U8 [R219+UR23+0x5180], R16 ;  /* 0x00518010db007988 */ /* 0x000fe20008000017 */
[----:B-1----:R-:W-:-:S03]  /*4010*/  IADD3 R124, PT, PT, R172, UR4, RZ ;  /* 0x00000004ac7c7c10 */ /* 0x002fc6000fffe0ff */
[----:B------:R-:W-:Y:S01]  /*4020*/  STS.U8 [R219+UR23+0x5580], R15 ;  /* 0x0055800fdb007988 */ /* 0x000fe20008000017 */
[----:B------:R-:W-:-:S03]  /*4030*/  LEA.HI.X.SX32 R125, R129, R0, 0x1, P0 ;  /* 0x00000000817d7211 */ /* 0x000fc600000f0eff */
[----:B------:R-:W-:Y:S01]  /*4040*/  STS.U8 [R219+UR23+0x5980], R14 ;  /* 0x0059800edb007988 */ /* 0x000fe20008000017 */
[----:B------:R-:W-:Y:S01]  /*4050*/  IMAD R203, R2, 0xdd, RZ ;  /* 0x000000dd02cb7824 */ /* 0x000fe200078e02ff */
[----:B------:R-:W-:Y:S02]  /*4060*/  IADD3 RZ, P1, PT, R207, R4, RZ ;  /* 0x00000004cfff7210 */ /* 0x000fe40007f3e0ff */
[----:B------:R-:W-:Y:S04]  /*4070*/  STS.U8 [R219+UR23+0x5d80], R13 ;  /* 0x005d800ddb007988 */ /* 0x000fe80008000017 */
[----:B------:R-:W-:Y:S04]  /*4080*/  STS.U8 [R219+UR23+0x6180], R12 ;  /* 0x0061800cdb007988 */ /* 0x000fe80008000017 */
[----:B------:R-:W-:Y:S01]  /*4090*/  STS.U8 [R219+UR23+0x6580], R11 ;  /* 0x0065800bdb007988 */ /* 0x000fe20008000017 */
[----:B0-----:R-:W-:-:S03]  /*40a0*/  VIADD R126, R172, UR5 ;  /* 0x00000005ac7e7c36 */ /* 0x001fc60008000000 */
[----:B------:R-:W-:Y:S01]  /*40b0*/  STS.U8 [R219+UR23+0x6980], R167 ;  /* 0x006980a7db007988 */ /* 0x000fe20008000017 */
[----:B------:R-:W-:-:S03]  /*40c0*/  LEA.HI.X.SX32 R127, R207, R0, 0x1, P1 ;  /* 0x00000000cf7f7211 */ /* 0x000fc600008f0eff */
[----:B------:R-:W-:Y:S01]  /*40d0*/  STS.U8 [R219+UR23+0x6d80], R8 ;  /* 0x006d8008db007988 */ /* 0x000fe20008000017 */
[----:B------:R-:W-:-:S03]  /*40e0*/  IMAD R129, R2, 0x6, RZ ;  /* 0x0000000602817824 */ /* 0x000fc600078e02ff */
[----:B------:R0:W-:Y:S04]  /*40f0*/  STS.U8 [R219+UR23+0x7180], R7 ;  /* 0x00718007db007988 */ /* 0x0001e80008000017 */
[----:B------:R1:W3:Y:S04]  /*4100*/  LDG.E.U8 R212, desc[UR30][R122.64] ;  /* 0x0000001e7ad47981 */ /* 0x0002e8000c1e1100 */
[----:B------:R4:W2:Y:S04]  /*4110*/  LDG.E.U8 R213, desc[UR30][R124.64] ;  /* 0x0000001e7cd57981 */ /* 0x0008a8000c1e1100 */
[----:B------:R-:W-:Y:S01]  /*4120*/  STS.U8 [R219+UR23+0x7580], R6 ;  /* 0x00758006db007988 */ /* 0x000fe20008000017 */
[----:B-1----:R-:W-:-:S03]  /*4130*/  IADD3 R122, P0, PT, R203, R4, RZ ;  /* 0x00000004cb7a7210 */ /* 0x002fc60007f1e0ff */
[----:B-----5:R-:W-:Y:S01]  /*4140*/  STS.U8 [R218+UR23+0x7600], R197 ;  /* 0x007600c5da007988 */ /* 0x020fe20008000017 */
[----:B----4-:R-:W-:-:S03]  /*4150*/  IADD3 R124, P1, PT, R205, R4, RZ ;  /* 0x00000004cd7c7210 */ /* 0x010fc60007f3e0ff */
[----:B------:R-:W-:Y:S01]  /*4160*/  STS.U8 [R218+UR23+0x7a00], R198 ;  /* 0x007a00c6da007988 */ /* 0x000fe20008000017 */
[----:B------:R-:W-:-:S03]  /*4170*/  LEA.HI.X.SX32 R123, R203, R0, 0x1, P0 ;  /* 0x00000000cb7b7211 */ /* 0x000fc600000f0eff */
[----:B------:R-:W-:Y:S01]  /*4180*/  STS.U8 [R218+UR23+0x7e00], R199 ;  /* 0x007e00c7da007988 */ /* 0x000fe20008000017 */
[----:B------:R-:W-:Y:S01]  /*4190*/  LEA.HI.X.SX32 R125, R205, R0, 0x1, P1 ;  /* 0x00000000cd7d7211 */ /* 0x000fe200008f0eff */
[C---:B------:R-:W-:Y:S02]  /*41a0*/  IMAD R205, R2.reuse, 0x16, RZ ;  /* 0x0000001602cd7824 */ /* 0x040fe400078e02ff */
[----:B------:R-:W-:Y:S04]  /*41b0*/  STS.U8 [R218+UR23+0x200], R165 ;  /* 0x000200a5da007988 */ /* 0x000fe80008000017 */
[----:B------:R1:W4:Y:S04]  /*41c0*/  LDG.E.U8 R214, desc[UR30][R126.64] ;  /* 0x0000001e7ed67981 */ /* 0x000328000c1e1100 */
[----:B------:R-:W-:Y:S01]  /*41d0*/  STS.U8 [R218+UR23+0x600], R163 ;  /* 0x000600a3da007988 */ /* 0x000fe20008000017 */
[----:B------:R-:W-:-:S03]  /*41e0*/  IMAD R203, R2, 0xe, RZ ;  /* 0x0000000e02cb7824 */ /* 0x000fc600078e02ff */
[----:B------:R-:W-:Y:S01]  /*41f0*/  STS.U8 [R218+UR23+0xa00], R161 ;  /* 0x000a00a1da007988 */ /* 0x000fe20008000017 */
[----:B-1----:R-:W-:-:S03]  /*4200*/  IADD3 R126, P0, PT, R129, R4, RZ ;  /* 0x00000004817e7210 */ /* 0x002fc60007f1e0ff */
[----:B------:R-:W-:Y:S01]  /*4210*/  STS.U8 [R218+UR23+0xe00], R159 ;  /* 0x000e009fda007988 */ /* 0x000fe20008000017 */
[----:B------:R-:W-:-:S03]  /*4220*/  LEA.HI.X.SX32 R127, R129, R0, 0x1, P0 ;  /* 0x00000000817f7211 */ /* 0x000fc600000f0eff */
[----:B------:R-:W-:Y:S01]  /*4230*/  STS.U8 [R218+UR23+0x1200], R157 ;  /* 0x0012009dda007988 */ /* 0x000fe20008000017 */
[----:B------:R-:W-:-:S03]  /*4240*/  IMAD R129, R2, 0x1e, RZ ;  /* 0x0000001e02817824 */ /* 0x000fc600078e02ff */
[----:B------:R-:W-:Y:S04]  /*4250*/  STS.U8 [R218+UR23+0x1600], R155 ;  /* 0x0016009bda007988 */ /* 0x000fe80008000017 */
[----:B------:R1:W5:Y:S04]  /*4260*/  LDG.E.U8 R211, desc[UR30][R124.64] ;  /* 0x0000001e7cd37981 */ /* 0x000368000c1e1100 */
[----:B------:R-:W-:Y:S04]  /*4270*/  STS.U8 [R218+UR23+0x1a00], R153 ;  /* 0x001a0099da007988 */ /* 0x000fe80008000017 */
[----:B------:R-:W-:Y:S01]  /*4280*/  STS.U8 [R218+UR23+0x1e00], R151 ;  /* 0x001e0097da007988 */ /* 0x000fe20008000017 */
[----:B-1----:R-:W-:-:S03]  /*4290*/  IADD3 R124, P0, PT, R205, R4, RZ ;  /* 0x00000004cd7c7210 */ /* 0x002fc60007f1e0ff */
[----:B------:R-:W-:Y:S01]  /*42a0*/  STS.U8 [R218+UR23+0x2200], R149 ;  /* 0x00220095da007988 */ /* 0x000fe20008000017 */
[----:B------:R-:W-:-:S03]  /*42b0*/  LEA.HI.X.SX32 R125, R205, R0, 0x1, P0 ;  /* 0x00000000cd7d7211 */ /* 0x000fc600000f0eff */
[----:B------:R1:W2:Y:S01]  /*42c0*/  LDG.E.U8 R210, desc[UR30][R122.64] ;  /* 0x0000001e7ad27981 */ /* 0x0002a2000c1e1100 */
[----:B------:R-:W-:-:S03]  /*42d0*/  IADD3 R128, P0, PT, R129, R4, RZ ;  /* 0x0000000481807210 */ /* 0x000fc60007f1e0ff */
        /* <DEDUP_REMOVED lines=8> */
[----:B------:R-:W-:Y:S01]  /*4360*/  STS.U8 [R218+UR23+0x3600], R138 ;  /* 0x0036008ada007988 */ /* 0x000fe20008000017 */
[----:B------:R-:W-:-:S03]  /*4370*/  LEA.HI.X.SX32 R129, R129, R0, 0x1, P0 ;  /* 0x0000000081817211 */ /* 0x000fc600000f0eff */
[----:B------:R-:W-:Y:S04]  /*4380*/  STS.U8 [R218+UR23+0x3a00], R136 ;  /* 0x003a0088da007988 */ /* 0x000fe80008000017 */
[----:B------:R-:W-:Y:S04]  /*4390*/  STS.U8 [R218+UR23+0x3e00], R134 ;  /* 0x003e0086da007988 */ /* 0x000fe80008000017 */
[----:B------:R1:W2:Y:S04]  /*43a0*/  LDG.E.U8 R208, desc[UR30][R124.64] ;  /* 0x0000001e7cd07981 */ /* 0x0002a8000c1e1100 */
[----:B------:R1:W-:Y:S01]  /*43b0*/  STS.U8 [R218+UR23+0x4200], R5 ;  /* 0x00420005da007988 */ /* 0x0003e20008000017 */
[----:B0-----:R-:W-:-:S03]  /*43c0*/  IMAD R7, R2, 0xf6, RZ ;  /* 0x000000f602077824 */ /* 0x001fc600078e02ff */
[----:B------:R0:W2:Y:S01]  /*43d0*/  LDG.E.U8 R204, desc[UR30][R126.64] ;  /* 0x0000001e7ecc7981 */ /* 0x0000a2000c1e1100 */
[C---:B-1----:R-:W-:Y:S01]  /*43e0*/  IADD3 R124, P0, PT, R205.reuse, R4, RZ ;  /* 0x00000004cd7c7210 */ /* 0x042fe20007f1e0ff */
[----:B------:R-:W-:Y:S01]  /*43f0*/  UIMAD UR4, UR6, 0xee, URZ ;  /* 0x000000ee060478a4 */ /* 0x000fe2000f8e02ff */
[C---:B------:R-:W-:Y:S02]  /*4400*/  IMAD R13, R2.reuse, 0xfe, RZ ;  /* 0x000000fe020d7824 */ /* 0x040fe400078e02ff */
[C---:B------:R-:W-:Y:S01]  /*4410*/  IMAD R11, R2.reuse, 0xf, RZ ;  /* 0x0000000f020b7824 */ /* 0x040fe200078e02ff */
[----:B------:R-:W-:Y:S01]  /*4420*/  UIMAD UR5, UR6, 0xfe, URZ ;  /* 0x000000fe060578a4 */ /* 0x000fe2000f8e02ff */
[C---:B------:R-:W-:Y:S01]  /*4430*/  IMAD R5, R2.reuse, 0xee, RZ ;  /* 0x000000ee02057824 */ /* 0x040fe200078e02ff */
[----:B------:R-:W-:Y:S01]  /*4440*/  LEA.HI.X.SX32 R125, R205, R0, 0x1, P0 ;  /* 0x00000000cd7d7211 */ /* 0x000fe200000f0eff */
[C---:B------:R-:W-:Y:S01]  /*4450*/  IMAD R19, R2.reuse, 0x27, RZ ;  /* 0x0000002702137824 */ /* 0x040fe200078e02ff */
[-C--:B0-----:R-:W-:Y:S01]  /*4460*/  IADD3 R126, P1, PT, R203, R4.reuse, RZ ;  /* 0x00000004cb7e7210 */ /* 0x081fe20007f3e0ff */
[----:B------:R-:W-:Y:S01]  /*4470*/  IMAD R21, R2, 0x2f, RZ ;  /* 0x0000002f02157824 */ /* 0x000fe200078e02ff */
[----:B------:R-:W-:Y:S01]  /*4480*/  IADD3 RZ, P0, PT, R5, R4, RZ ;  /* 0x0000000405ff7210 */ /* 0x000fe20007f1e0ff */
[----:B------:R0:W-:Y:S01]  /*4490*/  STS.U8 [R218+UR23+0x4600], R9 ;  /* 0x00460009da007988 */ /* 0x0001e20008000017 */
[----:B------:R-:W-:-:S03]  /*44a0*/  LEA.HI.X.SX32 R127, R203, R0, 0x1, P1 ;  /* 0x00000000cb7f7211 */ /* 0x000fc600008f0eff */
[----:B------:R1:W2:Y:S01]  /*44b0*/  LDG.E.U8 R203, desc[UR30][R128.64] ;  /* 0x0000001e80cb7981 */ /* 0x0002a2000c1e1100 */
[C---:B------:R-:W-:Y:S02]  /*44c0*/  VIADD R8, R172.reuse, UR4 ;  /* 0x00000004ac087c36 */ /* 0x040fe40008000000 */
[----:B------:R-:W-:Y:S01]  /*44d0*/  VIADD R16, R172, UR5 ;  /* 0x00000005ac107c36 */ /* 0x000fe20008000000 */
[----:B------:R-:W2:Y:S01]  /*44e0*/  LDG.E.U8 R206, desc[UR30][R122.64] ;  /* 0x0000001e7ace7981 */ /* 0x000ea2000c1e1100 */
[----:B0-----:R-:W-:Y:S01]  /*44f0*/  LEA.HI.X.SX32 R9, R5, R0, 0x1, P0 ;  /* 0x0000000005097211 */ /* 0x001fe200000f0eff */
[C---:B------:R-:W-:Y:S01]  /*4500*/  IMAD R5, R2.reuse, 0x7, RZ ;  /* 0x0000000702057824 */ /* 0x040fe200078e02ff */
[-C--:B------:R-:W-:Y:S01]  /*4510*/  IADD3 RZ, P0, PT, R7, R4.reuse, RZ ;  /* 0x0000000407ff7210 */ /* 0x080fe20007f1e0ff */
[----:B------:R-:W-:Y:S01]  /*4520*/  IMAD R207, R2, 0x36, RZ ;  /* 0x0000003602cf7824 */ /* 0x000fe200078e02ff */
[----:B-1----:R-:W-:Y:S01]  /*4530*/  IADD3 R128, P1, PT, R209, R4, RZ ;  /* 0x00000004d1807210 */ /* 0x002fe20007f3e0ff */
[----:B------:R-:W-:Y:S01]  /*4540*/  UIMAD UR4, UR6, 0xf6, URZ ;  /* 0x000000f6060478a4 */ /* 0x000fe2000f8e02ff */
[-C--:B------:R-:W-:Y:S01]  /*4550*/  LEA.HI.X.SX32 R15, R7, R0.reuse, 0x1, P0 ;  /* 0x00000000070f7211 */ /* 0x080fe200000f0eff */
[----:B------:R0:W2:Y:S01]  /*4560*/  LDG.E.U8 R66, desc[UR30][R8.64] ;  /* 0x0000001e08427981 */ /* 0x0000a2000c1e1100 */
[----:B------:R-:W-:-:S02]  /*4570*/  LEA.HI.X.SX32 R129, R209, R0, 0x1, P1 ;  /* 0x00000000d1817211 */ /* 0x000fc400008f0eff */
[-C--:B------:R-:W-:Y:S01]  /*4580*/  IADD3 RZ, P1, PT, R13, R4.reuse, RZ ;  /* 0x000000040dff7210 */ /* 0x080fe20007f3e0ff */
[----:B------:R-:W2:Y:S01]  /*4590*/  LDG.E.U8 R126, desc[UR30][R126.64] ;  /* 0x0000001e7e7e7981 */ /* 0x000ea2000c1e1100 */
[----:B------:R-:W-:Y:S02]  /*45a0*/  IADD3 R6, P0, PT, R5, R4, RZ ;  /* 0x0000000405067210 */ /* 0x000fe40007f1e0ff */
[-C--:B------:R-:W-:Y:S01]  /*45b0*/  LEA.HI.X.SX32 R17, R13, R0.reuse, 0x1, P1 ;  /* 0x000000000d117211 */ /* 0x080fe200008f0eff */
[C---:B------:R-:W-:Y:S01]  /*45c0*/  IMAD R13, R2.reuse, 0x17, RZ ;  /* 0x00000017020d7824 */ /* 0x040fe200078e02ff */
[----:B------:R-:W-:Y:S01]  /*45d0*/  LEA.HI.X.SX32 R7, R5, R0, 0x1, P0 ;  /* 0x0000000005077211 */ /* 0x000fe200000f0eff */
[----:B------:R-:W-:Y:S01]  /*45e0*/  IMAD R5, R2, 0x1f, RZ ;  /* 0x0000001f02057824 */ /* 0x000fe200078e02ff */
[-C--:B0-----:R-:W-:Y:S01]  /*45f0*/  IADD3 R8, P1, PT, R11, R4.reuse, RZ ;  /* 0x000000040b087210 */ /* 0x081fe20007f3e0ff */
[----:B------:R-:W-:Y:S01]  /*4600*/  VIADD R14, R172, UR4 ;  /* 0x00000004ac0e7c36 */ /* 0x000fe20008000000 */
[----:B------:R-:W-:Y:S01]  /*4610*/  IADD3 R10, P0, PT, R13, R4, RZ ;  /* 0x000000040d0a7210 */ /* 0x000fe20007f1e0ff */
[----:B------:R-:W2:Y:S01]  /*4620*/  LDG.E.U8 R68, desc[UR30][R16.64] ;  /* 0x0000001e10447981 */ /* 0x000ea2000c1e1100 */
[----:B------:R-:W-:-:S02]  /*4630*/  LEA.HI.X.SX32 R9, R11, R0, 0x1, P1 ;  /* 0x000000000b097211 */ /* 0x000fc400008f0eff */
[----:B------:R-:W-:Y:S01]  /*4640*/  IADD3 R12, P1, PT, R5, R4, RZ ;  /* 0x00000004050c7210 */ /* 0x000fe20007f3e0ff */
[----:B------:R0:W2:Y:S01]  /*4650*/  LDG.E.U8 R67, desc[UR30][R14.64] ;  /* 0x0000001e0e437981 */ /* 0x0000a2000c1e1100 */
[-C--:B------:R-:W-:Y:S02]  /*4660*/  LEA.HI.X.SX32 R11, R13, R0.reuse, 0x1, P0 ;  /* 0x000000000d0b7211 */ /* 0x080fe400000f0eff */
[----:B------:R-:W-:Y:S01]  /*4670*/  LEA.HI.X.SX32 R13, R5, R0, 0x1, P1 ;  /* 0x00000000050d7211 */ /* 0x000fe200008f0eff */
[----:B------:R-:W-:Y:S01]  /*4680*/  IMAD R5, R2, 0x37, RZ ;  /* 0x0000003702057824 */ /* 0x000fe200078e02ff */
[----:B------:R1:W2:Y:S04]  /*4690*/  LDG.E.U8 R18, desc[UR30][R6.64] ;  /* 0x0000001e06127981 */ /* 0x0002a8000c1e1100 */
[----:B------:R1:W2:Y:S01]  /*46a0*/  LDG.E.U8 R20, desc[UR30][R8.64] ;  /* 0x0000001e08147981 */ /* 0x0002a2000c1e1100 */
[----:B0-----:R-:W-:-:S02]  /*46b0*/  IADD3 R14, P0, PT, R19, R4, RZ ;  /* 0x00000004130e7210 */ /* 0x001fc40007f1e0ff */
[----:B------:R-:W-:Y:S01]  /*46c0*/  IADD3 R16, P1, PT, R21, R4, RZ ;  /* 0x0000000415107210 */ /* 0x000fe20007f3e0ff */
[----:B------:R0:W2:Y:S01]  /*46d0*/  LDG.E.U8 R22, desc[UR30][R10.64] ;  /* 0x0000001e0a167981 */ /* 0x0000a2000c1e1100 */
[----:B------:R-:W-:Y:S01]  /*46e0*/  LEA.HI.X.SX32 R15, R19, R0, 0x1, P0 ;  /* 0x00000000130f7211 */ /* 0x000fe200000f0eff */
[C---:B------:R-:W-:Y:S01]  /*46f0*/  IMAD R19, R2.reuse, 0x3f, RZ ;  /* 0x0000003f02137824 */ /* 0x040fe200078e02ff */
[----:B-1----:R-:W-:Y:S01]  /*4700*/  IADD3 R6, P0, PT, R5, R4, RZ ;  /* 0x0000000405067210 */ /* 0x002fe20007f1e0ff */
[----:B------:R1:W2:Y:S01]  /*4710*/  LDG.E.U8 R24, desc[UR30][R12.64] ;  /* 0x0000001e0c187981 */ /* 0x0002a2000c1e1100 */
[-C--:B------:R-:W-:Y:S01]  /*4720*/  LEA.HI.X.SX32 R17, R21, R0.reuse, 0x1, P1 ;  /* 0x0000000015117211 */ /* 0x080fe200008f0eff */
[C---:B------:R-:W-:Y:S01]  /*4730*/  IMAD R21, R2.reuse, 0x46, RZ ;  /* 0x0000004602157824 */ /* 0x040fe200078e02ff */
[----:B------:R-:W-:Y:S01]  /*4740*/  LEA.HI.X.SX32 R7, R5, R0, 0x1, P0 ;  /* 0x0000000005077211 */ /* 0x000fe200000f0eff */
[----:B------:R-:W-:Y:S01]  /*4750*/  IMAD R5, R2, 0x47, RZ ;  /* 0x0000004702057824 */ /* 0x000fe200078e02ff */
[-C--:B------:R-:W-:Y:S01]  /*4760*/  IADD3 R8, P1, PT, R19, R4.reuse, RZ ;  /* 0x0000000413087210 */ /* 0x080fe20007f3e0ff */
[----:B------:R1:W2:Y:S01]  /*4770*/  LDG.E.U8 R25, desc[UR30][R14.64] ;  /* 0x0000001e0e197981 */ /* 0x0002a2000c1e1100 */
[----:B0-----:R-:W-:-:S02]  /*4780*/  IADD3 R10, P0, PT, R21, R4, RZ ;  /* 0x00000004150a7210 */ /* 0x001fc40007f1e0ff */
        /* <DEDUP_REMOVED lines=8> */
[C---:B------:R-:W-:Y:S01]  /*4810*/  IADD3 R14, P0, PT, R19.reuse, R4, RZ ;  /* 0x00000004130e7210 */ /* 0x040fe20007f1e0ff */
        /* <DEDUP_REMOVED lines=24> */
[----:B------:R1:W5:Y:S03]  /*49a0*/  LDG.E.U8 R33, desc[UR30][R6.64] ;  /* 0x0000001e06217981 */ /* 0x000366000c1e1100 */
[----:B------:R-:W-:Y:S01]  /*49b0*/  LEA.HI.X.SX32 R15, R19, R0, 0x1, P0 ;  /* 0x00000000130f7211 */ /* 0x000fe200000f0eff */
[----:B------:R-:W-:Y:S01]  /*49c0*/  IMAD R19, R2, 0x6f, RZ ;  /* 0x0000006f02137824 */ /* 0x000fe200078e02ff */
[-C--:B0-----:R-:W-:Y:S01]  /*49d0*/  IADD3 R16, P1, PT, R21, R4.reuse, RZ ;  /* 0x0000000415107210 */ /* 0x081fe20007f3e0ff */
[----:B------:R0:W5:Y:S01]  /*49e0*/  LDG.E.U8 R34, desc[UR30][R8.64] ;  /* 0x0000001e08227981 */ /* 0x000162000c1e1100 */
[----:B-1----:R-:W-:-:S03]  /*49f0*/  IADD3 R6, P0, PT, R5, R4, RZ ;  /* 0x0000000405067210 */ /* 0x002fc60007f1e0ff */
[----:B------:R1:W5:Y:S01]  /*4a00*/  LDG.E.U8 R35, desc[UR30][R10.64] ;  /* 0x0000001e0a237981 */ /* 0x000362000c1e1100 */
[-C--:B------:R-:W-:Y:S01]  /*4a10*/  LEA.HI.X.SX32 R17, R21, R0.reuse, 0x1, P1 ;  /* 0x0000000015117211 */ /* 0x080fe200008f0eff */
[C---:B------:R-:W-:Y:S01]  /*4a20*/  IMAD R21, R2.reuse, 0x76, RZ ;  /* 0x0000007602157824 */ /* 0x040fe200078e02ff */
[----:B------:R-:W-:Y:S01]  /*4a30*/  LEA.HI.X.SX32 R7, R5, R0, 0x1, P0 ;  /* 0x0000000005077211 */ /* 0x000fe200000f0eff */
[C---:B------:R-:W-:Y:S01]  /*4a40*/  IMAD R5, R2.reuse, 0x77, RZ ;  /* 0x0000007702057824 */ /* 0x040fe200078e02ff */
[C---:B0-----:R-:W-:Y:S01]  /*4a50*/  IADD3 R8, P1, PT, R19.reuse, R4, RZ ;  /* 0x0000000413087210 */ /* 0x041fe20007f3e0ff */
[----:B------:R0:W5:Y:S03]  /*4a60*/  LDG.E.U8 R36, desc[UR30][R12.64] ;  /* 0x0000001e0c247981 */ /* 0x000166000c1e1100 */
[----:B------:R-:W-:Y:S01]  /*4a70*/  LEA.HI.X.SX32 R9, R19, R0, 0x1, P1 ;  /* 0x0000000013097211 */ /* 0x000fe200008f0eff */
[----:B------:R-:W-:Y:S01]  /*4a80*/  IMAD R19, R2, 0x7e, RZ ;  /* 0x0000007e02137824 */ /* 0x000fe200078e02ff */
[-C--:B-1----:R-:W-:Y:S01]  /*4a90*/  IADD3 R10, P0, PT, R21, R4.reuse, RZ ;  /* 0x00000004150a7210 */ /* 0x082fe20007f1e0ff */
[----:B------:R1:W5:Y:S01]  /*4aa0*/  LDG.E.U8 R37, desc[UR30][R14.64] ;  /* 0x0000001e0e257981 */ /* 0x000362000c1e1100 */
[----:B0-----:R-:W-:-:S03]  /*4ab0*/  IADD3 R12, P1, PT, R5, R4, RZ ;  /* 0x00000004050c7210 */ /* 0x001fc60007f3e0ff */
[----:B------:R0:W5:Y:S01]  /*4ac0*/  LDG.E.U8 R38, desc[UR30][R16.64] ;  /* 0x0000001e10267981 */ /* 0x000162000c1e1100 */
        /* <DEDUP_REMOVED lines=58> */
[----:B------:R-:W-:-:S02]  /*4e70*/  IADD3 R122, P2, PT, R207, R4, RZ ;  /* 0x00000004cf7a7210 */ /* 0x000fc40007f5e0ff */
[----:B-1----:R-:W-:Y:S01]  /*4e80*/  IADD3 R6, P0, PT, R5, R4, RZ ;  /* 0x0000000405067210 */ /* 0x002fe20007f1e0ff */
[----:B------:R1:W5:Y:S01]  /*4e90*/  LDG.E.U8 R53, desc[UR30][R10.64] ;  /* 0x0000001e0a357981 */ /* 0x000362000c1e1100 */
[-C--:B------:R-:W-:Y:S01]  /*4ea0*/  LEA.HI.X.SX32 R17, R21, R0.reuse, 0x1, P1 ;  /* 0x0000000015117211 */ /* 0x080fe200008f0eff */
[C---:B------:R-:W-:Y:S01]  /*4eb0*/  IMAD R21, R2.reuse, 0xce, RZ ;  /* 0x000000ce02157824 */ /* 0x040fe200078e02ff */
[----:B------:R-:W-:Y:S01]  /*4ec0*/  LEA.HI.X.SX32 R7, R5, R0, 0x1, P0 ;  /* 0x0000000005077211 */ /* 0x000fe200000f0eff */
[C---:B------:R-:W-:Y:S01]  /*4ed0*/  IMAD R5, R2.reuse, 0xd6, RZ ;  /* 0x000000d602057824 */ /* 0x040fe200078e02ff */
[----:B0-----:R-:W-:Y:S01]  /*4ee0*/  IADD3 R8, P1, PT, R19, R4, RZ ;  /* 0x0000000413087210 */ /* 0x001fe20007f3e0ff */
[----:B------:R0:W5:Y:S01]  /*4ef0*/  LDG.E.U8 R54, desc[UR30][R12.64] ;  /* 0x0000001e0c367981 */ /* 0x000162000c1e1100 */
[-C--:B------:R-:W-:Y:S02]  /*4f00*/  LEA.HI.X.SX32 R123, R207, R0.reuse, 0x1, P2 ;  /* 0x00000000cf7b7211 */ /* 0x080fe400010f0eff */
[----:B------:R-:W-:Y:S01]  /*4f10*/  LEA.HI.X.SX32 R9, R19, R0, 0x1, P1 ;  /* 0x0000000013097211 */ /* 0x000fe200008f0eff */
[----:B------:R-:W-:Y:S01]  /*4f20*/  IMAD R19, R2, 0xde, RZ ;  /* 0x000000de02137824 */ /* 0x000fe200078e02ff */
[-C--:B-1----:R-:W-:Y:S01]  /*4f30*/  IADD3 R10, P0, PT, R21, R4.reuse, RZ ;  /* 0x00000004150a7210 */ /* 0x082fe20007f1e0ff */
[----:B------:R-:W5:Y:S01]  /*4f40*/  LDG.E.U8 R124, desc[UR30][R124.64] ;  /* 0x0000001e7c7c7981 */ /* 0x000f62000c1e1100 */
[----:B0-----:R-:W-:-:S03]  /*4f50*/  IADD3 R12, P1, PT, R5, R4, RZ ;  /* 0x00000004050c7210 */ /* 0x001fc60007f3e0ff */
[----:B------:R-:W5:Y:S01]  /*4f60*/  LDG.E.U8 R122, desc[UR30][R122.64] ;  /* 0x0000001e7a7a7981 */ /* 0x000f62000c1e1100 */
[-C--:B------:R-:W-:Y:S02]  /*4f70*/  LEA.HI.X.SX32 R11, R21, R0.reuse, 0x1, P0 ;  /* 0x00000000150b7211 */ /* 0x080fe400000f0eff */
[----:B------:R-:W-:Y:S01]  /*4f80*/  LEA.HI.X.SX32 R13, R5, R0, 0x1, P1 ;  /* 0x00000000050d7211 */ /* 0x000fe200008f0eff */
[----:B------:R-:W5:Y:S01]  /*4f90*/  LDG.E.U8 R205, desc[UR30][R128.64] ;  /* 0x0000001e80cd7981 */ /* 0x000f62000c1e1100 */
[----:B------:R-:W-:-:S03]  /*4fa0*/  IMAD R5, R2, 0xaf, RZ ;  /* 0x000000af02057824 */ /* 0x000fc600078e02ff */
[----:B------:R0:W5:Y:S01]  /*4fb0*/  LDG.E.U8 R55, desc[UR30][R14.64] ;  /* 0x0000001e0e377981 */ /* 0x000162000c1e1100 */
[----:B------:R-:W-:-:S03]  /*4fc0*/  IMAD R21, R2, 0xe6, RZ ;  /* 0x000000e602157824 */ /* 0x000fc600078e02ff */
[----:B------:R1:W5:Y:S04]  /*4fd0*/  LDG.E.U8 R59, desc[UR30][R6.64] ;  /* 0x0000001e063b7981 */ /* 0x000368000c1e1100 */
[----:B------:R3:W5:Y:S01]  /*4fe0*/  LDG.E.U8 R57, desc[UR30][R16.64] ;  /* 0x0000001e10397981 */ /* 0x000762000c1e1100 */
[----:B0-----:R-:W-:-:S03]  /*4ff0*/  IADD3 R14, P0, PT, R19, R4, RZ ;  /* 0x00000004130e7210 */ /* 0x001fc60007f1e0ff */
[----:B------:R0:W5:Y:S01]  /*5000*/  LDG.E.U8 R61, desc[UR30][R8.64] ;  /* 0x0000001e083d7981 */ /* 0x000162000c1e1100 */
[----:B------:R-:W-:Y:S02]  /*5010*/  LEA.HI.X.SX32 R15, R19, R0, 0x1, P0 ;  /* 0x00000000130f7211 */ /* 0x000fe400000f0eff */
[-C--:B-1----:R-:W-:Y:S01]  /*5020*/  IADD3 R6, P0, PT, R5, R4.reuse, RZ ;  /* 0x0000000405067210 */ /* 0x082fe20007f1e0ff */
[----:B------:R1:W5:Y:S01]  /*5030*/  LDG.E.U8 R62, desc[UR30][R10.64] ;  /* 0x0000001e0a3e7981 */ /* 0x000362000c1e1100 */
[----:B---3--:R-:W-:Y:S02]  /*5040*/  IADD3 R16, P1, PT, R21, R4, RZ ;  /* 0x0000000415107210 */ /* 0x008fe40007f3e0ff */
[-C--:B------:R-:W-:Y:S01]  /*5050*/  LEA.HI.X.SX32 R7, R5, R0.reuse, 0x1, P0 ;  /* 0x0000000005077211 */ /* 0x080fe200000f0eff */
[C---:B------:R-:W-:Y:S01]  /*5060*/  IMAD R5, R2.reuse, 0xbf, RZ ;  /* 0x000000bf02057824 */ /* 0x040fe200078e02ff */
[----:B------:R3:W5:Y:S01]  /*5070*/  LDG.E.U8 R63, desc[UR30][R12.64] ;  /* 0x0000001e0c3f7981 */ /* 0x000762000c1e1100 */
[C---:B0-----:R-:W-:Y:S01]  /*5080*/  IMAD R9, R2.reuse, 0xb7, RZ ;  /* 0x000000b702097824 */ /* 0x041fe200078e02ff */
[----:B------:R-:W-:Y:S01]  /*5090*/  LEA.HI.X.SX32 R17, R21, R0, 0x1, P1 ;  /* 0x0000000015117211 */ /* 0x000fe200008f0eff */
[----:B------:R-:W-:Y:S01]  /*50a0*/  IMAD R19, R2, 0xc7, RZ ;  /* 0x000000c702137824 */ /* 0x000fe200078e02ff */
[----:B------:R-:W5:Y:S01]  /*50b0*/  LDG.E.U8 R64, desc[UR30][R14.64] ;  /* 0x0000001e0e407981 */ /* 0x000f62000c1e1100 */
[----:B-1----:R-:W-:-:S02]  /*50c0*/  IADD3 R10, P1, PT, R5, R4, RZ ;  /* 0x00000004050a7210 */ /* 0x002fc40007f3e0ff */
[----:B------:R-:W-:Y:S01]  /*50d0*/  IADD3 R8, P0, PT, R9, R4, RZ ;  /* 0x0000000409087210 */ /* 0x000fe20007f1e0ff */
[----:B------:R-:W5:Y:S01]  /*50e0*/  LDG.E.U8 R65, desc[UR30][R16.64] ;  /* 0x0000001e10417981 */ /* 0x000f62000c1e1100 */
[-C--:B------:R-:W-:Y:S01]  /*50f0*/  LEA.HI.X.SX32 R11, R5, R0.reuse, 0x1, P1 ;  /* 0x00000000050b7211 */ /* 0x080fe200008f0eff */
[C---:B------:R-:W-:Y:S01]  /*5100*/  IMAD R5, R2.reuse, 0xdf, RZ ;  /* 0x000000df02057824 */ /* 0x040fe200078e02ff */
[----:B------:R-:W-:Y:S01]  /*5110*/  LEA.HI.X.SX32 R9, R9, R0, 0x1, P0 ;  /* 0x0000000009097211 */ /* 0x000fe200000f0eff */
[----:B------:R0:W5:Y:S01]  /*5120*/  LDG.E.U8 R56, desc[UR30][R6.64] ;  /* 0x0000001e06387981 */ /* 0x000162000c1e1100 */
[C---:B---3--:R-:W-:Y:S01]  /*5130*/  IADD3 R12, P0, PT, R19.reuse, R4, RZ ;  /* 0x00000004130c7210 */ /* 0x048fe20007f1e0ff */
[C---:B------:R-:W-:Y:S02]  /*5140*/  IMAD R21, R2.reuse, 0xcf, RZ ;  /* 0x000000cf02157824 */ /* 0x040fe400078e02ff */
[----:B------:R1:W3:Y:S01]  /*5150*/  LDG.E.U8 R58, desc[UR30][R8.64] ;  /* 0x0000001e083a7981 */ /* 0x0002e2000c1e1100 */
[----:B------:R-:W-:Y:S01]  /*5160*/  LEA.HI.X.SX32 R13, R19, R0, 0x1, P0 ;  /* 0x00000000130d7211 */ /* 0x000fe200000f0eff */
[----:B------:R-:W-:-:S02]  /*5170*/  IMAD R23, R2, 0xd7, RZ ;  /* 0x000000d702177824 */ /* 0x000fc400078e02ff */
[----:B------:R4:W3:Y:S01]  /*5180*/  LDG.E.U8 R60, desc[UR30][R10.64] ;  /* 0x0000001e0a3c7981 */ /* 0x0008e2000c1e1100 */
[-C--:B0-----:R-:W-:Y:S02]  /*5190*/  IADD3 R6, P0, PT, R5, R4.reuse, RZ ;  /* 0x0000000405067210 */ /* 0x081fe40007f1e0ff */
[----:B------:R-:W-:Y:S02]  /*51a0*/  IADD3 R14, P1, PT, R21, R4, RZ ;  /* 0x00000004150e7210 */ /* 0x000fe40007f3e0ff */
[-C--:B------:R-:W-:Y:S01]  /*51b0*/  LEA.HI.X.SX32 R7, R5, R0.reuse, 0x1, P0 ;  /* 0x0000000005077211 */ /* 0x080fe200000f0eff */
[C---:B-1----:R-:W-:Y:S02]  /*51c0*/  IMAD R9, R2.reuse, 0xe7, RZ ;  /* 0x000000e702097824 */ /* 0x042fe400078e02ff */
[C---:B------:R-:W-:Y:S01]  /*51d0*/  IMAD R5, R2.reuse, 0xef, RZ ;  /* 0x000000ef02057824 */ /* 0x040fe200078e02ff */
[----:B------:R-:W-:Y:S01]  /*51e0*/  LEA.HI.X.SX32 R15, R21, R0, 0x1, P1 ;  /* 0x00000000150f7211 */ /* 0x000fe200008f0eff */
[C---:B------:R-:W-:Y:S01]  /*51f0*/  IMAD R19, R2.reuse, 0xf7, RZ ;  /* 0x000000f702137824 */ /* 0x040fe200078e02ff */
[-C--:B------:R-:W-:Y:S01]  /*5200*/  IADD3 R8, P0, PT, R9, R4.reuse, RZ ;  /* 0x0000000409087210 */ /* 0x080fe20007f1e0ff */
[----:B------:R-:W-:Y:S01]  /*5210*/  UIMAD UR4, UR6, 0xef, URZ ;  /* 0x000000ef060478a4 */ /* 0x000fe2000f8e02ff */
[----:B------:R-:W-:Y:S01]  /*5220*/  IADD3 RZ, P1, PT, R5, R4, RZ ;  /* 0x0000000405ff7210 */ /* 0x000fe20007f3e0ff */
[----:B------:R-:W-:Y:S01]  /*5230*/  UIMAD UR5, UR6, 0xf7, URZ ;  /* 0x000000f7060578a4 */ /* 0x000fe2000f8e02ff */
[-C--:B------:R-:W-:Y:S01]  /*5240*/  LEA.HI.X.SX32 R9, R9, R0.reuse, 0x1, P0 ;  /* 0x0000000009097211 */ /* 0x080fe200000f0eff */
[----:B------:R0:W3:Y:S01]  /*5250*/  LDG.E.U8 R21, desc[UR30][R12.64] ;  /* 0x0000001e0c157981 */ /* 0x0000e2000c1e1100 */
[----:B----4-:R-:W-:Y:S01]  /*5260*/  LEA.HI.X.SX32 R11, R5, R0, 0x1, P1 ;  /* 0x00000000050b7211 */ /* 0x010fe200008f0eff */
[----:B------:R-:W-:Y:S01]  /*5270*/  IMAD R5, R2, 0xff, RZ ;  /* 0x000000ff02057824 */ /* 0x000fe200078e02ff */
[-C--:B------:R-:W-:Y:S01]  /*5280*/  IADD3 R16, P2, PT, R23, R4.reuse, RZ ;  /* 0x0000000417107210 */ /* 0x080fe20007f5e0ff */
[----:B------:R-:W-:Y:S01]  /*5290*/  UIMAD UR6, UR6, 0xff, URZ ;  /* 0x000000ff060678a4 */ /* 0x000fe2000f8e02ff */
[----:B------:R-:W-:Y:S01]  /*52a0*/  IADD3 RZ, P0, PT, R19, R4, RZ ;  /* 0x0000000413ff7210 */ /* 0x000fe20007f1e0ff */
[----:B------:R-:W4:Y:S01]  /*52b0*/  LDG.E.U8 R14, desc[UR30][R14.64] ;  /* 0x0000001e0e0e7981 */ /* 0x000f22000c1e1100 */
[----:B------:R-:W-:-:S02]  /*52c0*/  LEA.HI.X.SX32 R17, R23, R0, 0x1, P2 ;  /* 0x0000000017117211 */ /* 0x000fc400010f0eff */
[----:B0-----:R-:W-:Y:S01]  /*52d0*/  LEA.HI.X.SX32 R13, R19, R0, 0x1, P0 ;  /* 0x00000000130d7211 */ /* 0x001fe200000f0eff */
[----:B------:R-:W3:Y:S01]  /*52e0*/  LDG.E.U8 R6, desc[UR30][R6.64] ;  /* 0x0000001e06067981 */ /* 0x000ee2000c1e1100 */
[C---:B------:R-:W-:Y:S01]  /*52f0*/  IADD3 RZ, P0, PT, R5.reuse, R4, RZ ;  /* 0x0000000405ff7210 */ /* 0x040fe20007f1e0ff */
[C---:B------:R-:W-:Y:S01]  /*5300*/  VIADD R12, R172.reuse, UR5 ;  /* 0x00000005ac0c7c36 */ /* 0x040fe20008000000 */
[C---:B------:R-:W-:Y:S01]  /*5310*/  IADD3 R10, PT, PT, R172.reuse, UR4, RZ ;  /* 0x00000004ac0a7c10 */ /* 0x040fe2000fffe0ff */
[----:B------:R-:W-:Y:S01]  /*5320*/  VIADD R4, R172, UR6 ;  /* 0x00000006ac047c36 */ /* 0x000fe20008000000 */
[----:B------:R-:W3:Y:S01]  /*5330*/  LDG.E.U8 R16, desc[UR30][R16.64] ;  /* 0x0000001e10107981 */ /* 0x000ee2000c1e1100 */
[----:B------:R-:W-:Y:S02]  /*5340*/  LEA.HI.X.SX32 R5, R5, R0, 0x1, P0 ;  /* 0x0000000005057211 */ /* 0x000fe400000f0eff */
[C---:B------:R-:W-:Y:S01]  /*5350*/  LOP3.LUT R217, R221.reuse, 0x50, RZ, 0x3c, !PT ;  /* 0x00000050ddd97812 */ /* 0x040fe200078e3cff */
[----:B------:R0:W3:Y:S01]  /*5360*/  LDG.E.U8 R8, desc[UR30][R8.64] ;  /* 0x0000001e08087981 */ /* 0x0000e2000c1e1100 */
[----:B------:R-:W-:-:S02]  /*5370*/  LOP3.LUT R216, R221, 0x60, RZ, 0x3c, !PT ;  /* 0x00000060ddd87812 */ /* 0x000fc400078e3cff */
[----:B------:R-:W-:Y:S01]  /*5380*/  LOP3.LUT R215, R221, 0x70, RZ, 0x3c, !PT ;  /* 0x00000070ddd77812 */ /* 0x000fe200078e3cff */
[----:B------:R-:W3:Y:S01]  /*5390*/  LDG.E.U8 R10, desc[UR30][R10.64] ;  /* 0x0000001e0a0a7981 */ /* 0x000ee2000c1e1100 */
[----:B------:R-:W-:Y:S01]  /*53a0*/  IMAD R174, R174, UR7, RZ ;  /* 0x00000007aeae7c24 */ /* 0x000fe2000f8e02ff */
[----:B------:R-:W1:Y:S02]  /*53b0*/  LDCU UR5, c[0x0][0x3c4] ;  /* 0x00007880ff0577ac */ /* 0x000e640008000800 */
[----:B------:R-:W3:Y:S04]  /*53c0*/  LDG.E.U8 R12, desc[UR30][R12.64] ;  /* 0x0000001e0c0c7981 */ /* 0x000ee8000c1e1100 */
[----:B------:R-:W-:Y:S01]  /*53d0*/  STS.U8 [R218+UR23+0x4a00], R133 ;  /* 0x004a0085da007988 */ /* 0x000fe20008000017 */
[----:B------:R-:W-:Y:S01]  /*53e0*/  SHF.R.U32.HI R0, RZ, 0x5, R175 ;  /* 0x00000005ff007819 */ /* 0x000fe200000116af */
[----:B------:R-:W-:Y:S01]  /*53f0*/  UMOV UR4, 0x1 ;  /* 0x0000000100047882 */ /* 0x000fe20000000000 */
[----:B------:R-:W-:Y:S01]  /*5400*/  LOP3.LUT P0, RZ, R175, 0x7f, RZ, 0xc0, !PT ;  /* 0x0000007fafff7812 */ /* 0x000fe2000780c0ff */
[----:B------:R-:W3:Y:S01]  /*5410*/  LDG.E.U8 R4, desc[UR30][R4.64] ;  /* 0x0000001e04047981 */ /* 0x000ee2000c1e1100 */
[----:B------:R-:W1:Y:S01]  /*5420*/  LDCU UR6, c[0x0][0x3c4] ;  /* 0x00007880ff0677ac */ /* 0x000e620008000800 */
[----:B------:R-:W-:Y:S01]  /*5430*/  ISETP.LT.AND P1, PT, RZ, UR25, PT ;  /* 0x00000019ff007c0c */ /* 0x000fe2000bf21270 */
[----:B0-----:R-:W0:Y:S01]  /*5440*/  LDC R9, c[0x0][0x3c8] ;  /* 0x0000f200ff097b82 */ /* 0x001e220000000800 */
        /* <DEDUP_REMOVED lines=11> */
[----:B--2---:R-:W-:Y:S04]  /*5500*/  STS.U8 [R217+UR23+0x7a80], R213 ;  /* 0x007a80d5d9007988 */ /* 0x004fe80008000017 */
        /* <DEDUP_REMOVED lines=29> */
[----:B-----5:R-:W-:Y:S04]  /*56e0*/  STS.U8 [R217+UR23+0x7280], R211 ;  /* 0x007280d3d9007988 */ /* 0x020fe80008000017 */
        /* <DEDUP_REMOVED lines=27> */
[----:B------:R-:W-:-:S02]  /*58a0*/  R2UR UR19, R0 ;  /* 0x00000000001372ca */ /* 0x000fc400000e0000 */
[----:B------:R-:W2:Y:S01]  /*58b0*/  LDC R0, c[0x0][0x3c0] ;  /* 0x0000f000ff007b82 */ /* 0x000ea20000000800 */
[----:B------:R-:W-:Y:S04]  /*58c0*/  STS.U8 [R216+UR23+0x6f00], R64 ;  /* 0x006f0040d8007988 */ /* 0x000fe80008000017 */
[----:B------:R-:W-:Y:S04]  /*58d0*/  STS.U8 [R216+UR23+0x7300], R65 ;  /* 0x00730041d8007988 */ /* 0x000fe80008000017 */
[----:B------:R-:W-:Y:S04]  /*58e0*/  STS.U8 [R216+UR23+0x7700], R66 ;  /* 0x00770042d8007988 */ /* 0x000fe80008000017 */
[----:B------:R-:W-:Y:S04]  /*58f0*/  STS.U8 [R216+UR23+0x7b00], R67 ;  /* 0x007b0043d8007988 */ /* 0x000fe80008000017 */
[----:B------:R-:W-:Y:S04]  /*5900*/  STS.U8 [R216+UR23+0x7f00], R68 ;  /* 0x007f0044d8007988 */ /* 0x000fe80008000017 */
[----:B------:R5:W-:Y:S04]  /*5910*/  STS.U8 [R215+UR23+0x380], R18 ;  /* 0x00038012d7007988 */ /* 0x000be80008000017 */
[----:B------:R-:W-:Y:S04]  /*5920*/  STS.U8 [R215+UR23+0x780], R20 ;  /* 0x00078014d7007988 */ /* 0x000fe80008000017 */
[----:B------:R-:W-:Y:S01]  /*5930*/  STS.U8 [R215+UR23+0xb80], R22 ;  /* 0x000b8016d7007988 */ /* 0x000fe20008000017 */
[----:B------:R-:W-:Y:S01]  /*5940*/  USHF.L.U32 UR7, UR19, 0x15, URZ ;  /* 0x0000001513077899 */ /* 0x000fe200080006ff */
[----:B-----5:R-:W5:Y:S02]  /*5950*/  LDC.64 R18, c[0x0][0x388] ;  /* 0x0000e200ff127b82 */ /* 0x020f640000000a00 */
        /* <DEDUP_REMOVED lines=9> */
[----:B------:R-:W-:-:S03]  /*59f0*/  ULOP3.LUT UR7, UR7, 0x600000, URZ, 0xc0, !UPT ;  /* 0x0060000007077892 */ /* 0x000fc6000f8ec0ff */
[----:B------:R-:W-:Y:S04]  /*5a00*/  STS.U8 [R215+UR23+0x3380], R38 ;  /* 0x00338026d7007988 */ /* 0x000fe80008000017 */
[----:B------:R-:W-:Y:S04]  /*5a10*/  STS.U8 [R215+UR23+0x3780], R40 ;  /* 0x00378028d7007988 */ /* 0x000fe80008000017 */
[----:B------:R-:W-:Y:S04]  /*5a20*/  STS.U8 [R215+UR23+0x3b80], R42 ;  /* 0x003b802ad7007988 */ /* 0x000fe80008000017 */
[----:B------:R-:W-:Y:S01]  /*5a30*/  STS.U8 [R215+UR23+0x3f80], R44 ;  /* 0x003f802cd7007988 */ /* 0x000fe20008000017 */
[----:B------:R-:W-:-:S03]  /*5a40*/  UIADD3 UR22, UPT, UPT, UR29, UR7, URZ ;  /* 0x000000071d167290 */ /* 0x000fc6000fffe0ff */
[----:B------:R-:W-:Y:S04]  /*5a50*/  STS.U8 [R215+UR23+0x4380], R46 ;  /* 0x0043802ed7007988 */ /* 0x000fe80008000017 */
[----:B------:R-:W-:Y:S04]  /*5a60*/  STS.U8 [R215+UR23+0x4780], R48 ;  /* 0x00478030d7007988 */ /* 0x000fe80008000017 */
[----:B------:R0:W-:Y:S04]  /*5a70*/  STS.U8 [R215+UR23+0x4b80], R50 ;  /* 0x004b8032d7007988 */ /* 0x0001e80008000017 */
[----:B------:R-:W-:Y:S04]  /*5a80*/  STS.U8 [R215+UR23+0x4f80], R52 ;  /* 0x004f8034d7007988 */ /* 0x000fe80008000017 */
[----:B------:R-:W-:Y:S04]  /*5a90*/  STS.U8 [R215+UR23+0x5380], R54 ;  /* 0x00538036d7007988 */ /* 0x000fe80008000017 */
[----:B------:R-:W-:Y:S04]  /*5aa0*/  STS.U8 [R215+UR23+0x5780], R56 ;  /* 0x00578038d7007988 */ /* 0x000fe80008000017 */
[----:B---3--:R-:W-:Y:S04]  /*5ab0*/  STS.U8 [R215+UR23+0x5b80], R58 ;  /* 0x005b803ad7007988 */ /* 0x008fe80008000017 */
[----:B------:R-:W-:Y:S04]  /*5ac0*/  STS.U8 [R215+UR23+0x5f80], R60 ;  /* 0x005f803cd7007988 */ /* 0x000fe80008000017 */
[----:B------:R-:W-:Y:S04]  /*5ad0*/  STS.U8 [R215+UR23+0x6380], R21 ;  /* 0x00638015d7007988 */ /* 0x000fe80008000017 */
[----:B----4-:R-:W-:Y:S04]  /*5ae0*/  STS.U8 [R215+UR23+0x6780], R14 ;  /* 0x0067800ed7007988 */ /* 0x010fe80008000017 */
[----:B------:R-:W-:Y:S04]  /*5af0*/  STS.U8 [R215+UR23+0x6b80], R16 ;  /* 0x006b8010d7007988 */ /* 0x000fe80008000017 */
[----:B------:R-:W-:Y:S04]  /*5b00*/  STS.U8 [R215+UR23+0x6f80], R6 ;  /* 0x006f8006d7007988 */ /* 0x000fe80008000017 */
[----:B------:R-:W-:Y:S01]  /*5b10*/  STS.U8 [R215+UR23+0x7380], R8 ;  /* 0x00738008d7007988 */ /* 0x000fe20008000017 */
[----:B------:R-:W-:Y:S03]  /*5b20*/  STTM.x64 tmem[UR22], RZ ;  /* 0x000000ff000079ed */ /* 0x000fe60008340016 */
[----:B------:R-:W-:Y:S01]  /*5b30*/  STS.U8 [R215+UR23+0x7780], R10 ;  /* 0x0077800ad7007988 */ /* 0x000fe20008000017 */
[----:B------:R-:W-:Y:S03]  /*5b40*/  STTM.x64 tmem[UR22+0x40], RZ ;  /* 0x000040ff000079ed */ /* 0x000fe60008340016 */
[----:B------:R-:W-:Y:S01]  /*5b50*/  STS.U8 [R215+UR23+0x7b80], R12 ;  /* 0x007b800cd7007988 */ /* 0x000fe20008000017 */
[----:B------:R-:W-:Y:S03]  /*5b60*/  STTM.x64 tmem[UR22+0x80], RZ ;  /* 0x000080ff000079ed */ /* 0x000fe60008340016 */
[----:B------:R3:W-:Y:S01]  /*5b70*/  STS.U8 [R215+UR23+0x7f80], R4 ;  /* 0x007f8004d7007988 */ /* 0x0007e20008000017 */
[----:B------:R-:W-:Y:S01]  /*5b80*/  STTM.x64 tmem[UR22+0xc0], RZ ;  /* 0x0000c0ff000079ed */ /* 0x000fe20008340016 */
[----:B------:R-:W4:Y:S02]  /*5b90*/  FENCE.VIEW.ASYNC.T ;  /* 0x00000000000073c6 */ /* 0x000f240000000200 */
[----:B----4-:R-:W-:-:S05]  /*5ba0*/  VOTEU.ALL UP1, P0 ;  /* 0x0000000000ff7886 */ /* 0x010fca0000020000 */
[----:B------:R-:W-:-:S04]  /*5bb0*/  @!UP1 UIADD3 UR42, UPT, UPT, -UR4, 0x100000, URZ ;  /* 0x00100000042a9890 */ /* 0x000fc8000fffe1ff */
[----:B------:R-:W-:Y:S02]  /*5bc0*/  @!UP1 USHF.L.U32 UR43, UR42, 0xb, URZ ;  /* 0x0000000b2a2b9899 */ /* 0x000fe400080006ff */
[----:B------:R-:W-:Y:S01]  /*5bd0*/  @!UP1 USHF.L.U32 UR42, UR42, 0x1, URZ ;  /* 0x000000012a2a9899 */ /* 0x000fe200080006ff */
[----:B------:R-:W-:Y:S01]  /*5be0*/  VOTEU.ALL UP2, P0 ;  /* 0x0000000000ff7886 */ /* 0x000fe20000040000 */
[----:B------:R-:W-:Y:S01]  /*5bf0*/  BAR.SYNC.DEFER_BLOCKING 0x0 ;  /* 0x0000000000007b1d */ /* 0x000fe20000010000 */
[----:B--2---:R-:W-:Y:S01]  /*5c00*/  IMAD R0, R0, UR24, RZ ;  /* 0x0000001800007c24 */ /* 0x004fe2000f8e02ff */
[----:B-1----:R-:W-:-:S04]  /*5c10*/  USHF.L.U32 UR5, UR5, 0x3, URZ ;  /* 0x0000000305057899 */ /* 0x002fc800080006ff */
[----:B-----5:R-:W-:Y:S01]  /*5c20*/  IADD3 R197, P2, PT, R0, R18, RZ ;  /* 0x0000001200c57210 */ /* 0x020fe20007f5e0ff */
[----:B------:R-:W-:-:S03]  /*5c30*/  USHF.L.U32 UR6, UR6, 0x4, URZ ;  /* 0x0000000406067899 */ /* 0x000fc600080006ff */
[----:B------:R-:W-:Y:S02]  /*5c40*/  LEA.HI.X.SX32 R7, R0, R19, 0x1, P2 ;  /* 0x0000001300077211 */ /* 0x000fe400010f0eff */
[C---:B------:R-:W-:Y:S01]  /*5c50*/  IADD3 R198, P2, PT, R174.reuse, R197, RZ ;  /* 0x000000c5aec67210 */ /* 0x040fe20007f5e0ff */
[----:B------:R-:W-:Y:S01]  /*5c60*/  USHF.R.S32.HI UR44, URZ, 0x1f, UR5 ;  /* 0x0000001fff2c7899 */ /* 0x000fe20008011405 */
[----:B------:R-:W1:Y:S02]  /*5c70*/  FENCE.VIEW.ASYNC.S ;  /* 0x00000000000073c6 */ /* 0x000e640000000000 */
[----:B-1----:R1:W2:Y:S01]  /*5c80*/  @!UP2 SYNCS.EXCH.64 URZ, [UR21], UR42 ;  /* 0x0000002a15ffa5b2 */ /* 0x0022a20008000100 */
[----:B------:R-:W-:Y:S01]  /*5c90*/  LEA.HI.X.SX32 R199, R174, R7, 0x1, P2 ;  /* 0x00000007aec77211 */ /* 0x000fe200010f0eff */
[----:B------:R-:W-:Y:S01]  /*5ca0*/  USHF.R.S32.HI UR45, URZ, 0x1f, UR6 ;  /* 0x0000001fff2d7899 */ /* 0x000fe20008011406 */
[C---:B------:R-:W-:Y:S01]  /*5cb0*/  IADD3 R224, P2, PT, R198.reuse, UR5, RZ ;  /* 0x00000005c6e07c10 */ /* 0x040fe2000ff5e0ff */
[----:B------:R-:W-:Y:S01]  /*5cc0*/  UIMAD UR7, UR8, 0x18, URZ ;  /* 0x00000018080778a4 */ /* 0x000fe2000f8e02ff */
[C---:B------:R-:W-:Y:S01]  /*5cd0*/  IADD3 R222, P3, PT, R198.reuse, UR6, RZ ;  /* 0x00000006c6de7c10 */ /* 0x040fe2000ff7e0ff */
[----:B------:R-:W-:Y:S01]  /*5ce0*/  USHF.R.S32.HI UR8, URZ, 0x1f, UR33 ;  /* 0x0000001fff087899 */ /* 0x000fe20008011421 */
[C---:B------:R-:W-:Y:S01]  /*5cf0*/  IADD3.X R225, PT, PT, R199.reuse, UR44, RZ, P2, !PT ;  /* 0x0000002cc7e17c10 */ /* 0x040fe200097fe4ff */
[----:B------:R-:W-:Y:S01]  /*5d00*/  USHF.R.S32.HI UR46, URZ, 0x1f, UR7 ;  /* 0x0000001fff2e7899 */ /* 0x000fe20008011407 */
[----:B------:R-:W-:Y:S01]  /*5d10*/  IADD3.X R223, PT, PT, R199, UR45, RZ, P3, !PT ;  /* 0x0000002dc7df7c10 */ /* 0x000fe20009ffe4ff */
[----:B------:R-:W-:Y:S01]  /*5d20*/  UIMAD UR9, UR9, 0x9, URZ ;  /* 0x00000009090978a4 */ /* 0x000fe2000f8e02ff */
[C---:B------:R-:W-:Y:S01]  /*5d30*/  IADD3 R68, P2, PT, R198.reuse, UR7, RZ ;  /* 0x00000007c6447c10 */ /* 0x040fe2000ff5e0ff */
[----:B------:R-:W-:Y:S01]  /*5d40*/  UIMAD UR10, UR10, 0x11, URZ ;  /* 0x000000110a0a78a4 */ /* 0x000fe2000f8e02ff */
[----:B------:R-:W-:-:S02]  /*5d50*/  IADD3 R66, P3, PT, R198, UR37, RZ ;  /* 0x00000025c6427c10 */ /* 0x000fc4000ff7e0ff */
[----:B0-----:R-:W-:Y:S01]  /*5d60*/  PRMT R50, RZ, 0x7610, R50 ;  /* 0x00007610ff327816 */ /* 0x001fe20000000032 */
[----:B------:R-:W-:Y:S01]  /*5d70*/  UIMAD UR11, UR11, 0x19, URZ ;  /* 0x000000190b0b78a4 */ /* 0x000fe2000f8e02ff */
[C---:B------:R-:W-:Y:S01]  /*5d80*/  IADD3.X R69, PT, PT, R199.reuse, UR46, RZ, P2, !PT ;  /* 0x0000002ec7457c10 */ /* 0x040fe200097fe4ff */
[----:B--2---:R-:W-:Y:S01]  /*5d90*/  BAR.SYNC.DEFER_BLOCKING 0x0 ;  /* 0x0000000000007b1d */ /* 0x004fe20000010000 */
[----:B---3--:R-:W-:Y:S02]  /*5da0*/  PRMT R4, RZ, 0x7610, R4 ;  /* 0x00007610ff047816 */ /* 0x008fe40000000004 */
[----:B------:R-:W-:Y:S01]  /*5db0*/  IADD3.X R67, PT, PT, R199, UR8, RZ, P3, !PT ;  /* 0x00000008c7437c10 */ /* 0x000fe20009ffe4ff */
[----:B------:R-:W-:Y:S02]  /*5dc0*/  USHF.R.S32.HI UR47, URZ, 0x1f, UR9 ;  /* 0x0000001fff2f7899 */ /* 0x000fe40008011409 */
[----:B------:R-:W-:Y:S01]  /*5dd0*/  USHF.R.S32.HI UR48, URZ, 0x1f, UR10 ;  /* 0x0000001fff307899 */ /* 0x000fe2000801140a */
[----:B------:R-:W-:Y:S01]  /*5de0*/  STL.64 [R1+0x3a8], R224 ;  /* 0x0003a8e001007387 */ /* 0x000fe20000100a00 */
[----:B------:R-:W-:Y:S01]  /*5df0*/  PRMT R20, RZ, 0x7610, R20 ;  /* 0x00007610ff147816 */ /* 0x000fe20000000014 */
[----:B------:R-:W-:-:S02]  /*5e00*/  USHF.L.U32 UR14, UR14, 0x1, URZ ;  /* 0x000000010e0e7899 */ /* 0x000fc400080006ff */
[----:B------:R-:W-:Y:S01]  /*5e10*/  STL.64 [R1+0x328], R222 ;  /* 0x000328de01007387 */ /* 0x000fe20000100a00 */
[----:B------:R-:W-:Y:S01]  /*5e20*/  PRMT R36, RZ, 0x7610, R36 ;  /* 0x00007610ff247816 */ /* 0x000fe20000000024 */
[----:B------:R-:W-:Y:S02]  /*5e30*/  UIMAD UR17, UR17, 0xa, URZ ;  /* 0x0000000a111178a4 */ /* 0x000fe4000f8e02ff */
[----:B------:R0:W-:Y:S01]  /*5e40*/  STL.64 [R1+0x2a8], R68 ;  /* 0x0002a84401007387 */ /* 0x0001e20000100a00 */
[----:B------:R-:W-:Y:S01]  /*5e50*/  PRMT R52, RZ, 0x7610, R52 ;  /* 0x00007610ff347816 */ /* 0x000fe20000000034 */
[----:B------:R-:W-:Y:S02]  /*5e60*/  UIMAD UR20, UR20, 0x12, URZ ;  /* 0x00000012141478a4 */ /* 0x000fe4000f8e02ff */
[----:B------:R2:W-:Y:S01]  /*5e70*/  STL.64 [R1+0x418], R66 ;  /* 0x0004184201007387 */ /* 0x0005e20000100a00 */
[----:B------:R-:W-:Y:S01]  /*5e80*/  PRMT R5, RZ, 0x7610, R5 ;  /* 0x00007610ff057816 */ /* 0x000fe20000000005 */
[----:B------:R-:W-:-:S02]  /*5e90*/  UIMAD UR27, UR27, 0x1a, URZ ;  /* 0x0000001a1b1b78a4 */ /* 0x000fc4000f8e02ff */
[----:B------:R0:W3:Y:S01]  /*5ea0*/  @P1 LDG.E.U8 R50, desc[UR30][R68.64] ;  /* 0x0000001e44321981 */ /* 0x0000e2000c1e1100 */
[----:B------:R-:W-:Y:S01]  /*5eb0*/  PRMT R21, RZ, 0x7610, R21 ;  /* 0x00007610ff157816 */ /* 0x000fe20000000015 */
[----:B------:R-:W-:Y:S02]  /*5ec0*/  UIMAD UR28, UR28, 0x3, URZ ;  /* 0x000000031c1c78a4 */ /* 0x000fe4000f8e02ff */
[----:B------:R2:W4:Y:S01]  /*5ed0*/  @P1 LDG.E.U8 R4, desc[UR30][R66.64] ;  /* 0x0000001e42041981 */ /* 0x000522000c1e1100 */
[----:B------:R-:W-:Y:S01]  /*5ee0*/  PRMT R37, RZ, 0x7610, R37 ;  /* 0x00007610ff257816 */ /* 0x000fe20000000025 */
[----:B------:R-:W-:Y:S01]  /*5ef0*/  UIMAD UR34, UR34, 0xb, URZ ;  /* 0x0000000b222278a4 */ /* 0x000fe2000f8e02ff */
[----:B------:R-:W-:Y:S01]  /*5f00*/  PRMT R53, RZ, 0x7610, R53 ;  /* 0x00007610ff357816 */ /* 0x000fe20000000035 */
[----:B------:R-:W-:Y:S01]  /*5f10*/  UIMAD UR35, UR35, 0x13, URZ ;  /* 0x00000013232378a4 */ /* 0x000fe2000f8e02ff */
[C---:B0-----:R-:W-:Y:S01]  /*5f20*/  IADD3 R68, P2, PT, R198.reuse, UR9, RZ ;  /* 0x00000009c6447c10 */ /* 0x041fe2000ff5e0ff */
[----:B------:R-:W-:Y:S01]  /*5f30*/  UIMAD UR36, UR36, 0x1b, URZ ;  /* 0x0000001b242478a4 */ /* 0x000fe2000f8e02ff */
[----:B------:R-:W-:Y:S01]  /*5f40*/  PRMT R8, RZ, 0x7610, R8 ;  /* 0x00007610ff087816 */ /* 0x000fe20000000008 */
[----:B------:R-:W-:Y:S01]  /*5f50*/  USHF.L.U32 UR38, UR38, 0x2, URZ ;  /* 0x0000000226267899 */ /* 0x000fe200080006ff */
[----:B--2---:R-:W-:Y:S01]  /*5f60*/  IADD3 R66, P3, PT, R198, UR10, RZ ;  /* 0x0000000ac6427c10 */ /* 0x004fe2000ff7e0ff */
[----:B------:R-:W-:Y:S01]  /*5f70*/  UIMAD UR39, UR39, 0xc, URZ ;  /* 0x0000000c272778a4 */ /* 0x000fe2000f8e02ff */
[C---:B------:R-:W-:Y:S01]  /*5f80*/  IADD3.X R69, PT, PT, R199.reuse, UR47, RZ, P2, !PT ;  /* 0x0000002fc7457c10 */ /* 0x040fe200097fe4ff */
[----:B------:R-:W-:Y:S01]  /*5f90*/  UIMAD UR40, UR40, 0x14, URZ ;  /* 0x00000014282878a4 */ /* 0x000fe2000f8e02ff */
[----:B------:R-:W-:Y:S01]  /*5fa0*/  IADD3.X R67, PT, PT, R199, UR48, RZ, P3, !PT ;  /* 0x00000030c7437c10 */ /* 0x000fe20009ffe4ff */
[----:B------:R-:W-:-:S02]  /*5fb0*/  USHF.R.S32.HI UR49, URZ, 0x1f, UR11 ;  /* 0x0000001fff317899 */ /* 0x000fc4000801140b */
[----:B------:R0:W-:Y:S01]  /*5fc0*/  STL.64 [R1+0x398], R68 ;  /* 0x0003984401007387 */ /* 0x0001e20000100a00 */
[----:B------:R-:W-:Y:S01]  /*5fd0*/  USHF.R.S32.HI UR50, URZ, 0x1f, UR14 ;  /* 0x0000001fff327899 */ /* 0x000fe2000801140e */
[----:B------:R-:W-:Y:S01]  /*5fe0*/  PRMT R24, RZ, 0x7610, R24 ;  /* 0x00007610ff187816 */ /* 0x000fe20000000018 */
[----:B------:R-:W-:Y:S01]  /*5ff0*/  UIMAD UR32, UR32, 0x1c, URZ ;  /* 0x0000001c202078a4 */ /* 0x000fe2000f8e02ff */
[----:B------:R0:W2:Y:S01]  /*6000*/  @P1 LDG.E.U8 R20, desc[UR30][R68.64] ;  /* 0x0000001e44141981 */ /* 0x0000a2000c1e1100 */
[----:B------:R-:W-:Y:S01]  /*6010*/  PRMT R40, RZ, 0x7610, R40 ;  /* 0x00007610ff287816 */ /* 0x000fe20000000028 */
[----:B------:R-:W-:Y:S02]  /*6020*/  UIMAD UR26, UR26, 0x5, URZ ;  /* 0x000000051a1a78a4 */ /* 0x000fe4000f8e02ff */
[----:B------:R5:W-:Y:S01]  /*6030*/  STL.64 [R1+0x318], R66 ;  /* 0x0003184201007387 */ /* 0x000be20000100a00 */
[----:B------:R-:W-:Y:S01]  /*6040*/  PRMT R56, RZ, 0x7610, R56 ;  /* 0x00007610ff387816 */ /* 0x000fe20000000038 */
[----:B------:R-:W-:-:S02]  /*6050*/  UIMAD UR16, UR16, 0xd, URZ ;  /* 0x0000000d101078a4 */ /* 0x000fc4000f8e02ff */
[----:B------:R5:W2:Y:S01]  /*6060*/  @P1 LDG.E.U8 R36, desc[UR30][R66.64] ;  /* 0x0000001e42241981 */ /* 0x000aa2000c1e1100 */
[----:B------:R-:W-:Y:S01]  /*6070*/  PRMT R10, RZ, 0x7610, R10 ;  /* 0x00007610ff0a7816 */ /* 0x000fe2000000000a */
[----:B------:R-:W-:Y:S01]  /*6080*/  UIMAD UR13, UR13, 0x15, URZ ;  /* 0x000000150d0d78a4 */ /* 0x000fe2000f8e02ff */
[C---:B0-----:R-:W-:Y:S01]  /*6090*/  IADD3 R68, P3, PT, R198.reuse, UR11, RZ ;  /* 0x0000000bc6447c10 */ /* 0x041fe2000ff7e0ff */
[----:B------:R-:W0:Y:S03]  /*60a0*/  LDCU UR33, c[0x0][0x3c4] ;  /* 0x00007880ff2177ac */ /* 0x000e260008000800 */
[----:B------:R-:W-:Y:S01]  /*60b0*/  IADD3.X R69, PT, PT, R199, UR49, RZ, P3, !PT ;  /* 0x00000031c7457c10 */ /* 0x000fe20009ffe4ff */
[----:B------:R-:W-:Y:S01]  /*60c0*/  UIMAD UR12, UR12, 0x1d, URZ ;  /* 0x0000001d0c0c78a4 */ /* 0x000fe2000f8e02ff */
[----:B-----5:R-:W-:Y:S01]  /*60d0*/  IADD3 R66, P2, PT, R198, UR14, RZ ;  /* 0x0000000ec6427c10 */ /* 0x020fe2000ff5e0ff */
[----:B------:R-:W-:-:S02]  /*60e0*/  USHF.R.S32.HI UR52, URZ, 0x1f, UR17 ;  /* 0x0000001fff347899 */ /* 0x000fc40008011411 */
[----:B------:R5:W2:Y:S01]  /*60f0*/  @P1 LDG.E.U8 R52, desc[UR30][R68.64] ;  /* 0x0000001e44341981 */ /* 0x000aa2000c1e1100 */
[----:B------:R-:W-:Y:S01]  /*6100*/  PRMT R26, RZ, 0x7610, R26 ;  /* 0x00007610ff1a7816 */ /* 0x000fe2000000001a */
[----:B------:R-:W-:Y:S01]  /*6110*/  UIMAD UR18, UR18, 0x6, URZ ;  /* 0x00000006121278a4 */ /* 0x000fe2000f8e02ff */
[----:B------:R-:W-:Y:S01]  /*6120*/  IADD3.X R67, PT, PT, R199, UR50, RZ, P2, !PT ;  /* 0x00000032c7437c10 */ /* 0x000fe200097fe4ff */
[----:B------:R5:W-:Y:S01]  /*6130*/  STL.64 [R1+0x298], R68 ;  /* 0x0002984401007387 */ /* 0x000be20000100a00 */
[----:B------:R-:W-:Y:S01]  /*6140*/  USHF.R.S32.HI UR51, URZ, 0x1f, UR20 ;  /* 0x0000001fff337899 */ /* 0x000fe20008011414 */
[----:B------:R-:W-:Y:S01]  /*6150*/  PRMT R42, RZ, 0x7610, R42 ;  /* 0x00007610ff2a7816 */ /* 0x000fe2000000002a */
[----:B------:R-:W0:Y:S01]  /*6160*/  LDCU UR37, c[0x0][0x3c4] ;  /* 0x00007880ff2577ac */ /* 0x000e220008000800 */
[----:B------:R0:W-:Y:S01]  /*6170*/  STL.64 [R1+0x408], R66 ;  /* 0x0004084201007387 */ /* 0x0001e20000100a00 */
[----:B------:R-:W-:Y:S02]  /*6180*/  PRMT R58, RZ, 0x7610, R58 ;  /* 0x00007610ff3a7816 */ /* 0x000fe4000000003a */
[----:B------:R-:W-:Y:S01]  /*6190*/  PRMT R12, RZ, 0x7610, R12 ;  /* 0x00007610ff0c7816 */ /* 0x000fe2000000000c */
[----:B------:R0:W2:Y:S01]  /*61a0*/  @P1 LDG.E.U8 R5, desc[UR30][R66.64] ;  /* 0x0000001e42051981 */ /* 0x0000a2000c1e1100 */
[----:B------:R-:W-:Y:S01]  /*61b0*/  PRMT R28, RZ, 0x7610, R28 ;  /* 0x00007610ff1c7816 */ /* 0x000fe2000000001c */
[----:B------:R-:W-:Y:S01]  /*61c0*/  UIMAD UR15, UR15, 0xe, URZ ;  /* 0x0000000e0f0f78a4 */ /* 0x000fe2000f8e02ff */
[----:B-----5:R-:W-:Y:S01]  /*61d0*/  IADD3 R68, P2, PT, R198, UR17, RZ ;  /* 0x00000011c6447c10 */ /* 0x020fe2000ff5e0ff */
[----:B-1----:R-:W1:Y:S01]  /*61e0*/  LDCU UR42, c[0x0][0x3c4] ;  /* 0x00007880ff2a77ac */ /* 0x002e620008000800 */
[----:B------:R-:W-:-:S02]  /*61f0*/  PRMT R44, RZ, 0x7610, R44 ;  /* 0x00007610ff2c7816 */ /* 0x000fc4000000002c */
[----:B------:R-:W-:Y:S01]  /*6200*/  PRMT R14, RZ, 0x7610, R14 ;  /* 0x00007610ff0e7816 */ /* 0x000fe2000000000e */
[----:B------:R-:W5:Y:S01]  /*6210*/  LDCU UR43, c[0x0][0x3c4] ;  /* 0x00007880ff2b77ac */ /* 0x000f620008000800 */
[----:B0-----:R-:W-:Y:S02]  /*6220*/  IADD3 R66, P3, PT, R198, UR20, RZ ;  /* 0x00000014c6427c10 */ /* 0x001fe4000ff7e0ff */
[C---:B------:R-:W-:Y:S02]  /*6230*/  IADD3.X R69, PT, PT, R199.reuse, UR52, RZ, P2, !PT ;  /* 0x00000034c7457c10 */ /* 0x040fe400097fe4ff */
[----:B------:R-:W-:Y:S01]  /*6240*/  IADD3.X R67, PT, PT, R199, UR51, RZ, P3, !PT ;  /* 0x00000033c7437c10 */ /* 0x000fe20009ffe4ff */
[----:B------:R-:W-:Y:S02]  /*6250*/  USHF.R.S32.HI UR54, URZ, 0x1f, UR27 ;  /* 0x0000001fff367899 */ /* 0x000fe4000801141b */
[----:B------:R0:W-:Y:S01]  /*6260*/  STL.64 [R1+0x388], R68 ;  /* 0x0003884401007387 */ /* 0x0001e20000100a00 */
[----:B------:R-:W-:-:S03]  /*6270*/  USHF.R.S32.HI UR53, URZ, 0x1f, UR28 ;  /* 0x0000001fff357899 */ /* 0x000fc6000801141c */
[----:B------:R0:W2:Y:S04]  /*6280*/  @P1 LDG.E.U8 R21, desc[UR30][R68.64] ;  /* 0x0000001e44151981 */ /* 0x0000a8000c1e1100 */
[----:B------:R1:W-:Y:S04]  /*6290*/  STL.64 [R1+0x308], R66 ;  /* 0x0003084201007387 */ /* 0x0003e80000100a00 */
[----:B------:R1:W2:Y:S01]  /*62a0*/  @P1 LDG.E.U8 R37, desc[UR30][R66.64] ;  /* 0x0000001e42251981 */ /* 0x0002a2000c1e1100 */
[----:B0-----:R-:W-:-:S04]  /*62b0*/  IADD3 R68, P3, PT, R198, UR27, RZ ;  /* 0x0000001bc6447c10 */ /* 0x001fc8000ff7e0ff */
[C---:B------:R-:W-:Y:S02]  /*62c0*/  IADD3.X R69, PT, PT, R199.reuse, UR54, RZ, P3, !PT ;  /* 0x00000036c7457c10 */ /* 0x040fe40009ffe4ff */
[C---:B-1----:R-:W-:Y:S01]  /*62d0*/  IADD3 R66, P2, PT, R198.reuse, UR28, RZ ;  /* 0x0000001cc6427c10 */ /* 0x042fe2000ff5e0ff */
[----:B------:R-:W-:Y:S02]  /*62e0*/  USHF.R.S32.HI UR56, URZ, 0x1f, UR34 ;  /* 0x0000001fff387899 */ /* 0x000fe40008011422 */
[----:B------:R0:W2:Y:S01]  /*62f0*/  @P1 LDG.E.U8 R53, desc[UR30][R68.64] ;  /* 0x0000001e44351981 */ /* 0x0000a2000c1e1100 */
[----:B------:R-:W-:Y:S01]  /*6300*/  IADD3.X R67, PT, PT, R199, UR53, RZ, P2, !PT ;  /* 0x00000035c7437c10 */ /* 0x000fe200097fe4ff */
[----:B------:R-:W-:Y:S02]  /*6310*/  USHF.R.S32.HI UR55, URZ, 0x1f, UR35 ;  /* 0x0000001fff377899 */ /* 0x000fe40008011423 */
[----:B------:R0:W-:Y:S04]  /*6320*/  STL.64 [R1+0x288], R68 ;  /* 0x0002884401007387 */ /* 0x0001e80000100a00 */
[----:B------:R1:W-:Y:S04]  /*6330*/  STL.64 [R1+0x3f8], R66 ;  /* 0x0003f84201007387 */ /* 0x0003e80000100a00 */
[----:B------:R1:W2:Y:S01]  /*6340*/  @P1 LDG.E.U8 R8, desc[UR30][R66.64] ;  /* 0x0000001e42081981 */ /* 0x0002a2000c1e1100 */
[----:B0-----:R-:W-:-:S02]  /*6350*/  IADD3 R68, P2, PT, R198, UR34, RZ ;  /* 0x00000022c6447c10 */ /* 0x001fc4000ff5e0ff */
[----:B-1----:R-:W-:Y:S02]  /*6360*/  IADD3 R66, P3, PT, R198, UR35, RZ ;  /* 0x00000023c6427c10 */ /* 0x002fe4000ff7e0ff */
        /* <DEDUP_REMOVED lines=49> */
[----:B------:R-:W-:Y:S02]  /*6680*/  IADD3.X R69, PT, PT, R199, UR66, RZ, P3, !PT ;  /* 0x00000042c7457c10 */ /* 0x000fe40009ffe4ff */
[----:B-1----:R-:W-:-:S04]  /*6690*/  IADD3 R66, P2, PT, R198, UR18, RZ ;  /* 0x00000012c6427c10 */ /* 0x002fc8000ff5e0ff */
[----:B------:R-:W-:Y:S01]  /*66a0*/  IADD3.X R67, PT, PT, R199, UR65, RZ, P2, !PT ;  /* 0x00000041c7437c10 */ /* 0x000fe200097fe4ff */
[----:B------:R-:W-:Y:S01]  /*66b0*/  STL.64 [R1+0x258], R68 ;  /* 0x0002584401007387 */ /* 0x000fe20000100a00 */
[----:B------:R-:W-:Y:S01]  /*66c0*/  PRMT R60, RZ, 0x7610, R60 ;  /* 0x00007610ff3c7816 */ /* 0x000fe2000000003c */
[----:B------:R-:W-:Y:S02]  /*66d0*/  USHF.R.S32.HI UR68, URZ, 0x1f, UR15 ;  /* 0x0000001fff447899 */ /* 0x000fe4000801140f */
[----:B------:R-:W-:Y:S01]  /*66e0*/  UIMAD UR33, UR33, 0x16, URZ ;  /* 0x00000016212178a4 */ /* 0x000fe2000f8e02ff */
[----:B------:R0:W-:Y:S04]  /*66f0*/  STL.64 [R1+0x3c8], R66 ;  /* 0x0003c84201007387 */ /* 0x0001e80000100a00 */
[----:B------:R0:W2:Y:S01]  /*6700*/  @P1 LDG.E.U8 R14, desc[UR30][R66.64] ;  /* 0x0000001e420e1981 */ /* 0x0000a2000c1e1100 */
[----:B------:R-:W-:Y:S01]  /*6710*/  PRMT R30, RZ, 0x7610, R30 ;  /* 0x00007610ff1e7816 */ /* 0x000fe2000000001e */
[----:B------:R-:W-:-:S02]  /*6720*/  USHF.R.S32.HI UR67, URZ, 0x1f, UR33 ;  /* 0x0000001fff437899 */ /* 0x000fc40008011421 */
[----:B------:R1:W2:Y:S01]  /*6730*/  @P1 LDG.E.U8 R60, desc[UR30][R68.64] ;  /* 0x0000001e443c1981 */ /* 0x0002a2000c1e1100 */
[----:B------:R-:W-:Y:S01]  /*6740*/  UIMAD UR37, UR37, 0x1e, URZ ;  /* 0x0000001e252578a4 */ /* 0x000fe2000f8e02ff */
[----:B0-----:R-:W-:-:S04]  /*6750*/  IADD3 R66, P2, PT, R198, UR15, RZ ;  /* 0x0000000fc6427c10 */ /* 0x001fc8000ff5e0ff */
[C---:B------:R-:W-:Y:S02]  /*6760*/  IADD3.X R67, PT, PT, R199.reuse, UR68, RZ, P2, !PT ;  /* 0x00000044c7437c10 */ /* 0x040fe400097fe4ff */
[----:B-1----:R-:W-:Y:S01]  /*6770*/  IADD3 R68, P3, PT, R198, UR33, RZ ;  /* 0x00000021c6447c10 */ /* 0x002fe2000ff7e0ff */
[----:B------:R-:W-:Y:S01]  /*6780*/  USHF.R.S32.HI UR73, URZ, 0x1f, UR37 ;  /* 0x0000001fff497899 */ /* 0x000fe20008011425 */
[----:B------:R-:W-:Y:S01]  /*6790*/  PRMT R46, RZ, 0x7610, R46 ;  /* 0x00007610ff2e7816 */ /* 0x000fe2000000002e */
[----:B------:R-:W-:Y:S01]  /*67a0*/  UIMAD UR41, UR41, 0x7, URZ ;  /* 0x00000007292978a4 */ /* 0x000fe2000f8e02ff */
[----:B------:R0:W-:Y:S01]  /*67b0*/  STL.64 [R1+0x348], R66 ;  /* 0x0003484201007387 */ /* 0x0001e20000100a00 */
[----:B------:R-:W-:-:S03]  /*67c0*/  IADD3.X R69, PT, PT, R199, UR67, RZ, P3, !PT ;  /* 0x00000043c7457c10 */ /* 0x000fc60009ffe4ff */
[----:B------:R0:W2:Y:S01]  /*67d0*/  @P1 LDG.E.U8 R30, desc[UR30][R66.64] ;  /* 0x0000001e421e1981 */ /* 0x0000a2000c1e1100 */
[----:B------:R-:W-:Y:S01]  /*67e0*/  USHF.R.S32.HI UR70, URZ, 0x1f, UR41 ;  /* 0x0000001fff467899 */ /* 0x000fe20008011429 */
[----:B------:R-:W-:Y:S01]  /*67f0*/  PRMT R62, RZ, 0x7610, R62 ;  /* 0x00007610ff3e7816 */ /* 0x000fe2000000003e */
[----:B------:R-:W-:Y:S01]  /*6800*/  UIMAD UR42, UR42, 0xf, URZ ;  /* 0x0000000f2a2a78a4 */ /* 0x000fe2000f8e02ff */
[----:B------:R1:W-:Y:S04]  /*6810*/  STL.64 [R1+0x2c8], R68 ;  /* 0x0002c84401007387 */ /* 0x0003e80000100a00 */
[----:B------:R1:W2:Y:S01]  /*6820*/  @P1 LDG.E.U8 R46, desc[UR30][R68.64] ;  /* 0x0000001e442e1981 */ /* 0x0002a2000c1e1100 */
[----:B0-----:R-:W-:-:S04]  /*6830*/  IADD3 R66, P3, PT, R198, UR37, RZ ;  /* 0x00000025c6427c10 */ /* 0x001fc8000ff7e0ff */
[----:B------:R-:W-:Y:S01]  /*6840*/  IADD3.X R67, PT, PT, R199, UR73, RZ, P3, !PT ;  /* 0x00000049c7437c10 */ /* 0x000fe20009ffe4ff */
[----:B------:R-:W-:Y:S01]  /*6850*/  USHF.R.S32.HI UR71, URZ, 0x1f, UR42 ;  /* 0x0000001fff477899 */ /* 0x000fe2000801142a */
[----:B-1----:R-:W-:-:S03]  /*6860*/  IADD3 R68, P2, PT, R198, UR41, RZ ;  /* 0x00000029c6447c10 */ /* 0x002fc6000ff5e0ff */
[----:B------:R0:W-:Y:S01]  /*6870*/  STL.64 [R1+0x248], R66 ;  /* 0x0002484201007387 */ /* 0x0001e20000100a00 */
[----:B------:R-:W-:Y:S01]  /*6880*/  IMAD R174, R9, 0x80, R174 ;  /* 0x0000008009ae7824 */ /* 0x000fe200078e02ae */
[C---:B------:R-:W-:Y:S02]  /*6890*/  IADD3.X R69, PT, PT, R199.reuse, UR70, RZ, P2, !PT ;  /* 0x00000046c7457c10 */ /* 0x040fe400097fe4ff */
[----:B------:R0:W2:Y:S01]  /*68a0*/  @P1 LDG.E.U8 R62, desc[UR30][R66.64] ;  /* 0x0000001e423e1981 */ /* 0x0000a2000c1e1100 */
[----:B------:R-:W-:Y:S01]  /*68b0*/  PRMT R16, RZ, 0x7610, R16 ;  /* 0x00007610ff107816 */ /* 0x000fe20000000010 */
[----:B-----5:R-:W-:Y:S01]  /*68c0*/  UIMAD UR43, UR43, 0x17, URZ ;  /* 0x000000172b2b78a4 */ /* 0x020fe2000f8e02ff */
[----:B------:R-:W-:Y:S02]  /*68d0*/  PRMT R32, RZ, 0x7610, R32 ;  /* 0x00007610ff207816 */ /* 0x000fe40000000020 */
[----:B0-----:R-:W-:Y:S01]  /*68e0*/  IADD3 R66, P2, PT, R198, UR42, RZ ;  /* 0x0000002ac6427c10 */ /* 0x001fe2000ff5e0ff */
[----:B------:R-:W-:Y:S01]  /*68f0*/  USHF.R.S32.HI UR72, URZ, 0x1f, UR43 ;  /* 0x0000001fff487899 */ /* 0x000fe2000801142b */
[----:B------:R0:W-:Y:S02]  /*6900*/  STL.64 [R1+0x3b8], R68 ;  /* 0x0003b84401007387 */ /* 0x0001e40000100a00 */
[----:B------:R-:W-:-:S02]  /*6910*/  IADD3.X R67, PT, PT, R199, UR71, RZ, P2, !PT ;  /* 0x00000047c7437c10 */ /* 0x000fc400097fe4ff */
[C---:B------:R-:W-:Y:S01]  /*6920*/  IADD3 R196, P2, PT, R174.reuse, R197, RZ ;  /* 0x000000c5aec47210 */ /* 0x040fe20007f5e0ff */
[----:B------:R0:W5:Y:S03]  /*6930*/  @P1 LDG.E.U8 R16, desc[UR30][R68.64] ;  /* 0x0000001e44101981 */ /* 0x000166000c1e1100 */
[----:B------:R-:W-:Y:S01]  /*6940*/  LEA.HI.X.SX32 R197, R174, R7, 0x1, P2 ;  /* 0x00000007aec57211 */ /* 0x000fe200010f0eff */
[----:B------:R1:W-:Y:S01]  /*6950*/  STL.64 [R1+0x338], R66 ;  /* 0x0003384201007387 */ /* 0x0003e20000100a00 */
[----:B------:R-:W-:-:S03]  /*6960*/  PRMT R48, RZ, 0x7610, R48 ;  /* 0x00007610ff307816 */ /* 0x000fc60000000030 */
[----:B------:R1:W2:Y:S01]  /*6970*/  @P1 LDG.E.U8 R32, desc[UR30][R66.64] ;  /* 0x0000001e42201981 */ /* 0x0002a2000c1e1100 */
[----:B0-----:R-:W-:Y:S02]  /*6980*/  IADD3 R68, P3, PT, R198, UR43, RZ ;  /* 0x0000002bc6447c10 */ /* 0x001fe4000ff7e0ff */
[----:B------:R-:W-:Y:S02]  /*6990*/  PRMT R19, RZ, 0x7610, R19 ;  /* 0x00007610ff137816 */ /* 0x000fe40000000013 */
[----:B------:R-:W-:Y:S02]  /*69a0*/  IADD3.X R69, PT, PT, R199, UR72, RZ, P3, !PT ;  /* 0x00000048c7457c10 */ /* 0x000fe40009ffe4ff */
[----:B-1----:R-:W-:-:S03]  /*69b0*/  IADD3 R66, P2, PT, R196, UR5, RZ ;  /* 0x00000005c4427c10 */ /* 0x002fc6000ff5e0ff */
[----:B------:R0:W-:Y:S01]  /*69c0*/  STL.64 [R1+0x2b8], R68 ;  /* 0x0002b84401007387 */ /* 0x0001e20000100a00 */
[----:B------:R-:W-:Y:S01]  /*69d0*/  PRMT R35, RZ, 0x7610, R35 ;  /* 0x00007610ff237816 */ /* 0x000fe20000000023 */
[----:B------:R-:W1:Y:S01]  /*69e0*/  LDCU UR5, c[0x0][0x3c4] ;  /* 0x00007880ff0577ac */ /* 0x000e620008000800 */
[----:B------:R-:W-:Y:S01]  /*69f0*/  IADD3.X R67, PT, PT, R197, UR44, RZ, P2, !PT ;  /* 0x0000002cc5437c10 */ /* 0x000fe200097fe4ff */
[----:B------:R0:W2:Y:S01]  /*6a00*/  @P1 LDG.E.U8 R48, desc[UR30][R68.64] ;  /* 0x0000001e44301981 */ /* 0x0000a2000c1e1100 */
[----:B------:R-:W-:-:S03]  /*6a10*/  IADD3 R70, P2, PT, R196, UR6, RZ ;  /* 0x00000006c4467c10 */ /* 0x000fc6000ff5e0ff */
[----:B------:R1:W-:Y:S01]  /*6a20*/  STL.64 [R1+0x3a0], R66 ;  /* 0x0003a04201007387 */ /* 0x0003e20000100a00 */
[----:B------:R-:W-:-:S03]  /*6a30*/  IADD3.X R71, PT, PT, R197, UR45, RZ, P2, !PT ;  /* 0x0000002dc5477c10 */ /* 0x000fc600097fe4ff */
[----:B------:R1:W2:Y:S01]  /*6a40*/  @P1 LDG.E.U8 R19, desc[UR30][R66.64] ;  /* 0x0000001e42131981 */ /* 0x0002a2000c1e1100 */
[C---:B0-----:R-:W-:Y:S02]  /*6a50*/  IADD3 R68, P3, PT, R196.reuse, UR7, RZ ;  /* 0x00000007c4447c10 */ /* 0x041fe4000ff7e0ff */
[----:B------:R-:W-:Y:S01]  /*6a60*/  PRMT R51, RZ, 0x7610, R51 ;  /* 0x00007610ff337816 */ /* 0x000fe20000000033 */
[----:B------:R0:W-:Y:S01]  /*6a70*/  STL.64 [R1+0x320], R70 ;  /* 0x0003204601007387 */ /* 0x0001e20000100a00 */
[C---:B------:R-:W-:Y:S02]  /*6a80*/  IADD3.X R69, PT, PT, R197.reuse, UR46, RZ, P3, !PT ;  /* 0x0000002ec5457c10 */ /* 0x040fe40009ffe4ff */
[----:B------:R-:W-:Y:S01]  /*6a90*/  PRMT R6, RZ, 0x7610, R6 ;  /* 0x00007610ff067816 */ /* 0x000fe20000000006 */
[----:B------:R0:W2:Y:S01]  /*6aa0*/  @P1 LDG.E.U8 R35, desc[UR30][R70.64] ;  /* 0x0000001e46231981 */ /* 0x0000a2000c1e1100 */
[----:B-1----:R-:W-:Y:S02]  /*6ab0*/  IADD3 R66, P2, PT, R196, UR69, RZ ;  /* 0x00000045c4427c10 */ /* 0x002fe4000ff5e0ff */
[----:B------:R-:W-:Y:S01]  /*6ac0*/  PRMT R22, RZ, 0x7610, R22 ;  /* 0x00007610ff167816 */ /* 0x000fe20000000016 */
[----:B------:R1:W2:Y:S01]  /*6ad0*/  @P1 LDG.E.U8 R51, desc[UR30][R68.64] ;  /* 0x0000001e44331981 */ /* 0x0002a2000c1e1100 */
[----:B------:R-:W-:-:S02]  /*6ae0*/  IADD3.X R67, PT, PT, R197, UR8, RZ, P2, !PT ;  /* 0x00000008c5437c10 */ /* 0x000fc400097fe4ff */
[----:B0-----:R-:W-:Y:S01]  /*6af0*/  IADD3 R70, P2, PT, R196, UR9, RZ ;  /* 0x00000009c4467c10 */ /* 0x001fe2000ff5e0ff */
[----:B------:R1:W-:Y:S03]  /*6b00*/  STL.64 [R1+0x2a0], R68 ;  /* 0x0002a04401007387 */ /* 0x0003e60000100a00 */
[----:B------:R-:W-:Y:S01]  /*6b10*/  IADD3.X R71, PT, PT, R197, UR47, RZ, P2, !PT ;  /* 0x0000002fc5477c10 */ /* 0x000fe200097fe4ff */
[----:B------:R0:W-:Y:S01]  /*6b20*/  STL.64 [R1+0x410], R66 ;  /* 0x0004104201007387 */ /* 0x0001e20000100a00 */
[----:B------:R-:W-:-:S03]  /*6b30*/  PRMT R38, RZ, 0x7610, R38 ;  /* 0x00007610ff267816 */ /* 0x000fc60000000026 */
[----:B------:R0:W2:Y:S01]  /*6b40*/  @P1 LDG.E.U8 R6, desc[UR30][R66.64] ;  /* 0x0000001e42061981 */ /* 0x0000a2000c1e1100 */
[----:B-1----:R-:W-:-:S03]  /*6b50*/  IADD3 R68, P3, PT, R196, UR10, RZ ;  /* 0x0000000ac4447c10 */ /* 0x002fc6000ff7e0ff */
[----:B------:R1:W-:Y:S01]  /*6b60*/  STL.64 [R1+0x390], R70 ;  /* 0x0003904601007387 */ /* 0x0003e20000100a00 */
[----:B------:R-:W-:-:S03]  /*6b70*/  PRMT R54, RZ, 0x7610, R54 ;  /* 0x00007610ff367816 */ /* 0x000fc60000000036 */
[----:B------:R1:W2:Y:S01]  /*6b80*/  @P1 LDG.E.U8 R22, desc[UR30][R70.64] ;  /* 0x0000001e46161981 */ /* 0x0002a2000c1e1100 */
[C---:B0-----:R-:W-:Y:S02]  /*6b90*/  IADD3 R66, P2, PT, R196.reuse, UR11, RZ ;  /* 0x0000000bc4427c10 */ /* 0x041fe4000ff5e0ff */
[C---:B------:R-:W-:Y:S02]  /*6ba0*/  IADD3.X R69, PT, PT, R197.reuse, UR48, RZ, P3, !PT ;  /* 0x00000030c5457c10 */ /* 0x040fe40009ffe4ff */
[----:B------:R-:W-:Y:S02]  /*6bb0*/  IADD3.X R67, PT, PT, R197, UR49, RZ, P2, !PT ;  /* 0x00000031c5437c10 */ /* 0x000fe400097fe4ff */
[----:B------:R-:W-:Y:S01]  /*6bc0*/  PRMT R7, RZ, 0x7610, R7 ;  /* 0x00007610ff077816 */ /* 0x000fe20000000007 */
[----:B------:R0:W2:Y:S01]  /*6bd0*/  @P1 LDG.E.U8 R38, desc[UR30][R68.64] ;  /* 0x0000001e44261981 */ /* 0x0000a2000c1e1100 */
[----:B-1----:R-:W-:-:S03]  /*6be0*/  IADD3 R70, P2, PT, R196, UR14, RZ ;  /* 0x0000000ec4467c10 */ /* 0x002fc6000ff5e0ff */
[----:B------:R0:W-:Y:S01]  /*6bf0*/  STL.64 [R1+0x310], R68 ;  /* 0x0003104401007387 */ /* 0x0001e20000100a00 */
[----:B------:R-:W-:-:S03]  /*6c00*/  IADD3.X R71, PT, PT, R197, UR50, RZ, P2, !PT ;  /* 0x00000032c5477c10 */ /* 0x000fc600097fe4ff */
[----:B------:R1:W-:Y:S01]  /*6c10*/  STL.64 [R1+0x290], R66 ;  /* 0x0002904201007387 */ /* 0x0003e20000100a00 */
[----:B------:R-:W-:-:S03]  /*6c20*/  PRMT R23, RZ, 0x7610, R23 ;  /* 0x00007610ff177816 */ /* 0x000fc60000000017 */
[----:B------:R1:W2:Y:S01]  /*6c30*/  @P1 LDG.E.U8 R54, desc[UR30][R66.64] ;  /* 0x0000001e42361981 */ /* 0x0002a2000c1e1100 */
[----:B0-----:R-:W-:-:S03]  /*6c40*/  IADD3 R68, P3, PT, R196, UR17, RZ ;  /* 0x00000011c4447c10 */ /* 0x001fc6000ff7e0ff */
[----:B------:R0:W-:Y:S01]  /*6c50*/  STL.64 [R1+0x400], R70 ;  /* 0x0004004601007387 */ /* 0x0001e20000100a00 */
[----:B------:R-:W-:-:S03]  /*6c60*/  PRMT R39, RZ, 0x7610, R39 ;  /* 0x00007610ff277816 */ /* 0x000fc60000000027 */
[----:B------:R0:W2:Y:S01]  /*6c70*/  @P1 LDG.E.U8 R7, desc[UR30][R70.64] ;  /* 0x0000001e46071981 */ /* 0x0000a2000c1e1100 */
[C---:B-1----:R-:W-:Y:S02]  /*6c80*/  IADD3 R66, P2, PT, R196.reuse, UR20, RZ ;  /* 0x00000014c4427c10 */ /* 0x042fe4000ff5e0ff */
[C---:B------:R-:W-:Y:S02]  /*6c90*/  IADD3.X R69, PT, PT, R197.reuse, UR52, RZ, P3, !PT ;  /* 0x00000034c5457c10 */ /* 0x040fe40009ffe4ff */
[C---:B------:R-:W-:Y:S02]  /*6ca0*/  IADD3.X R67, PT, PT, R197.reuse, UR51, RZ, P2, !PT ;  /* 0x00000033c5437c10 */ /* 0x040fe400097fe4ff */
[----:B------:R-:W-:Y:S02]  /*6cb0*/  PRMT R55, RZ, 0x7610, R55 ;  /* 0x00007610ff377816 */ /* 0x000fe40000000037 */
[----:B0-----:R-:W-:Y:S01]  /*6cc0*/  IADD3 R70, P3, PT, R196, UR27, RZ ;  /* 0x0000001bc4467c10 */ /* 0x001fe2000ff7e0ff */
[----:B------:R0:W-:Y:S03]  /*6cd0*/  STL.64 [R1+0x380], R68 ;  /* 0x0003804401007387 */ /* 0x0001e60000100a00 */
[----:B------:R-:W-:Y:S01]  /*6ce0*/  IADD3.X R71, PT, PT, R197, UR54, RZ, P3, !PT ;  /* 0x00000036c5477c10 */ /* 0x000fe20009ffe4ff */
[----:B------:R0:W2:Y:S01]  /*6cf0*/  @P1 LDG.E.U8 R23, desc[UR30][R68.64] ;  /* 0x0000001e44171981 */ /* 0x0000a2000c1e1100 */
[----:B------:R-:W-:-:S03]  /*6d00*/  PRMT R9, RZ, 0x7610, R9 ;  /* 0x00007610ff097816 */ /* 0x000fc60000000009 */
[----:B------:R1:W-:Y:S04]  /*6d10*/  STL.64 [R1+0x300], R66 ;  /* 0x0003004201007387 */ /* 0x0003e80000100a00 */
[----:B------:R1:W2:Y:S01]  /*6d20*/  @P1 LDG.E.U8 R39, desc[UR30][R66.64] ;  /* 0x0000001e42271981 */ /* 0x0002a2000c1e1100 */
[----:B0-----:R-:W-:Y:S02]  /*6d30*/  IADD3 R68, P2, PT, R196, UR28, RZ ;  /* 0x0000001cc4447c10 */ /* 0x001fe4000ff5e0ff */
[----:B------:R-:W-:Y:S01]  /*6d40*/  PRMT R25, RZ, 0x7610, R25 ;  /* 0x00007610ff197816 */ /* 0x000fe20000000019 */
[----:B------:R0:W-:Y:S01]  /*6d50*/  STL.64 [R1+0x280], R70 ;  /* 0x0002804601007387 */ /* 0x0001e20000100a00 */
[----:B------:R-:W-:-:S03]  /*6d60*/  IADD3.X R69, PT, PT, R197, UR53, RZ, P2, !PT ;  /* 0x00000035c5457c10 */ /* 0x000fc600097fe4ff */
[----:B------:R0:W2:Y:S01]  /*6d70*/  @P1 LDG.E.U8 R55, desc[UR30][R70.64] ;  /* 0x0000001e46371981 */ /* 0x0000a2000c1e1100 */
[C---:B-1----:R-:W-:Y:S02]  /*6d80*/  IADD3 R66, P3, PT, R196.reuse, UR34, RZ ;  /* 0x00000022c4427c10 */ /* 0x042fe4000ff7e0ff */
[----:B------:R-:W-:Y:S01]  /*6d90*/  PRMT R41, RZ, 0x7610, R41 ;  /* 0x00007610ff297816 */ /* 0x000fe20000000029 */
[----:B------:R1:W2:Y:S01]  /*6da0*/  @P1 LDG.E.U8 R9, desc[UR30][R68.64] ;  /* 0x0000001e44091981 */ /* 0x0002a2000c1e1100 */
[C---:B------:R-:W-:Y:S02]  /*6db0*/  IADD3.X R67, PT, PT, R197.reuse, UR56, RZ, P3, !PT ;  /* 0x00000038c5437c10 */ /* 0x040fe40009ffe4ff */
        /* <DEDUP_REMOVED lines=15> */
[----:B-1----:R-:W-:Y:S02]  /*6eb0*/  IADD3 R70, P2, PT, R196, UR39, RZ ;  /* 0x00000027c4467c10 */ /* 0x002fe4000ff5e0ff */
[----:B------:R-:W-:Y:S01]  /*6ec0*/  PRMT R2, RZ, 0x7610, R2 ;  /* 0x00007610ff027816 */ /* 0x000fe20000000002 */
[----:B------:R0:W-:Y:S01]  /*6ed0*/  STL.64 [R1+0x270], R68 ;  /* 0x0002704401007387 */ /* 0x0001e20000100a00 */
[----:B------:R-:W-:-:S02]  /*6ee0*/  PRMT R27, RZ, 0x7610, R27 ;  /* 0x00007610ff1b7816 */ /* 0x000fc4000000001b */
[----:B------:R-:W-:Y:S01]  /*6ef0*/  PRMT R18, RZ, 0x7610, R18 ;  /* 0x00007610ff127816 */ /* 0x000fe20000000012 */
[----:B------:R1:W-:Y:S01]  /*6f00*/  STL.64 [R1+0x3e0], R66 ;  /* 0x0003e04201007387 */ /* 0x0003e20000100a00 */
[----:B------:R-:W-:-:S03]  /*6f10*/  IADD3.X R71, PT, PT, R197, UR60, RZ, P2, !PT ;  /* 0x0000003cc5477c10 */ /* 0x000fc600097fe4ff */
[----:B------:R1:W2:Y:S01]  /*6f20*/  @P1 LDG.E.U8 R11, desc[UR30][R66.64] ;  /* 0x0000001e420b1981 */ /* 0x0002a2000c1e1100 */
[----:B------:R-:W-:Y:S02]  /*6f30*/  PRMT R34, RZ, 0x7610, R34 ;  /* 0x00007610ff227816 */ /* 0x000fe40000000022 */
[C---:B0-----:R-:W-:Y:S01]  /*6f40*/  IADD3 R68, P3, PT, R196.reuse, UR40, RZ ;  /* 0x00000028c4447c10 */ /* 0x041fe2000ff7e0ff */
[----:B------:R-:W2:Y:S01]  /*6f50*/  @P1 LDG.E.U8 R0, desc[UR30][R198.64] ;  /* 0x0000001ec6001981 */ /* 0x000ea2000c1e1100 */
[----:B------:R-:W-:Y:S02]  /*6f60*/  PRMT R43, RZ, 0x7610, R43 ;  /* 0x00007610ff2b7816 */ /* 0x000fe4000000002b */
[----:B------:R-:W-:Y:S01]  /*6f70*/  PRMT R59, RZ, 0x7610, R59 ;  /* 0x00007610ff3b7816 */ /* 0x000fe2000000003b */
[----:B------:R-:W3:Y:S01]  /*6f80*/  @P1 LDG.E.U8 R2, desc[UR30][R196.64] ;  /* 0x0000001ec4021981 */ /* 0x000ee2000c1e1100 */
[----:B-1----:R-:W-:Y:S02]  /*6f90*/  IADD3 R66, P2, PT, R196, UR32, RZ ;  /* 0x00000020c4427c10 */ /* 0x002fe4000ff5e0ff */
[C---:B------:R-:W-:Y:S01]  /*6fa0*/  IADD3.X R69, PT, PT, R197.reuse, UR59, RZ, P3, !PT ;  /* 0x0000003bc5457c10 */ /* 0x040fe20009ffe4ff */
[----:B------:R0:W-:Y:S01]  /*6fb0*/  STL.64 [R1+0x360], R70 ;  /* 0x0003604601007387 */ /* 0x0001e20000100a00 */
[----:B------:R-:W-:-:S03]  /*6fc0*/  IADD3.X R67, PT, PT, R197, UR62, RZ, P2, !PT ;  /* 0x0000003ec5437c10 */ /* 0x000fc600097fe4ff */
[----:B------:R0:W4:Y:S01]  /*6fd0*/  @P1 LDG.E.U8 R27, desc[UR30][R70.64] ;  /* 0x0000001e461b1981 */ /* 0x000122000c1e1100 */
[----:B------:R-:W-:-:S03]  /*6fe0*/  PRMT R13, RZ, 0x7610, R13 ;  /* 0x00007610ff0d7816 */ /* 0x000fc6000000000d */
[----:B------:R-:W4:Y:S04]  /*6ff0*/  @P1 LDG.E.U8 R18, desc[UR30][R224.64] ;  /* 0x0000001ee0121981 */ /* 0x000f28000c1e1100 */
[----:B------:R-:W5:Y:S01]  /*7000*/  @P1 LDG.E.U8 R34, desc[UR30][R222.64] ;  /* 0x0000001ede221981 */ /* 0x000f62000c1e1100 */
[----:B0-----:R-:W-:-:S03]  /*7010*/  IADD3 R70, P2, PT, R196, UR26, RZ ;  /* 0x0000001ac4467c10 */ /* 0x001fc6000ff5e0ff */
[----:B------:R0:W-:Y:S01]  /*7020*/  STL.64 [R1+0x2e0], R68 ;  /* 0x0002e04401007387 */ /* 0x0001e20000100a00 */
[----:B------:R-:W-:-:S03]  /*7030*/  IADD3.X R71, PT, PT, R197, UR61, RZ, P2, !PT ;  /* 0x0000003dc5477c10 */ /* 0x000fc600097fe4ff */
[----:B------:R0:W5:Y:S01]  /*7040*/  @P1 LDG.E.U8 R43, desc[UR30][R68.64] ;  /* 0x0000001e442b1981 */ /* 0x000162000c1e1100 */
[----:B------:R-:W-:-:S03]  /*7050*/  PRMT R29, RZ, 0x7610, R29 ;  /* 0x00007610ff1d7816 */ /* 0x000fc6000000001d */
[----:B------:R1:W-:Y:S04]  /*7060*/  STL.64 [R1+0x260], R66 ;  /* 0x0002604201007387 */ /* 0x0003e80000100a00 */
[----:B------:R1:W5:Y:S01]  /*7070*/  @P1 LDG.E.U8 R59, desc[UR30][R66.64] ;  /* 0x0000001e423b1981 */ /* 0x000362000c1e1100 */
[----:B0-----:R-:W-:Y:S02]  /*7080*/  IADD3 R68, P3, PT, R196, UR16, RZ ;  /* 0x00000010c4447c10 */ /* 0x001fe4000ff7e0ff */
[----:B------:R-:W-:Y:S01]  /*7090*/  PRMT R45, RZ, 0x7610, R45 ;  /* 0x00007610ff2d7816 */ /* 0x000fe2000000002d */
[----:B------:R0:W-:Y:S01]  /*70a0*/  STL.64 [R1+0x3d0], R70 ;  /* 0x0003d04601007387 */ /* 0x0001e20000100a00 */
[----:B------:R-:W-:-:S03]  /*70b0*/  IADD3.X R69, PT, PT, R197, UR63, RZ, P3, !PT ;  /* 0x0000003fc5457c10 */ /* 0x000fc60009ffe4ff */
[----:B------:R0:W5:Y:S01]  /*70c0*/  @P1 LDG.E.U8 R13, desc[UR30][R70.64] ;  /* 0x0000001e460d1981 */ /* 0x000162000c1e1100 */
[----:B-1----:R-:W-:-:S03]  /*70d0*/  IADD3 R66, P2, PT, R196, UR13, RZ ;  /* 0x0000000dc4427c10 */ /* 0x002fc6000ff5e0ff */
[----:B------:R1:W5:Y:S01]  /*70e0*/  @P1 LDG.E.U8 R29, desc[UR30][R68.64] ;  /* 0x0000001e441d1981 */ /* 0x000362000c1e1100 */
[C---:B------:R-:W-:Y:S02]  /*70f0*/  IADD3.X R67, PT, PT, R197.reuse, UR64, RZ, P2, !PT ;  /* 0x00000040c5437c10 */ /* 0x040fe400097fe4ff */
[----:B0-----:R-:W-:Y:S01]  /*7100*/  IADD3 R70, P3, PT, R196, UR12, RZ ;  /* 0x0000000cc4467c10 */ /* 0x001fe2000ff7e0ff */
[----:B------:R1:W-:Y:S03]  /*7110*/  STL.64 [R1+0x350], R68 ;  /* 0x0003504401007387 */ /* 0x0003e60000100a00 */
[----:B------:R-:W-:Y:S01]  /*7120*/  IADD3.X R71, PT, PT, R197, UR66, RZ, P3, !PT ;  /* 0x00000042c5477c10 */ /* 0x000fe20009ffe4ff */
[----:B------:R0:W-:Y:S01]  /*7130*/  STL.64 [R1+0x2d0], R66 ;  /* 0x0002d04201007387 */ /* 0x0001e20000100a00 */
[----:B------:R-:W-:-:S03]  /*7140*/  PRMT R61, RZ, 0x7610, R61 ;  /* 0x00007610ff3d7816 */ /* 0x000fc6000000003d */
[----:B------:R0:W5:Y:S01]  /*7150*/  @P1 LDG.E.U8 R45, desc[UR30][R66.64] ;  /* 0x0000001e422d1981 */ /* 0x000162000c1e1100 */
[C---:B-1----:R-:W-:Y:S02]  /*7160*/  IADD3 R68, P2, PT, R196.reuse, UR18, RZ ;  /* 0x00000012c4447c10 */ /* 0x042fe4000ff5e0ff */
[----:B------:R-:W-:Y:S01]  /*7170*/  PRMT R31, RZ, 0x7610, R31 ;  /* 0x00007610ff1f7816 */ /* 0x000fe2000000001f */
[----:B------:R1:W-:Y:S01]  /*7180*/  STL.64 [R1+0x250], R70 ;  /* 0x0002504601007387 */ /* 0x0003e20000100a00 */
[----:B0-----:R-:W-:-:S03]  /*7190*/  IADD3 R66, P3, PT, R196, UR15, RZ ;  /* 0x0000000fc4427c10 */ /* 0x001fc6000ff7e0ff */
[----:B------:R1:W5:Y:S01]  /*71a0*/  @P1 LDG.E.U8 R61, desc[UR30][R70.64] ;  /* 0x0000001e463d1981 */ /* 0x000362000c1e1100 */
[C---:B------:R-:W-:Y:S02]  /*71b0*/  IADD3.X R69, PT, PT, R197.reuse, UR65, RZ, P2, !PT ;  /* 0x00000041c5457c10 */ /* 0x040fe400097fe4ff */
[----:B------:R-:W-:Y:S02]  /*71c0*/  IADD3.X R67, PT, PT, R197, UR68, RZ, P3, !PT ;  /* 0x00000044c5437c10 */ /* 0x000fe40009ffe4ff */
[----:B------:R-:W-:Y:S01]  /*71d0*/  PRMT R15, RZ, 0x7610, R15 ;  /* 0x00007610ff0f7816 */ /* 0x000fe2000000000f */
[----:B------:R-:W-:Y:S01]  /*71e0*/  STL.64 [R1+0x3c0], R68 ;  /* 0x0003c04401007387 */ /* 0x000fe20000100a00 */
[----:B-1----:R-:W-:-:S03]  /*71f0*/  IADD3 R70, P2, PT, R196, UR33, RZ ;  /* 0x00000021c4467c10 */ /* 0x002fc6000ff5e0ff */
[----:B------:R0:W-:Y:S04]  /*7200*/  STL.64 [R1+0x340], R66 ;  /* 0x0003404201007387 */ /* 0x0001e80000100a00 */
[----:B------:R0:W5:Y:S01]  /*7210*/  @P1 LDG.E.U8 R31, desc[UR30][R66.64] ;  /* 0x0000001e421f1981 */ /* 0x000162000c1e1100 */
[----:B------:R-:W-:Y:S02]  /*7220*/  IADD3.X R71, PT, PT, R197, UR67, RZ, P2, !PT ;  /* 0x00000043c5477c10 */ /* 0x000fe400097fe4ff */
[----:B------:R-:W-:Y:S01]  /*7230*/  PRMT R63, RZ, 0x7610, R63 ;  /* 0x00007610ff3f7816 */ /* 0x000fe2000000003f */
[----:B------:R1:W5:Y:S01]  /*7240*/  @P1 LDG.E.U8 R15, desc[UR30][R68.64] ;  /* 0x0000001e440f1981 */ /* 0x000362000c1e1100 */
[----:B0-----:R-:W-:-:S04]  /*7250*/  IADD3 R66, P3, PT, R196, UR37, RZ ;  /* 0x00000025c4427c10 */ /* 0x001fc8000ff7e0ff */
[C---:B------:R-:W-:Y:S02]  /*7260*/  IADD3.X R67, PT, PT, R197.reuse, UR73, RZ, P3, !PT ;  /* 0x00000049c5437c10 */ /* 0x040fe40009ffe4ff */
[----:B-1----:R-:W-:Y:S01]  /*7270*/  IADD3 R68, P2, PT, R196, UR41, RZ ;  /* 0x00000029c4447c10 */ /* 0x002fe2000ff5e0ff */
[----:B------:R-:W-:Y:S01]  /*7280*/  STL.64 [R1+0x2c0], R70 ;  /* 0x0002c04601007387 */ /* 0x000fe20000100a00 */
[----:B------:R-:W-:Y:S02]  /*7290*/  PRMT R47, RZ, 0x7610, R47 ;  /* 0x00007610ff2f7816 */ /* 0x000fe4000000002f */
[----:B------:R-:W-:Y:S01]  /*72a0*/  IADD3.X R69, PT, PT, R197, UR70, RZ, P2, !PT ;  /* 0x00000046c5457c10 */ /* 0x000fe200097fe4ff */
[----:B------:R0:W-:Y:S01]  /*72b0*/  STL.64 [R1+0x240], R66 ;  /* 0x0002404201007387 */ /* 0x0001e20000100a00 */
[----:B------:R-:W-:-:S03]  /*72c0*/  PRMT R17, RZ, 0x7610, R17 ;  /* 0x00007610ff117816 */ /* 0x000fc60000000011 */
[----:B------:R0:W5:Y:S01]  /*72d0*/  @P1 LDG.E.U8 R63, desc[UR30][R66.64] ;  /* 0x0000001e423f1981 */ /* 0x000162000c1e1100 */
[----:B------:R-:W-:Y:S01]  /*72e0*/  UIMAD UR5, UR5, 0x1f, URZ ;  /* 0x0000001f050578a4 */ /* 0x000fe2000f8e02ff */
[----:B------:R-:W-:Y:S02]  /*72f0*/  PRMT R33, RZ, 0x7610, R33 ;  /* 0x00007610ff217816 */ /* 0x000fe40000000021 */
[----:B------:R1:W5:Y:S01]  /*7300*/  @P1 LDG.E.U8 R47, desc[UR30][R70.64] ;  /* 0x0000001e462f1981 */ /* 0x000362000c1e1100 */
[----:B------:R-:W-:-:S03]  /*7310*/  PRMT R49, RZ, 0x7610, R49 ;  /* 0x00007610ff317816 */ /* 0x000fc60000000031 */
[----:B------:R1:W-:Y:S01]  /*7320*/  STL.64 [R1+0x3b0], R68 ;  /* 0x0003b04401007387 */ /* 0x0003e20000100a00 */
[C---:B0-----:R-:W-:Y:S01]  /*7330*/  IADD3 R66, P2, PT, R196.reuse, UR42, RZ ;  /* 0x0000002ac4427c10 */ /* 0x041fe2000ff5e0ff */
[----:B------:R-:W-:Y:S02]  /*7340*/  USHF.R.S32.HI UR6, URZ, 0x1f, UR5 ;  /* 0x0000001fff067899 */ /* 0x000fe40008011405 */
[----:B------:R0:W5:Y:S01]  /*7350*/  @P1 LDG.E.U8 R17, desc[UR30][R68.64] ;  /* 0x0000001e44111981 */ /* 0x000162000c1e1100 */
[----:B------:R-:W-:Y:S02]  /*7360*/  IADD3.X R67, PT, PT, R197, UR71, RZ, P2, !PT ;  /* 0x00000047c5437c10 */ /* 0x000fe400097fe4ff */
[----:B-1----:R-:W-:-:S03]  /*7370*/  IADD3 R70, P3, PT, R196, UR43, RZ ;  /* 0x0000002bc4467c10 */ /* 0x002fc6000ff7e0ff */
[----:B------:R1:W-:Y:S01]  /*7380*/  STL.64 [R1+0x330], R66 ;  /* 0x0003304201007387 */ /* 0x0003e20000100a00 */
[----:B------:R-:W-:Y:S02]  /*7390*/  IADD3.X R71, PT, PT, R197, UR72, RZ, P3, !PT ;  /* 0x00000048c5477c10 */ /* 0x000fe40009ffe4ff */
[----:B0-----:R-:W-:Y:S01]  /*73a0*/  IADD3 R68, P2, PT, R198, UR5, RZ ;  /* 0x00000005c6447c10 */ /* 0x001fe2000ff5e0ff */
[----:B------:R1:W5:Y:S01]  /*73b0*/  @P1 LDG.E.U8 R33, desc[UR30][R66.64] ;  /* 0x0000001e42211981 */ /* 0x000362000c1e1100 */
[----:B------:R-:W-:Y:S02]  /*73c0*/  PRMT R64, RZ, 0x7610, R64 ;  /* 0x00007610ff407816 */ /* 0x000fe40000000040 */
[----:B------:R-:W-:Y:S01]  /*73d0*/  IADD3.X R69, PT, PT, R199, UR6, RZ, P2, !PT ;  /* 0x00000006c7457c10 */ /* 0x000fe200097fe4ff */
[----:B------:R-:W5:Y:S01]  /*73e0*/  @P1 LDG.E.U8 R49, desc[UR30][R70.64] ;  /* 0x0000001e46311981 */ /* 0x000f62000c1e1100 */
[----:B------:R-:W-:-:S03]  /*73f0*/  PRMT R65, RZ, 0x7610, R65 ;  /* 0x00007610ff417816 */ /* 0x000fc60000000041 */
[----:B------:R-:W5:Y:S01]  /*7400*/  @P1 LDG.E.U8 R64, desc[UR30][R68.64] ;  /* 0x0000001e44401981 */ /* 0x000f62000c1e1100 */
[----:B-1----:R-:W-:-:S04]  /*7410*/  IADD3 R66, P3, PT, R196, UR5, RZ ;  /* 0x00000005c4427c10 */ /* 0x002fc8000ff7e0ff */
[----:B------:R-:W-:-:S05]  /*7420*/  IADD3.X R67, PT, PT, R197, UR6, RZ, P3, !PT ;  /* 0x00000006c5437c10 */ /* 0x000fca0009ffe4ff */
[----:B------:R-:W5:Y:S01]  /*7430*/  @P1 LDG.E.U8 R65, desc[UR30][R66.64] ;  /* 0x0000001e42411981 */ /* 0x000f62000c1e1100 */
[----:B------:R-:W-:-:S04]  /*7440*/  @!UP1 UIADD3 UR6, UPT, UPT, -UR4, 0x100000, URZ ;  /* 0x0010000004069890 */ /* 0x000fc8000fffe1ff */
[----:B------:R-:W-:Y:S02]  /*7450*/  @!UP1 USHF.L.U32 UR7, UR6, 0xb, URZ ;  /* 0x0000000b06079899 */ /* 0x000fe400080006ff */
[----:B------:R-:W-:Y:S01]  /*7460*/  @!UP1 USHF.L.U32 UR6, UR6, 0x1, URZ ;  /* 0x0000000106069899 */ /* 0x000fe200080006ff */
[----:B------:R-:W-:-:S11]  /*7470*/  VOTEU.ALL UP2, P0 ;  /* 0x0000000000ff7886 */ /* 0x000fd60000040000 */
[----:B------:R0:W1:Y:S01]  /*7480*/  @!UP2 SYNCS.EXCH.64 URZ, [UR23+0xf008], UR6 ;  /* 0x00f0080617ffa5b2 */ /* 0x0000620008000100 */
[----:B------:R0:W-:Y:S04]  /*7490*/  STL.64 [R1+0x2b0], R70 ;  /* 0x0002b04601007387 */ /* 0x0001e80000100a00 */
[----:B------:R0:W-:Y:S04]  /*74a0*/  STL.64 [R1+0x238], R68 ;  /* 0x0002384401007387 */ /* 0x0001e80000100a00 */
[----:B------:R1:W-:Y:S01]  /*74b0*/  STL.64 [R1+0x230], R66 ;  /* 0x0002304201007387 */ /* 0x0003e20000100a00 */
[----:B------:R-:W-:-:S04]  /*74c0*/  @!UP1 UIADD3 UR4, UPT, UPT, -UR4, 0x100000, URZ ;  /* 0x0010000004049890 */ /* 0x000fc8000fffe1ff */
[----:B------:R-:W-:Y:S02]  /*74d0*/  @!UP1 USHF.L.U32 UR5, UR4, 0xb, URZ ;  /* 0x0000000b04059899 */ /* 0x000fe400080006ff */
[----:B------:R-:W-:Y:S01]  /*74e0*/  @!UP1 USHF.L.U32 UR4, UR4, 0x1, URZ ;  /* 0x0000000104049899 */ /* 0x000fe200080006ff */
[----:B------:R-:W-:Y:S01]  /*74f0*/  ISETP.EQ.U32.AND P2, PT, RZ, UR19, P1 ;  /* 0x00000013ff007c0c */ /* 0x000fe20008f42070 */
[----:B------:R-:W-:Y:S01]  /*7500*/  VOTEU.ALL UP2, P0 ;  /* 0x0000000000ff7886 */ /* 0x000fe20000040000 */
[----:B0-----:R-:W-:Y:S02]  /*7510*/  UIADD3 UR7, UPT, UPT, UR23, 0xa000, URZ ;  /* 0x0000a00017077890 */ /* 0x001fe4000fffe0ff */
[----:B------:R-:W-:Y:S01]  /*7520*/  UIADD3 UR20, UPT, UPT, UR29, 0x100, URZ ;  /* 0x000001001d147890 */ /* 0x000fe2000fffe0ff */
[----:B--2---:R0:W-:Y:S04]  /*7530*/  STS.U8 [R221+UR23+0x8000], R0 ;  /* 0x00800000dd007988 */ /* 0x0041e80008000017 */
[----:B---3--:R0:W-:Y:S04]  /*7540*/  STS.U8 [R221+UR23+0x9000], R2 ;  /* 0x00900002dd007988 */ /* 0x0081e80008000017 */
[----:B----4-:R0:W-:Y:S04]  /*7550*/  STS.U8 [R221+UR23+0x8400], R18 ;  /* 0x00840012dd007988 */ /* 0x0101e80008000017 */
[----:B------:R0:W-:Y:S04]  /*7560*/  STS.U8 [R221+UR23+0x9400], R19 ;  /* 0x00940013dd007988 */ /* 0x0001e80008000017 */
[----:B-----5:R0:W-:Y:S04]  /*7570*/  STS.U8 [R221+UR23+0x8800], R34 ;  /* 0x00880022dd007988 */ /* 0x0201e80008000017 */
[----:B------:R0:W-:Y:S04]  /*7580*/  STS.U8 [R221+UR23+0x9800], R35 ;  /* 0x00980023dd007988 */ /* 0x0001e80008000017 */
        /* <DEDUP_REMOVED lines=57> */
[----:B------:R0:W-:Y:S01]  /*7920*/  STS.U8 [R215+UR23+0x9f80], R65 ;  /* 0x009f8041d7007988 */ /* 0x0001e20008000017 */
[----:B-1----:R1:W-:Y:S06]  /*7930*/  MEMBAR.ALL.CTA ;  /* 0x0000000000007992 */ /* 0x0023ec0000008000 */
[----:B-1----:R-:W-:Y:S04]  /*7940*/  FENCE.VIEW.ASYNC.S ;  /* 0x00000000000073c6 */ /* 0x002fe80000000000 */
[----:B------:R-:W1:Y:S02]  /*7950*/  FENCE.VIEW.ASYNC.S ;  /* 0x00000000000073c6 */ /* 0x000e640000000000 */
[----:B-1----:R0:W1:Y:S02]  /*7960*/  @!UP2 SYNCS.EXCH.64 URZ, [UR23+0xa000], UR4 ;  /* 0x00a0000417ffa5b2 */ /* 0x0020640008000100 */
[----:B-1----:R-:W-:Y:S06]  /*7970*/  BAR.SYNC.DEFER_BLOCKING 0x0 ;  /* 0x0000000000007b1d */ /* 0x002fec0000010000 */
[----:B0-----:R-:W-:Y:S05]  /*7980*/  @!P2 BRA `(.L_x_6) ;  /* 0x0000000000d8a947 */ /* 0x001fea0003800000 */
[----:B------:R-:W-:Y:S02]  /*7990*/  USHF.R.U32.HI UR8, URZ, 0x4, UR23 ;  /* 0x00000004ff087899 */ /* 0x000fe40008011617 */
[----:B------:R-:W-:Y:S02]  /*79a0*/  UIADD3 UR5, UPT, UPT, UR23, 0x8000, URZ ;  /* 0x0000800017057890 */ /* 0x000fe4000fffe0ff */
[----:B------:R-:W-:Y:S02]  /*79b0*/  USGXT.U32 UR8, UR8, 0xe ;  /* 0x0000000e0808789a */ /* 0x000fe40008000000 */
[----:B------:R-:W-:Y:S02]  /*79c0*/  USHF.R.U32.HI UR5, URZ, 0x4, UR5 ;  /* 0x00000004ff057899 */ /* 0x000fe40008011605 */
[----:B------:R-:W-:Y:S02]  /*79d0*/  UIADD3 UR34, UP2, UPT, UR8, 0x100, URZ ;  /* 0x0000010008227890 */ /* 0x000fe4000ff5e0ff */
[----:B------:R-:W-:Y:S01]  /*79e0*/  USGXT.U32 UR10, UR5, 0xe ;  /* 0x0000000e050a789a */ /* 0x000fe20008000000 */
[----:B------:R-:W-:Y:S01]  /*79f0*/  UMOV UR4, URZ ;  /* 0x000000ff00047c82 */ /* 0x000fe20008000000 */
[----:B------:R-:W-:Y:S01]  /*7a00*/  UMOV UR6, URZ ;  /* 0x000000ff00067c82 */ /* 0x000fe20008000000 */
[----:B------:R-:W-:-:S02]  /*7a10*/  UIADD3.X UR35, UPT, UPT, UR4, 0x40004040, URZ, UP2, !UPT ;  /* 0x4000404004237890 */ /* 0x000fc400097fe4ff */
[----:B------:R-:W-:Y:S01]  /*7a20*/  UIADD3 UR40, UP2, UPT, UR10, 0x2, URZ ;  /* 0x000000020a287890 */ /* 0x000fe2000ff5e0ff */
[----:B------:R-:W-:Y:S01]  /*7a30*/  UMOV UR4, UR7 ;  /* 0x0000000700047c82 */ /* 0x000fe20008000000 */
[----:B------:R-:W-:Y:S02]  /*7a40*/  UMOV UR5, URZ ;  /* 0x000000ff00057c82 */ /* 0x000fe40008000000 */
[----:B------:R-:W-:Y:S01]  /*7a50*/  UIADD3.X UR41, UPT, UPT, UR6, 0x40004040, URZ, UP2, !UPT ;  /* 0x4000404006297890 */ /* 0x000fe200097fe4ff */
[----:B------:R-:W-:Y:S01]  /*7a60*/  UMOV UR18, UR4 ;  /* 0x0000000400127c82 */ /* 0x000fe20008000000 */
[----:B------:R-:W-:Y:S02]  /*7a70*/  UIADD3.64 UR4, UPT, UPT, UR34, 0x100, URZ ;  /* 0x0000010022047897 */ /* 0x000fe4000fffe0ff */
[----:B------:R-:W-:Y:S02]  /*7a80*/  UIADD3.64 UR44, UPT, UPT, UR40, 0x2, URZ ;  /* 0x00000002282c7897 */ /* 0x000fe4000fffe0ff */
[----:B------:R-:W-:-:S02]  /*7a90*/  UIADD3.64 UR46, UPT, UPT, UR34, 0x200, URZ ;  /* 0x00000200222e7897 */ /* 0x000fc4000fffe0ff */
[----:B------:R-:W-:Y:S02]  /*7aa0*/  UIADD3.64 UR48, UPT, UPT, UR40, 0x4, URZ ;  /* 0x0000000428307897 */ /* 0x000fe4000fffe0ff */
[----:B------:R-:W-:Y:S02]  /*7ab0*/  UIADD3.64 UR50, UPT, UPT, UR34, 0x300, URZ ;  /* 0x0000030022327897 */ /* 0x000fe4000fffe0ff */
[----:B------:R-:W-:Y:S02]  /*7ac0*/  UIADD3.64 UR52, UPT, UPT, UR40, 0xfe, URZ ;  /* 0x000000fe28347897 */ /* 0x000fe4000fffe0ff */
[----:B------:R-:W-:Y:S02]  /*7ad0*/  UIADD3.64 UR54, UPT, UPT, UR34, 0x400, URZ ;  /* 0x0000040022367897 */ /* 0x000fe4000fffe0ff */
[----:B------:R-:W-:Y:S02]  /*7ae0*/  UIADD3.64 UR56, UPT, UPT, UR40, 0x100, URZ ;  /* 0x0000010028387897 */ /* 0x000fe4000fffe0ff */
[----:B------:R-:W-:-:S02]  /*7af0*/  UIADD3.64 UR58, UPT, UPT, UR34, 0x500, URZ ;  /* 0x00000500223a7897 */ /* 0x000fc4000fffe0ff */
[----:B------:R-:W-:Y:S01]  /*7b00*/  UIADD3.64 UR60, UPT, UPT, UR40, 0x102, URZ ;  /* 0x00000102283c7897 */ /* 0x000fe2000fffe0ff */
[----:B------:R-:W-:Y:S01]  /*7b10*/  UMOV UR14, 0x0 ;  /* 0x00000000000e7882 */ /* 0x000fe20000000000 */
[----:B------:R-:W-:Y:S01]  /*7b20*/  UMOV UR15, 0x8088010 ;  /* 0x08088010000f7882 */ /* 0x000fe20000000000 */
[----:B------:R-:W-:Y:S01]  /*7b30*/  UIADD3.64 UR62, UPT, UPT, UR34, 0x600, URZ ;  /* 0x00000600223e7897 */ /* 0x000fe2000fffe0ff */
[----:B------:R-:W-:Y:S01]  /*7b40*/  UMOV UR9, 0x40004040 ;  /* 0x4000404000097882 */ /* 0x000fe20000000000 */
[----:B------:R-:W-:Y:S01]  /*7b50*/  UIADD3.64 UR64, UPT, UPT, UR40, 0x104, URZ ;  /* 0x0000010428407897 */ /* 0x000fe2000fffe0ff */
[----:B------:R-:W-:Y:S01]  /*7b60*/  UMOV UR11, 0x40004040 ;  /* 0x40004040000b7882 */ /* 0x000fe20000000000 */
[----:B------:R-:W-:Y:S01]  /*7b70*/  UMOV UR16, 0x0 ;  /* 0x0000000000107882 */ /* 0x000fe20000000000 */
[----:B------:R-:W-:Y:S01]  /*7b80*/  UMOV UR17, 0x8088010 ;  /* 0x0808801000117882 */ /* 0x000fe20000000000 */
[----:B------:R-:W-:Y:S01]  /*7b90*/  UMOV UR12, 0x0 ;  /* 0x00000000000c7882 */ /* 0x000fe20000000000 */
[----:B------:R-:W-:Y:S01]  /*7ba0*/  UMOV UR13, 0x8088010 ;  /* 0x08088010000d7882 */ /* 0x000fe20000000000 */
[----:B------:R0:W-:Y:S01]  /*7bb0*/  UTCQMMA gdesc[UR8], gdesc[UR10], tmem[UR20], tmem[UR14], idesc[UR15], !UPT ;  /* 0x00ff0e0a080075ea */ /* 0x0001e2000f800314 */
[----:B------:R-:W-:Y:S01]  /*7bc0*/  UMOV UR32, 0x0 ;  /* 0x0000000000207882 */ /* 0x000fe20000000000 */
[----:B------:R-:W-:Y:S01]  /*7bd0*/  UMOV UR33, 0x8088010 ;  /* 0x0808801000217882 */ /* 0x000fe20000000000 */
[----:B------:R0:W-:Y:S01]  /*7be0*/  UTCQMMA gdesc[UR34], gdesc[UR40], tmem[UR20], tmem[UR16], idesc[UR17], UPT ;  /* 0x00ff1028220075ea */ /* 0x0001e2000b800314 */
        /* <DEDUP_REMOVED lines=12> */
[----:B------:R0:W-:Y:S01]  /*7cb0*/  UTCQMMA gdesc[UR58], gdesc[UR60], tmem[UR20], tmem[UR36], idesc[UR37], UPT ;  /* 0x00ff243c3a0075ea */ /* 0x0001e2000b800314 */
[----:B------:R0:W-:Y:S01]  /*7cc0*/  UTCQMMA gdesc[UR62], gdesc[UR64], tmem[UR20], tmem[UR42], idesc[UR43], UPT ;  /* 0x00ff2a403e0075ea */ /* 0x0001e2000b800314 */
[----:B------:R0:W-:Y:S01]  /*7cd0*/  UTCBAR [UR18], URZ ;  /* 0x000000ff120073e9 */ /* 0x0001e200080000ff */
[----:B------:R-:W-:Y:S01]  /*7ce0*/  NOP ;  /* 0x0000000000007918 */ /* 0x000fe20000000000 */
.L_x_6:
[----:B------:R-:W-:Y:S05]  /*7cf0*/  @!P1 BRA `(.L_x_7) ;  /* 0x0000000000089947 */ /* 0x000fea0003800000 */
[----:B------:R-:W1:Y:S02]  /*7d00*/  SYNCS.PHASECHK.TRANS64.TRYWAIT P3, [UR23+0xa000], RZ ;  /* 0x00a000ffff0075a7 */ /* 0x000e640008061117 */
[----:B-1----:R-:W-:Y:S05]  /*7d10*/  @!P3 BRA `(.L_x_8) ;  /* 0x000001380008b947 */ /* 0x002fea0003800000 */
.L_x_7:
[----:B------:R-:W-:Y:S01]  /*7d20*/  BAR.SYNC.DEFER_BLOCKING 0x0 ;  /* 0x0000000000007b1d */ /* 0x000fe20000010000 */
[----:B------:R-:W-:-:S05]  /*7d30*/  PRMT R101, RZ, 0x7610, R101 ;  /* 0x00007610ff657816 */ /* 0x000fca0000000065 */
[----:B0-----:R-:W0:Y:S02]  /*7d40*/  LDCU UR8, c[0x0][0x3a8] ;  /* 0x00007500ff0877ac */ /* 0x001e240008000800 */
[----:B------:R-:W1:Y:S01]  /*7d50*/  LDC.64 R204, c[0x0][0x390] ;  /* 0x0000e400ffcc7b82 */ /* 0x000e620000000a00 */
[----:B------:R-:W0:Y:S01]  /*7d60*/  LDTM.x32 R4, tmem[UR22+0x100] ;  /* 0x00010016000479ee */ /* 0x000e2200082c0000 */
[----:B------:R-:W2:Y:S01]  /*7d70*/  LDCU UR4, c[0x0][0x3d0] ;  /* 0x00007a00ff0477ac */ /* 0x000ea20008000800 */
[----:B------:R-:W3:Y:S05]  /*7d80*/  LDCU UR26, c[0x0][0x3d4] ;  /* 0x00007a80ff1a77ac */ /* 0x000eea0008000800 */
[----:B------:R-:W4:Y:S01]  /*7d90*/  LDC R42, c[0x0][0x3d8] ;  /* 0x0000f600ff2a7b82 */ /* 0x000f220000000800 */
[----:B------:R-:W5:Y:S01]  /*7da0*/  LDCU UR6, c[0x0][0x3d8] ;  /* 0x00007b00ff0677ac */ /* 0x000f620008000800 */
[----:B------:R-:W-:-:S02]  /*7db0*/  PRMT R86, RZ, 0x7610, R86 ;  /* 0x00007610ff567816 */ /* 0x000fc40000000056 */
[----:B------:R-:W-:Y:S02]  /*7dc0*/  PRMT R78, RZ, 0x7610, R78 ;  /* 0x00007610ff4e7816 */ /* 0x000fe4000000004e */
[----:B------:R-:W-:Y:S01]  /*7dd0*/  PRMT R94, RZ, 0x7610, R94 ;  /* 0x00007610ff5e7816 */ /* 0x000fe2000000005e */
[----:B------:R-:W1:Y:S01]  /*7de0*/  @!P0 SYNCS.CCTL.IV [UR23+0xa000] ;  /* 0x00a00000ff0089b1 */ /* 0x000e620008000017 */
[----:B------:R-:W-:Y:S01]  /*7df0*/  NOP ;  /* 0x0000000000007918 */ /* 0x000fe20000000000 */
[----:B--2---:R-:W-:Y:S01]  /*7e00*/  UIMAD UR4, UR24, UR4, URZ ;  /* 0x00000004180472a4 */ /* 0x004fe2000f8e02ff */
[----:B0-----:R-:W-:Y:S01]  /*7e10*/  FMUL R0, R4, UR8 ;  /* 0x0000000804007c20 */ /* 0x001fe20008400000 */
[----:B------:R-:W-:Y:S01]  /*7e20*/  FMUL R37, R5, UR8 ;  /* 0x0000000805257c20 */ /* 0x000fe20008400000 */
[----:B------:R-:W-:Y:S01]  /*7e30*/  FMUL R2, R6, UR8 ;  /* 0x0000000806027c20 */ /* 0x000fe20008400000 */
[----:B------:R-:W-:Y:S01]  /*7e40*/  FMUL R36, R7, UR8 ;  /* 0x0000000807247c20 */ /* 0x000fe20008400000 */
[----:B------:R-:W-:Y:S01]  /*7e50*/  FMUL R39, R10, UR8 ;  /* 0x000000080a277c20 */ /* 0x000fe20008400000 */
[----:B------:R-:W-:Y:S01]  /*7e60*/  USHF.R.S32.HI UR5, URZ, 0x1f, UR4 ;  /* 0x0000001fff057899 */ /* 0x000fe20008011404 */
[----:B------:R-:W-:Y:S01]  /*7e70*/  FMUL R41, R18, UR8 ;  /* 0x0000000812297c20 */ /* 0x000fe20008400000 */
[----:B------:R-:W-:Y:S01]  /*7e80*/  FMNMX3 R2, R0, R37, R2, !PT ;  /* 0x0000002500027276 */ /* 0x000fe20007800002 */
[----:B------:R-:W-:Y:S01]  /*7e90*/  FMUL R37, R8, UR8 ;  /* 0x0000000808257c20 */ /* 0x000fe20008400000 */
[----:B------:R-:W-:Y:S01]  /*7ea0*/  FMUL R0, R9, UR8 ;  /* 0x0000000809007c20 */ /* 0x000fe20008400000 */
[----:B------:R-:W-:Y:S01]  /*7eb0*/  PRMT R70, RZ, 0x7610, R70 ;  /* 0x00007610ff467816 */ /* 0x000fe20000000046 */
[----:B------:R-:W0:Y:S02]  /*7ec0*/  LDC R50, c[0x0][0x3d8] ;  /* 0x0000f600ff327b82 */ /* 0x000e240000000800 */
[----:B------:R-:W-:Y:S01]  /*7ed0*/  FMNMX3 R36, R2, R36, R37, !PT ;  /* 0x0000002402247276 */ /* 0x000fe20007800025 */
[----:B------:R-:W-:Y:S01]  /*7ee0*/  FMUL R2, R11, UR8 ;  /* 0x000000080b027c20 */ /* 0x000fe20008400000 */
[----:B------:R-:W-:-:S02]  /*7ef0*/  FMUL R37, R12, UR8 ;  /* 0x000000080c257c20 */ /* 0x000fc40008400000 */
[----:B------:R-:W-:Y:S02]  /*7f00*/  FMNMX3 R0, R36, R0, R39, !PT ;  /* 0x0000000024007276 */ /* 0x000fe40007800027 */
[----:B------:R-:W-:Y:S01]  /*7f10*/  SHF.R.U32.HI R39, RZ, 0x5, R175 ;  /* 0x00000005ff277819 */ /* 0x000fe200000116af */
[----:B------:R-:W2:Y:S01]  /*7f20*/  LDC R103, c[0x0][0x3d8] ;  /* 0x0000f600ff677b82 */ /* 0x000ea20000000800 */
[----:B------:R-:W-:Y:S01]  /*7f30*/  FMNMX3 R36, R0, R2, R37, !PT ;  /* 0x0000000200247276 */ /* 0x000fe20007800025 */
[----:B------:R-:W-:Y:S01]  /*7f40*/  FMUL R2, R13, UR8 ;  /* 0x000000080d027c20 */ /* 0x000fe20008400000 */
[----:B------:R-:W-:Y:S01]  /*7f50*/  FMUL R37, R14, UR8 ;  /* 0x000000080e257c20 */ /* 0x000fe20008400000 */
[----:B------:R-:W-:-:S04]  /*7f60*/  LOP3.LUT R0, R175, 0x1f, RZ, 0xc0, !PT ;  /* 0x0000001faf007812 */ /* 0x000fc800078ec0ff */
[----:B------:R-:W-:Y:S01]  /*7f70*/  FMNMX3 R38, R36, R2, R37, !PT ;  /* 0x0000000224267276 */ /* 0x000fe20007800025 */
[----:B---3--:R-:W-:Y:S01]  /*7f80*/  IMAD R37, R0, UR26, RZ ;  /* 0x0000001a00257c24 */ /* 0x008fe2000f8e02ff */
[----:B------:R-:W-:Y:S01]  /*7f90*/  SGXT.U32 R2, R39, 0x2 ;  /* 0x000000022702781a */ /* 0x000fe20000000000 */
[----:B------:R-:W-:Y:S01]  /*7fa0*/  FMUL R0, R15, UR8 ;  /* 0x000000080f007c20 */ /* 0x000fe20008400000 */
[----:B------:R-:W-:Y:S01]  /*7fb0*/  FMUL R39, R16, UR8 ;  /* 0x0000000810277c20 */ /* 0x000fe20008400000 */
[----:B------:R-:W-:Y:S01]  /*7fc0*/  FMUL R36, R17, UR8 ;  /* 0x0000000811247c20 */ /* 0x000fe20008400000 */
[----:B------:R-:W-:Y:S02]  /*7fd0*/  SHF.R.S32.HI R40, RZ, 0x1f, R37 ;  /* 0x0000001fff287819 */ /* 0x000fe40000011425 */
[----:B-1----:R-:W-:Y:S01]  /*7fe0*/  IADD3 R204, P3, P4, R37, UR4, R204 ;  /* 0x0000000425cc7c10 */ /* 0x002fe2000fc7e0cc */
[----:B-----5:R-:W-:Y:S01]  /*7ff0*/  IMAD R37, R2, UR6, RZ ;  /* 0x0000000602257c24 */ /* 0x020fe2000f8e02ff */
[----:B------:R-:W-:Y:S01]  /*8000*/  FMNMX3 R38, R38, R0, R39, !PT ;  /* 0x0000000026267276 */ /* 0x000fe20007800027 */
[----:B------:R-:W-:Y:S01]  /*8010*/  FMUL R2, R19, UR8 ;  /* 0x0000000813027c20 */ /* 0x000fe20008400000 */
[----:B------:R-:W-:Y:S01]  /*8020*/  IADD3.X R0, PT, PT, R40, UR5, R205, P3, P4 ;  /* 0x0000000528007c10 */ /* 0x000fe20009fe84cd */
[----:B------:R-:W-:Y:S01]  /*8030*/  FMUL R39, R20, UR8 ;  /* 0x0000000814277c20 */ /* 0x000fe20008400000 */
[----:B------:R-:W1:Y:S01]  /*8040*/  LDC R40, c[0x0][0x3d8] ;  /* 0x0000f600ff287b82 */ /* 0x000e620000000800 */
[----:B------:R-:W-:Y:S01]  /*8050*/  FMNMX3 R38, R38, R36, R41, !PT ;  /* 0x0000002426267276 */ /* 0x000fe20007800029 */
[----:B------:R-:W-:Y:S01]  /*8060*/  FMUL R36, R21, UR8 ;  /* 0x0000000815247c20 */ /* 0x000fe20008400000 */
[----:B------:R-:W-:Y:S01]  /*8070*/  FMUL R41, R22, UR8 ;  /* 0x0000000816297c20 */ /* 0x000fe20008400000 */
[----:B------:R-:W-:Y:S01]  /*8080*/  UIADD3 UR4, UPT, UPT, UR19, 0x1c, URZ ;  /* 0x0000001c13047890 */ /* 0x000fe2000fffe0ff */
[----:B------:R-:W-:Y:S01]  /*8090*/  FMNMX3 R2, R38, R2, R39, !PT ;  /* 0x0000000226027276 */ /* 0x000fe20007800027 */
[----:B------:R-:W-:Y:S01]  /*80a0*/  FMUL R39, R24, UR8 ;  /* 0x0000000818277c20 */ /* 0x000fe20008400000 */
[----:B------:R-:W-:Y:S01]  /*80b0*/  UIADD3 UR5, UPT, UPT, UR19, 0x3c, URZ ;  /* 0x0000003c13057890 */ /* 0x000fe2000fffe0ff */
[----:B------:R-:W3:Y:S01]  /*80c0*/  LDC R38, c[0x0][0x3d8] ;  /* 0x0000f600ff267b82 */ /* 0x000ee20000000800 */
[----:B------:R-:W-:Y:S01]  /*80d0*/  FMNMX3 R36, R2, R36, R41, !PT ;  /* 0x0000002402247276 */ /* 0x000fe20007800029 */
[----:B------:R-:W-:Y:S01]  /*80e0*/  FMUL R2, R23, UR8 ;  /* 0x0000000817027c20 */ /* 0x000fe20008400000 */
[----:B------:R-:W-:-:S02]  /*80f0*/  IADD3 R44, P3, PT, R37, R204, RZ ;  /* 0x000000cc252c7210 */ /* 0x000fc40007f7e0ff */
[----:B----4-:R-:W-:Y:S02]  /*8100*/  IMAD R41, R42, UR5, RZ ;  /* 0x000000052a297c24 */ /* 0x010fe4000f8e02ff */
[----:B------:R-:W-:Y:S01]  /*8110*/  FMNMX3 R2, R36, R2, R39, !PT ;  /* 0x0000000224027276 */ /* 0x000fe20007800027 */
[----:B------:R-:W4:Y:S01]  /*8120*/  LDC R42, c[0x0][0x3d8] ;  /* 0x0000f600ff2a7b82 */ /* 0x000f220000000800 */
[----:B------:R-:W-:-:S05]  /*8130*/  LEA.HI.X.SX32 R45, R37, R0, 0x1, P3 ;  /* 0x00000000252d7211 */ /* 0x000fca00018f0eff */
[----:B------:R5:W-:Y:S01]  /*8140*/  STL.64 [R1+0x228], R44 ;  /* 0x0002282c01007387 */ /* 0x000be20000100a00 */
[----:B-1----:R-:W-:Y:S01]  /*8150*/  IMAD R39, R40, UR4, RZ ;  /* 0x0000000428277c24 */ /* 0x002fe2000f8e02ff */
[----:B------:R-:W1:Y:S02]  /*8160*/  LDC R36, c[0x0][0x3d8] ;  /* 0x0000f600ff247b82 */ /* 0x000e640000000800 */
[----:B------:R5:W2:Y:S01]  /*8170*/  @P1 LDG.E.U8 R101, desc[UR30][R44.64] ;  /* 0x0000001e2c651981 */ /* 0x000aa2000c1e1100 */
[----:B------:R-:W-:Y:S01]  /*8180*/  FMUL R102, R25, UR8 ;  /* 0x0000000819667c20 */ /* 0x000fe20008400000 */
[----:B------:R-:W-:Y:S01]  /*8190*/  FMUL R43, R26, UR8 ;  /* 0x000000081a2b7c20 */ /* 0x000fe20008400000 */
[----:B------:R-:W-:Y:S01]  /*81a0*/  IADD3 R48, P3, PT, R39, R204, RZ ;  /* 0x000000cc27307210 */ /* 0x000fe20007f7e0ff */
[----:B------:R-:W-:-:S03]  /*81b0*/  UIADD3 UR4, UPT, UPT, UR19, 0x5c, URZ ;  /* 0x0000005c13047890 */ /* 0x000fc6000fffe0ff */
[----:B------:R-:W-:Y:S01]  /*81c0*/  LEA.HI.X.SX32 R49, R39, R0, 0x1, P3 ;  /* 0x0000000027317211 */ /* 0x000fe200018f0eff */
[----:B------:R-:W0:Y:S01]  /*81d0*/  LDC R40, c[0x0][0x3d8] ;  /* 0x0000f600ff287b82 */ /* 0x000e220000000800 */
[----:B------:R-:W-:Y:S01]  /*81e0*/  FMNMX3 R102, R2, R102, R43, !PT ;  /* 0x0000006602667276 */ /* 0x000fe2000780002b */
[----:B---3--:R-:W-:Y:S01]  /*81f0*/  IMAD R43, R38, UR4, RZ ;  /* 0x00000004262b7c24 */ /* 0x008fe2000f8e02ff */
[C---:B-----5:R-:W-:Y:S01]  /*8200*/  IADD3 R44, P4, PT, R41.reuse, R204, RZ ;  /* 0x000000cc292c7210 */ /* 0x060fe20007f9e0ff */
[----:B------:R-:W-:Y:S03]  /*8210*/  STL.64 [R1+0x1f0], R48 ;  /* 0x0001f03001007387 */ /* 0x000fe60000100a00 */
[----:B------:R-:W-:Y:S01]  /*8220*/  LEA.HI.X.SX32 R45, R41, R0, 0x1, P4 ;  /* 0x00000000292d7211 */ /* 0x000fe200020f0eff */
[----:B------:R-:W3:Y:S01]  /*8230*/  LDC R2, c[0x0][0x3d8] ;  /* 0x0000f600ff027b82 */ /* 0x000ee20000000800 */
[----:B------:R-:W-:Y:S01]  /*8240*/  UIADD3 UR4, UPT, UPT, UR19, 0x7c, URZ ;  /* 0x0000007c13047890 */ /* 0x000fe2000fffe0ff */
[C---:B------:R-:W-:Y:S01]  /*8250*/  IADD3 R46, P3, PT, R43.reuse, R204, RZ ;  /* 0x000000cc2b2e7210 */ /* 0x040fe20007f7e0ff */
[----:B------:R-:W-:Y:S01]  /*8260*/  UIADD3 UR5, UPT, UPT, UR19, 0x9c, URZ ;  /* 0x0000009c13057890 */ /* 0x000fe2000fffe0ff */
[----:B------:R5:W-:Y:S04]  /*8270*/  STL.64 [R1+0x1b0], R44 ;  /* 0x0001b02c01007387 */ /* 0x000be80000100a00 */
[----:B------:R5:W2:Y:S01]  /*8280*/  @P1 LDG.E.U8 R86, desc[UR30][R44.64] ;  /* 0x0000001e2c561981 */ /* 0x000aa2000c1e1100 */
[----:B-1----:R-:W-:Y:S01]  /*8290*/  IMAD R39, R36, UR4, RZ ;  /* 0x0000000424277c24 */ /* 0x002fe2000f8e02ff */
[----:B------:R-:W1:Y:S02]  /*82a0*/  LDC R38, c[0x0][0x3d8] ;  /* 0x0000f600ff267b82 */ /* 0x000e640000000800 */
[----:B------:R-:W2:Y:S06]  /*82b0*/  @P1 LDG.E.U8 R94, desc[UR30][R48.64] ;  /* 0x0000001e305e1981 */ /* 0x000eac000c1e1100 */
[----:B-----5:R-:W5:Y:S01]  /*82c0*/  LDC R44, c[0x0][0x3d8] ;  /* 0x0000f600ff2c7b82 */ /* 0x020f620000000800 */
[----:B------:R-:W-:Y:S01]  /*82d0*/  UIADD3 UR4, UPT, UPT, UR19, 0xbc, URZ ;  /* 0x000000bc13047890 */ /* 0x000fe2000fffe0ff */
[----:B------:R-:W-:-:S06]  /*82e0*/  LEA.HI.X.SX32 R47, R43, R0, 0x1, P3 ;  /* 0x000000002b2f7211 */ /* 0x000fcc00018f0eff */
[----:B------:R-:W1:Y:S01]  /*82f0*/  LDC R36, c[0x0][0x3d8] ;  /* 0x0000f600ff247b82 */ /* 0x000e620000000800 */
[----:B----4-:R-:W-:Y:S01]  /*8300*/  IMAD R43, R42, UR4, RZ ;  /* 0x000000042a2b7c24 */ /* 0x010fe2000f8e02ff */
[----:B------:R4:W-:Y:S01]  /*8310*/  STL.64 [R1+0x170], R46 ;  /* 0x0001702e01007387 */ /* 0x0009e20000100a00 */
[----:B------:R-:W-:Y:S01]  /*8320*/  UIADD3 UR4, UPT, UPT, UR19, 0xdc, URZ ;  /* 0x000000dc13047890 */ /* 0x000fe2000fffe0ff */
[----:B0-----:R-:W-:Y:S02]  /*8330*/  IMAD R41, R40, UR5, RZ ;  /* 0x0000000528297c24 */ /* 0x001fe4000f8e02ff */
[----:B------:R4:W2:Y:S01]  /*8340*/  @P1 LDG.E.U8 R78, desc[UR30][R46.64] ;  /* 0x0000001e2e4e1981 */ /* 0x0008a2000c1e1100 */
[----:B---3--:R-:W-:Y:S01]  /*8350*/  IMAD R37, R2, 0x4, R37 ;  /* 0x0000000402257824 */ /* 0x008fe200078e0225 */
[----:B------:R-:W0:Y:S01]  /*8360*/  LDC R40, c[0x0][0x3d8] ;  /* 0x0000f600ff287b82 */ /* 0x000e220000000800 */
[-C--:B------:R-:W-:Y:S02]  /*8370*/  IADD3 R248, P4, PT, R41, R204.reuse, RZ ;  /* 0x000000cc29f87210 */ /* 0x080fe40007f9e0ff */
[----:B----4-:R-:W-:-:S05]  /*8380*/  IADD3 R46, P3, PT, R39, R204, RZ ;  /* 0x000000cc272e7210 */ /* 0x010fca0007f7e0ff */
[----:B------:R-:W3:Y:S01]  /*8390*/  LDC R2, c[0x0][0x3d8] ;  /* 0x0000f600ff027b82 */ /* 0x000ee20000000800 */
[-C--:B------:R-:W-:Y:S01]  /*83a0*/  LEA.HI.X.SX32 R47, R39, R0.reuse, 0x1, P3 ;  /* 0x00000000272f7211 */ /* 0x080fe200018f0eff */
[----:B-----5:R-:W-:Y:S01]  /*83b0*/  IMAD R39, R44, UR4, RZ ;  /* 0x000000042c277c24 */ /* 0x020fe2000f8e02ff */
[----:B------:R-:W-:Y:S02]  /*83c0*/  LEA.HI.X.SX32 R249, R41, R0, 0x1, P4 ;  /* 0x0000000029f97211 */ /* 0x000fe400020f0eff */
[----:B------:R-:W-:-:S03]  /*83d0*/  IADD3 R232, P3, PT, R43, R204, RZ ;  /* 0x000000cc2be87210 */ /* 0x000fc60007f7e0ff */
[----:B------:R-:W4:Y:S01]  /*83e0*/  LDC R42, c[0x0][0x3d8] ;  /* 0x0000f600ff2a7b82 */ /* 0x000f220000000800 */
[----:B------:R-:W-:Y:S01]  /*83f0*/  IADD3 R216, P4, PT, R39, R204, RZ ;  /* 0x000000cc27d87210 */ /* 0x000fe20007f9e0ff */
[----:B------:R5:W2:Y:S01]  /*8400*/  @P1 LDG.E.U8 R70, desc[UR30][R46.64] ;  /* 0x0000001e2e461981 */ /* 0x000aa2000c1e1100 */
[-C--:B------:R-:W-:Y:S02]  /*8410*/  LEA.HI.X.SX32 R233, R43, R0.reuse, 0x1, P3 ;  /* 0x000000002be97211 */ /* 0x080fe400018f0eff */
[----:B------:R-:W-:Y:S02]  /*8420*/  LEA.HI.X.SX32 R217, R39, R0, 0x1, P4 ;  /* 0x0000000027d97211 */ /* 0x000fe400020f0eff */
[C---:B------:R-:W-:Y:S02]  /*8430*/  IADD3 R48, P3, PT, R37.reuse, R204, RZ ;  /* 0x000000cc25307210 */ /* 0x040fe40007f7e0ff */
[----:B-1----:R-:W-:Y:S01]  /*8440*/  LEA R39, R36, R37, 0x2 ;  /* 0x0000002524277211 */ /* 0x002fe200078e10ff */
[----:B------:R5:W-:Y:S01]  /*8450*/  STL.64 [R1+0x130], R46 ;  /* 0x0001302e01007387 */ /* 0x000be20000100a00 */
[----:B------:R-:W-:Y:S01]  /*8460*/  LEA.HI.X.SX32 R49, R37, R0, 0x1, P3 ;  /* 0x0000000025317211 */ /* 0x000fe200018f0eff */
[----:B------:R-:W1:Y:S02]  /*8470*/  LDC R36, c[0x0][0x3d8] ;  /* 0x0000f600ff247b82 */ /* 0x000e640000000800 */
[----:B------:R-:W-:Y:S01]  /*8480*/  IMAD R37, R38, 0x4, R39 ;  /* 0x0000000426257824 */ /* 0x000fe200078e0227 */
[----:B-----5:R-:W-:-:S02]  /*8490*/  IADD3 R46, P3, PT, R39, R204, RZ ;  /* 0x000000cc272e7210 */ /* 0x020fc40007f7e0ff */
[----:B------:R-:W-:Y:S01]  /*84a0*/  PRMT R100, RZ, 0x7610, R100 ;  /* 0x00007610ff647816 */ /* 0x000fe20000000064 */
[----:B------:R5:W-:Y:S01]  /*84b0*/  STL.64 [R1+0x220], R48 ;  /* 0x0002203001007387 */ /* 0x000be20000100a00 */
[----:B------:R-:W-:Y:S01]  /*84c0*/  LEA.HI.X.SX32 R47, R39, R0, 0x1, P3 ;  /* 0x00000000272f7211 */ /* 0x000fe200018f0eff */
[----:B------:R-:W1:Y:S01]  /*84d0*/  LDC R38, c[0x0][0x3d8] ;  /* 0x0000f600ff267b82 */ /* 0x000e620000000800 */
[C---:B------:R-:W-:Y:S02]  /*84e0*/  IADD3 R44, P3, PT, R37.reuse, R204, RZ ;  /* 0x000000cc252c7210 */ /* 0x040fe40007f7e0ff */
[----:B------:R5:W2:Y:S02]  /*84f0*/  @P1 LDG.E.U8 R100, desc[UR30][R48.64] ;  /* 0x0000001e30641981 */ /* 0x000aa4000c1e1100 */
[----:B------:R-:W-:Y:S01]  /*8500*/  LEA.HI.X.SX32 R45, R37, R0, 0x1, P3 ;  /* 0x00000000252d7211 */ /* 0x000fe200018f0eff */
[----:B---3--:R-:W-:Y:S02]  /*8510*/  IMAD R37, R2, 0x4, R37 ;  /* 0x0000000402257824 */ /* 0x008fe400078e0225 */
[----:B------:R-:W3:Y:S02]  /*8520*/  LDC R2, c[0x0][0x3d8] ;  /* 0x0000f600ff027b82 */ /* 0x000ee40000000800 */
[----:B0-----:R-:W-:Y:S01]  /*8530*/  IMAD R39, R40, 0x4, R37 ;  /* 0x0000000428277824 */ /* 0x001fe200078e0225 */
[----:B-----5:R-:W-:-:S02]  /*8540*/  IADD3 R48, P3, PT, R37, R204, RZ ;  /* 0x000000cc25307210 */ /* 0x020fc40007f7e0ff */
[----:B------:R-:W-:-:S03]  /*8550*/  PRMT R98, RZ, 0x7610, R98 ;  /* 0x00007610ff627816 */ /* 0x000fc60000000062 */
[----:B------:R-:W0:Y:S01]  /*8560*/  LDC R40, c[0x0][0x3d8] ;  /* 0x0000f600ff287b82 */ /* 0x000e220000000800 */
[----:B------:R-:W-:Y:S02]  /*8570*/  PRMT R99, RZ, 0x7610, R99 ;  /* 0x00007610ff637816 */ /* 0x000fe40000000063 */
[----:B------:R-:W-:Y:S01]  /*8580*/  LEA.HI.X.SX32 R49, R37, R0, 0x1, P3 ;  /* 0x0000000025317211 */ /* 0x000fe200018f0eff */
[----:B----4-:R-:W-:Y:S01]  /*8590*/  IMAD R37, R42, 0x4, R39 ;  /* 0x000000042a257824 */ /* 0x010fe200078e0227 */
[----:B------:R-:W-:Y:S01]  /*85a0*/  STL.64 [R1+0x218], R46 ;  /* 0x0002182e01007387 */ /* 0x000fe20000100a00 */
[----:B------:R-:W-:Y:S02]  /*85b0*/  PRMT R96, RZ, 0x7610, R96 ;  /* 0x00007610ff607816 */ /* 0x000fe40000000060 */
[----:B------:R-:W-:Y:S01]  /*85c0*/  PRMT R95, RZ, 0x7610, R95 ;  /* 0x00007610ff5f7816 */ /* 0x000fe2000000005f */
[----:B------:R4:W-:Y:S01]  /*85d0*/  STL.64 [R1+0x210], R44 ;  /* 0x0002102c01007387 */ /* 0x0009e20000100a00 */
[----:B------:R-:W-:Y:S01]  /*85e0*/  PRMT R93, RZ, 0x7610, R93 ;  /* 0x00007610ff5d7816 */ /* 0x000fe2000000005d */
[----:B------:R-:W5:Y:S02]  /*85f0*/  LDC R42, c[0x0][0x3d8] ;  /* 0x0000f600ff2a7b82 */ /* 0x000f640000000800 */
[----:B------:R4:W2:Y:S04]  /*8600*/  @P1 LDG.E.U8 R98, desc[UR30][R44.64] ;  /* 0x0000001e2c621981 */ /* 0x0008a8000c1e1100 */
[----:B------:R1:W2:Y:S01]  /*8610*/  @P1 LDG.E.U8 R99, desc[UR30][R46.64] ;  /* 0x0000001e2e631981 */ /* 0x0002a2000c1e1100 */
[----:B----4-:R-:W-:-:S02]  /*8620*/  IADD3 R44, P4, PT, R37, R204, RZ ;  /* 0x000000cc252c7210 */ /* 0x010fc40007f9e0ff */
[----:B-1----:R-:W-:Y:S02]  /*8630*/  IADD3 R46, P3, PT, R39, R204, RZ ;  /* 0x000000cc272e7210 */ /* 0x002fe40007f7e0ff */
[-C--:B------:R-:W-:Y:S02]  /*8640*/  LEA.HI.X.SX32 R45, R37, R0.reuse, 0x1, P4 ;  /* 0x00000000252d7211 */ /* 0x080fe400020f0eff */
[----:B------:R-:W-:Y:S02]  /*8650*/  LEA.HI.X.SX32 R47, R39, R0, 0x1, P3 ;  /* 0x00000000272f7211 */ /* 0x000fe400018f0eff */
[----:B------:R-:W-:Y:S01]  /*8660*/  LEA R37, R36, R37, 0x3 ;  /* 0x0000002524257211 */ /* 0x000fe200078e18ff */
[----:B------:R-:W-:Y:S01]  /*8670*/  STL.64 [R1+0x208], R48 ;  /* 0x0002083001007387 */ /* 0x000fe20000100a00 */
[----:B------:R-:W1:Y:S03]  /*8680*/  LDC R36, c[0x0][0x3d8] ;  /* 0x0000f600ff247b82 */ /* 0x000e660000000800 */
[----:B------:R4:W-:Y:S01]  /*8690*/  STL.64 [R1+0x200], R46 ;  /* 0x0002002e01007387 */ /* 0x0009e20000100a00 */
[----:B---3--:R-:W-:-:S03]  /*86a0*/  IMAD R39, R2, 0x4, R37 ;  /* 0x0000000402277824 */ /* 0x008fc600078e0225 */
[----:B------:R4:W3:Y:S01]  /*86b0*/  @P1 LDG.E.U8 R96, desc[UR30][R46.64] ;  /* 0x0000001e2e601981 */ /* 0x0008e2000c1e1100 */
[----:B------:R-:W5:Y:S03]  /*86c0*/  LDC R2, c[0x0][0x3d8] ;  /* 0x0000f600ff027b82 */ /* 0x000f660000000800 */
[----:B------:R0:W-:Y:S04]  /*86d0*/  STL.64 [R1+0x1f8], R44 ;  /* 0x0001f82c01007387 */ /* 0x0001e80000100a00 */
[----:B------:R0:W2:Y:S01]  /*86e0*/  @P1 LDG.E.U8 R95, desc[UR30][R44.64] ;  /* 0x0000001e2c5f1981 */ /* 0x0000a2000c1e1100 */
[----:B----4-:R-:W-:-:S04]  /*86f0*/  IADD3 R46, P3, PT, R37, R204, RZ ;  /* 0x000000cc252e7210 */ /* 0x010fc80007f7e0ff */
[----:B------:R-:W-:Y:S01]  /*8700*/  LEA.HI.X.SX32 R47, R37, R0, 0x1, P3 ;  /* 0x00000000252f7211 */ /* 0x000fe200018f0eff */
[----:B------:R-:W-:Y:S01]  /*8710*/  IMAD R37, R38, 0x4, R39 ;  /* 0x0000000426257824 */ /* 0x000fe200078e0227 */
[----:B------:R-:W-:Y:S01]  /*8720*/  PRMT R92, RZ, 0x7610, R92 ;  /* 0x00007610ff5c7816 */ /* 0x000fe2000000005c */
[----:B------:R-:W4:Y:S01]  /*8730*/  LDC R38, c[0x0][0x3d8] ;  /* 0x0000f600ff267b82 */ /* 0x000f220000000800 */
[C---:B0-----:R-:W-:Y:S01]  /*8740*/  IADD3 R44, P3, PT, R39.reuse, R204, RZ ;  /* 0x000000cc272c7210 */ /* 0x041fe20007f7e0ff */
[----:B------:R0:W-:Y:S03]  /*8750*/  STL.64 [R1+0x1e8], R46 ;  /* 0x0001e82e01007387 */ /* 0x0001e60000100a00 */
[----:B------:R-:W-:Y:S01]  /*8760*/  LEA.HI.X.SX32 R45, R39, R0, 0x1, P3 ;  /* 0x00000000272d7211 */ /* 0x000fe200018f0eff */
[----:B------:R0:W2:Y:S01]  /*8770*/  @P1 LDG.E.U8 R93, desc[UR30][R46.64] ;  /* 0x0000001e2e5d1981 */ /* 0x0000a2000c1e1100 */
[----:B------:R-:W-:-:S02]  /*8780*/  IMAD R39, R40, 0x4, R37 ;  /* 0x0000000428277824 */ /* 0x000fc400078e0225 */
[----:B------:R-:W4:Y:S01]  /*8790*/  LDC R40, c[0x0][0x3d8] ;  /* 0x0000f600ff287b82 */ /* 0x000f220000000800 */
[----:B------:R1:W-:Y:S01]  /*87a0*/  STL.64 [R1+0x1e0], R44 ;  /* 0x0001e02c01007387 */ /* 0x0003e20000100a00 */
[----:B------:R-:W-:-:S03]  /*87b0*/  PRMT R97, RZ, 0x7610, R97 ;  /* 0x00007610ff617816 */ /* 0x000fc60000000061 */
[----:B------:R1:W2:Y:S01]  /*87c0*/  @P1 LDG.E.U8 R92, desc[UR30][R44.64] ;  /* 0x0000001e2c5c1981 */ /* 0x0002a2000c1e1100 */
[C---:B0-----:R-:W-:Y:S02]  /*87d0*/  IADD3 R46, P3, PT, R37.reuse, R204, RZ ;  /* 0x000000cc252e7210 */ /* 0x041fe40007f7e0ff */
[----:B------:R-:W-:Y:S01]  /*87e0*/  PRMT R91, RZ, 0x7610, R91 ;  /* 0x00007610ff5b7816 */ /* 0x000fe2000000005b */
[----:B------:R0:W2:Y:S01]  /*87f0*/  @P1 LDG.E.U8 R97, desc[UR30][R48.64] ;  /* 0x0000001e30611981 */ /* 0x0000a2000c1e1100 */
[----:B------:R-:W-:Y:S02]  /*8800*/  LEA.HI.X.SX32 R47, R37, R0, 0x1, P3 ;  /* 0x00000000252f7211 */ /* 0x000fe400018f0eff */
[C---:B-1----:R-:W-:Y:S01]  /*8810*/  IADD3 R44, P3, PT, R39.reuse, R204, RZ ;  /* 0x000000cc272c7210 */ /* 0x042fe20007f7e0ff */
[----:B------:R-:W-:Y:S01]  /*8820*/  IMAD R37, R36, 0x4, R39 ;  /* 0x0000000424257824 */ /* 0x000fe200078e0227 */
[----:B------:R-:W-:Y:S01]  /*8830*/  PRMT R90, RZ, 0x7610, R90 ;  /* 0x00007610ff5a7816 */ /* 0x000fe2000000005a */
[----:B------:R-:W1:Y:S01]  /*8840*/  LDC R36, c[0x0][0x3d8] ;  /* 0x0000f600ff247b82 */ /* 0x000e620000000800 */
[----:B------:R-:W-:Y:S01]  /*8850*/  LEA.HI.X.SX32 R45, R39, R0, 0x1, P3 ;  /* 0x00000000272d7211 */ /* 0x000fe200018f0eff */
[----:B------:R4:W2:Y:S01]  /*8860*/  @P1 LDG.E.U8 R91, desc[UR30][R46.64] ;  /* 0x0000001e2e5b1981 */ /* 0x0008a2000c1e1100 */
[----:B0-----:R-:W-:-:S02]  /*8870*/  IADD3 R48, P3, PT, R37, R204, RZ ;  /* 0x000000cc25307210 */ /* 0x001fc40007f7e0ff */
[----:B-----5:R-:W-:Y:S01]  /*8880*/  LEA R41, R2, R37, 0x2 ;  /* 0x0000002502297211 */ /* 0x020fe200078e10ff */
[----:B------:R4:W-:Y:S02]  /*8890*/  STL.64 [R1+0x1d8], R46 ;  /* 0x0001d82e01007387 */ /* 0x0009e40000100a00 */
[----:B------:R-:W0:Y:S01]  /*88a0*/  LDC R39, c[0x0][0x3d8] ;  /* 0x0000f600ff277b82 */ /* 0x000e220000000800 */
[----:B------:R-:W-:Y:S01]  /*88b0*/  LEA.HI.X.SX32 R49, R37, R0, 0x1, P3 ;  /* 0x0000000025317211 */ /* 0x000fe200018f0eff */
[----:B------:R-:W-:Y:S01]  /*88c0*/  IMAD R37, R42, 0x4, R41 ;  /* 0x000000042a257824 */ /* 0x000fe200078e0229 */
[----:B------:R-:W-:Y:S01]  /*88d0*/  PRMT R88, RZ, 0x7610, R88 ;  /* 0x00007610ff587816 */ /* 0x000fe20000000058 */
[----:B------:R5:W-:Y:S04]  /*88e0*/  STL.64 [R1+0x1d0], R44 ;  /* 0x0001d02c01007387 */ /* 0x000be80000100a00 */
[----:B------:R5:W2:Y:S01]  /*88f0*/  @P1 LDG.E.U8 R90, desc[UR30][R44.64] ;  /* 0x0000001e2c5a1981 */ /* 0x000aa2000c1e1100 */
[----:B------:R-:W-:Y:S01]  /*8900*/  PRMT R87, RZ, 0x7610, R87 ;  /* 0x00007610ff577816 */ /* 0x000fe20000000057 */
[----:B------:R-:W1:Y:S01]  /*8910*/  LDC R2, c[0x0][0x3d8] ;  /* 0x0000f600ff027b82 */ /* 0x000e620000000800 */
[----:B----4-:R-:W-:-:S04]  /*8920*/  IADD3 R46, P3, PT, R41, R204, RZ ;  /* 0x000000cc292e7210 */ /* 0x010fc80007f7e0ff */
[----:B------:R-:W-:Y:S01]  /*8930*/  LEA.HI.X.SX32 R47, R41, R0, 0x1, P3 ;  /* 0x00000000292f7211 */ /* 0x000fe200018f0eff */
[----:B------:R-:W-:Y:S01]  /*8940*/  IMAD R41, R38, 0x8, R37 ;  /* 0x0000000826297824 */ /* 0x000fe200078e0225 */
[C---:B-----5:R-:W-:Y:S01]  /*8950*/  IADD3 R44, P4, PT, R37.reuse, R204, RZ ;  /* 0x000000cc252c7210 */ /* 0x060fe20007f9e0ff */
[----:B------:R-:W4:Y:S01]  /*8960*/  LDC R38, c[0x0][0x3d8] ;  /* 0x0000f600ff267b82 */ /* 0x000f220000000800 */
[----:B------:R-:W-:Y:S01]  /*8970*/  STL.64 [R1+0x1c8], R48 ;  /* 0x0001c83001007387 */ /* 0x000fe20000100a00 */
[----:B------:R-:W-:Y:S01]  /*8980*/  IMAD R43, R40, 0x4, R41 ;  /* 0x00000004282b7824 */ /* 0x000fe200078e0229 */
[----:B------:R-:W-:Y:S02]  /*8990*/  LEA.HI.X.SX32 R45, R37, R0, 0x1, P4 ;  /* 0x00000000252d7211 */ /* 0x000fe400020f0eff */
[----:B------:R5:W-:Y:S04]  /*89a0*/  STL.64 [R1+0x1c0], R46 ;  /* 0x0001c02e01007387 */ /* 0x000be80000100a00 */
[----:B------:R5:W2:Y:S01]  /*89b0*/  @P1 LDG.E.U8 R88, desc[UR30][R46.64] ;  /* 0x0000001e2e581981 */ /* 0x000aa2000c1e1100 */
[----:B0-----:R-:W-:Y:S01]  /*89c0*/  IMAD R39, R39, 0x4, R43 ;  /* 0x0000000427277824 */ /* 0x001fe200078e022b */
[----:B------:R-:W0:Y:S02]  /*89d0*/  LDC R37, c[0x0][0x3d8] ;  /* 0x0000f600ff257b82 */ /* 0x000e240000000800 */
[----:B------:R1:W-:Y:S04]  /*89e0*/  STL.64 [R1+0x1b8], R44 ;  /* 0x0001b82c01007387 */ /* 0x0003e80000100a00 */
[----:B------:R1:W2:Y:S01]  /*89f0*/  @P1 LDG.E.U8 R87, desc[UR30][R44.64] ;  /* 0x0000001e2c571981 */ /* 0x0002a2000c1e1100 */
[----:B-----5:R-:W-:-:S04]  /*8a00*/  IADD3 R46, P3, PT, R41, R204, RZ ;  /* 0x000000cc292e7210 */ /* 0x020fc80007f7e0ff */
[----:B------:R-:W-:Y:S02]  /*8a10*/  LEA.HI.X.SX32 R47, R41, R0, 0x1, P3 ;  /* 0x00000000292f7211 */ /* 0x000fe400018f0eff */
[C---:B-1----:R-:W-:Y:S02]  /*8a20*/  IADD3 R44, P3, PT, R43.reuse, R204, RZ ;  /* 0x000000cc2b2c7210 */ /* 0x042fe40007f7e0ff */
[----:B------:R-:W-:Y:S02]  /*8a30*/  LEA R36, R36, R39, 0x2 ;  /* 0x0000002724247211 */ /* 0x000fe400078e10ff */
[----:B------:R-:W-:Y:S02]  /*8a40*/  LEA.HI.X.SX32 R45, R43, R0, 0x1, P3 ;  /* 0x000000002b2d7211 */ /* 0x000fe400018f0eff */
[----:B------:R-:W-:-:S04]  /*8a50*/  IADD3 R42, P3, PT, R39, R204, RZ ;  /* 0x000000cc272a7210 */ /* 0x000fc80007f7e0ff */
[----:B------:R-:W-:Y:S02]  /*8a60*/  LEA.HI.X.SX32 R43, R39, R0, 0x1, P3 ;  /* 0x00000000272b7211 */ /* 0x000fe400018f0eff */
[C---:B------:R-:W-:Y:S01]  /*8a70*/  IADD3 R40, P3, PT, R36.reuse, R204, RZ ;  /* 0x000000cc24287210 */ /* 0x040fe20007f7e0ff */
[----:B------:R-:W1:Y:S01]  /*8a80*/  LDC R39, c[0x0][0x3d8] ;  /* 0x0000f600ff277b82 */ /* 0x000e620000000800 */
[----:B------:R-:W-:Y:S02]  /*8a90*/  PRMT R85, RZ, 0x7610, R85 ;  /* 0x00007610ff557816 */ /* 0x000fe40000000055 */
[----:B------:R-:W-:Y:S01]  /*8aa0*/  LEA.HI.X.SX32 R41, R36, R0, 0x1, P3 ;  /* 0x0000000024297211 */ /* 0x000fe200018f0eff */
[----:B----4-:R-:W-:Y:S01]  /*8ab0*/  IMAD R36, R38, 0x4, R36 ;  /* 0x0000000426247824 */ /* 0x010fe200078e0224 */
[----:B------:R-:W-:Y:S01]  /*8ac0*/  PRMT R84, RZ, 0x7610, R84 ;  /* 0x00007610ff547816 */ /* 0x000fe20000000054 */
[----:B------:R4:W-:Y:S01]  /*8ad0*/  STL.64 [R1+0x1a8], R46 ;  /* 0x0001a82e01007387 */ /* 0x0009e20000100a00 */
[----:B------:R-:W-:Y:S01]  /*8ae0*/  PRMT R82, RZ, 0x7610, R82 ;  /* 0x00007610ff527816 */ /* 0x000fe20000000052 */
[----:B------:R-:W-:Y:S01]  /*8af0*/  IMAD R2, R2, 0x4, R36 ;  /* 0x0000000402027824 */ /* 0x000fe200078e0224 */
[----:B------:R-:W5:Y:S01]  /*8b00*/  LDC R38, c[0x0][0x3d8] ;  /* 0x0000f600ff267b82 */ /* 0x000f620000000800 */
[----:B------:R4:W2:Y:S01]  /*8b10*/  @P1 LDG.E.U8 R85, desc[UR30][R46.64] ;  /* 0x0000001e2e551981 */ /* 0x0008a2000c1e1100 */
[----:B------:R-:W-:-:S03]  /*8b20*/  PRMT R83, RZ, 0x7610, R83 ;  /* 0x00007610ff537816 */ /* 0x000fc60000000053 */
[----:B------:R0:W-:Y:S04]  /*8b30*/  STL.64 [R1+0x1a0], R44 ;  /* 0x0001a02c01007387 */ /* 0x0001e80000100a00 */
[----:B------:R0:W2:Y:S01]  /*8b40*/  @P1 LDG.E.U8 R84, desc[UR30][R44.64] ;  /* 0x0000001e2c541981 */ /* 0x0000a2000c1e1100 */
[----:B----4-:R-:W-:-:S03]  /*8b50*/  IADD3 R46, P3, PT, R36, R204, RZ ;  /* 0x000000cc242e7210 */ /* 0x010fc60007f7e0ff */
[----:B------:R-:W-:Y:S01]  /*8b60*/  STL.64 [R1+0x198], R42 ;  /* 0x0001982a01007387 */ /* 0x000fe20000100a00 */
[----:B------:R-:W-:Y:S01]  /*8b70*/  LEA.HI.X.SX32 R47, R36, R0, 0x1, P3 ;  /* 0x00000000242f7211 */ /* 0x000fe200018f0eff */
[----:B0-----:R-:W-:Y:S02]  /*8b80*/  IMAD R36, R37, 0x4, R2 ;  /* 0x0000000425247824 */ /* 0x001fe400078e0202 */
[----:B------:R0:W-:Y:S01]  /*8b90*/  STL.64 [R1+0x190], R40 ;  /* 0x0001902801007387 */ /* 0x0001e20000100a00 */
[----:B------:R-:W-:Y:S01]  /*8ba0*/  PRMT R80, RZ, 0x7610, R80 ;  /* 0x00007610ff507816 */ /* 0x000fe20000000050 */
[----:B------:R-:W4:Y:S01]  /*8bb0*/  LDC R37, c[0x0][0x3d8] ;  /* 0x0000f600ff257b82 */ /* 0x000f220000000800 */
[C---:B------:R-:W-:Y:S01]  /*8bc0*/  IADD3 R44, P3, PT, R2.reuse, R204, RZ ;  /* 0x000000cc022c7210 */ /* 0x040fe20007f7e0ff */
[----:B------:R0:W2:Y:S03]  /*8bd0*/  @P1 LDG.E.U8 R82, desc[UR30][R40.64] ;  /* 0x0000001e28521981 */ /* 0x0000a6000c1e1100 */
[----:B------:R-:W-:Y:S01]  /*8be0*/  LEA.HI.X.SX32 R45, R2, R0, 0x1, P3 ;  /* 0x00000000022d7211 */ /* 0x000fe200018f0eff */
[----:B------:R1:W2:Y:S01]  /*8bf0*/  @P1 LDG.E.U8 R83, desc[UR30][R42.64] ;  /* 0x0000001e2a531981 */ /* 0x0002a2000c1e1100 */
[----:B------:R-:W-:-:S02]  /*8c00*/  PRMT R79, RZ, 0x7610, R79 ;  /* 0x00007610ff4f7816 */ /* 0x000fc4000000004f */
[----:B------:R-:W-:Y:S01]  /*8c10*/  PRMT R81, RZ, 0x7610, R81 ;  /* 0x00007610ff517816 */ /* 0x000fe20000000051 */
[----:B------:R-:W-:Y:S01]  /*8c20*/  STL.64 [R1+0x188], R46 ;  /* 0x0001882e01007387 */ /* 0x000fe20000100a00 */
[----:B0-----:R-:W0:Y:S03]  /*8c30*/  LDC R40, c[0x0][0x3d8] ;  /* 0x0000f600ff287b82 */ /* 0x001e260000000800 */
[----:B------:R5:W2:Y:S01]  /*8c40*/  @P1 LDG.E.U8 R80, desc[UR30][R44.64] ;  /* 0x0000001e2c501981 */ /* 0x000aa2000c1e1100 */
[C---:B-1----:R-:W-:Y:S02]  /*8c50*/  IADD3 R42, P3, PT, R36.reuse, R204, RZ ;  /* 0x000000cc242a7210 */ /* 0x042fe40007f7e0ff */
[----:B------:R-:W-:Y:S01]  /*8c60*/  PRMT R77, RZ, 0x7610, R77 ;  /* 0x00007610ff4d7816 */ /* 0x000fe2000000004d */
[----:B------:R1:W2:Y:S01]  /*8c70*/  @P1 LDG.E.U8 R81, desc[UR30][R46.64] ;  /* 0x0000001e2e511981 */ /* 0x0002a2000c1e1100 */
[----:B------:R-:W4:Y:S01]  /*8c80*/  LDC R41, c[0x0][0x3d8] ;  /* 0x0000f600ff297b82 */ /* 0x000f220000000800 */
[----:B------:R-:W-:Y:S01]  /*8c90*/  LEA.HI.X.SX32 R43, R36, R0, 0x1, P3 ;  /* 0x00000000242b7211 */ /* 0x000fe200018f0eff */
[----:B------:R-:W-:Y:S01]  /*8ca0*/  IMAD R36, R39, 0x8, R36 ;  /* 0x0000000827247824 */ /* 0x000fe200078e0224 */
[----:B------:R1:W-:Y:S04]  /*8cb0*/  STL.64 [R1+0x180], R44 ;  /* 0x0001802c01007387 */ /* 0x0003e80000100a00 */
[----:B------:R0:W2:Y:S01]  /*8cc0*/  @P1 LDG.E.U8 R79, desc[UR30][R42.64] ;  /* 0x0000001e2a4f1981 */ /* 0x0000a2000c1e1100 */
[----:B------:R-:W4:Y:S01]  /*8cd0*/  LDC R39, c[0x0][0x3d8] ;  /* 0x0000f600ff277b82 */ /* 0x000f220000000800 */
[----:B-----5:R-:W-:-:S02]  /*8ce0*/  LEA R2, R38, R36, 0x2 ;  /* 0x0000002426027211 */ /* 0x020fc400078e10ff */
[----:B------:R5:W-:Y:S01]  /*8cf0*/  STL.64 [R1+0x178], R42 ;  /* 0x0001782a01007387 */ /* 0x000be20000100a00 */
[----:B-1----:R-:W-:-:S04]  /*8d00*/  IADD3 R44, P3, PT, R36, R204, RZ ;  /* 0x000000cc242c7210 */ /* 0x002fc80007f7e0ff */
[----:B------:R-:W1:Y:S01]  /*8d10*/  LDC R38, c[0x0][0x3d8] ;  /* 0x0000f600ff267b82 */ /* 0x000e620000000800 */
[----:B------:R-:W-:Y:S01]  /*8d20*/  LEA.HI.X.SX32 R45, R36, R0, 0x1, P3 ;  /* 0x00000000242d7211 */ /* 0x000fe200018f0eff */
[----:B0-----:R-:W-:Y:S01]  /*8d30*/  IMAD R36, R40, 0x4, R2 ;  /* 0x0000000428247824 */ /* 0x001fe200078e0202 */
[----:B------:R-:W-:-:S05]  /*8d40*/  IADD3 R46, P3, PT, R2, R204, RZ ;  /* 0x000000cc022e7210 */ /* 0x000fca0007f7e0ff */
[----:B-----5:R-:W0:Y:S01]  /*8d50*/  LDC R42, c[0x0][0x3d8] ;  /* 0x0000f600ff2a7b82 */ /* 0x020e220000000800 */
[----:B------:R5:W-:Y:S01]  /*8d60*/  STL.64 [R1+0x168], R44 ;  /* 0x0001682c01007387 */ /* 0x000be20000100a00 */
[----:B------:R-:W-:Y:S01]  /*8d70*/  LEA.HI.X.SX32 R47, R2, R0, 0x1, P3 ;  /* 0x00000000022f7211 */ /* 0x000fe200018f0eff */
[----:B----4-:R-:W-:Y:S02]  /*8d80*/  IMAD R2, R41, 0x4, R36 ;  /* 0x0000000429027824 */ /* 0x010fe400078e0224 */
[----:B------:R5:W4:Y:S01]  /*8d90*/  @P1 LDG.E.U8 R77, desc[UR30][R44.64] ;  /* 0x0000001e2c4d1981 */ /* 0x000b22000c1e1100 */
[----:B------:R-:W-:Y:S02]  /*8da0*/  PRMT R76, RZ, 0x7610, R76 ;  /* 0x00007610ff4c7816 */ /* 0x000fe4000000004c */
[----:B------:R-:W-:Y:S01]  /*8db0*/  PRMT R75, RZ, 0x7610, R75 ;  /* 0x00007610ff4b7816 */ /* 0x000fe2000000004b */
[----:B------:R1:W-:Y:S01]  /*8dc0*/  STL.64 [R1+0x160], R46 ;  /* 0x0001602e01007387 */ /* 0x0003e20000100a00 */
[----:B------:R-:W-:-:S03]  /*8dd0*/  PRMT R74, RZ, 0x7610, R74 ;  /* 0x00007610ff4a7816 */ /* 0x000fc6000000004a */
[----:B------:R1:W2:Y:S01]  /*8de0*/  @P1 LDG.E.U8 R76, desc[UR30][R46.64] ;  /* 0x0000001e2e4c1981 */ /* 0x0002a2000c1e1100 */
[----:B-----5:R-:W-:-:S04]  /*8df0*/  IADD3 R44, P3, PT, R36, R204, RZ ;  /* 0x000000cc242c7210 */ /* 0x020fc80007f7e0ff */
[----:B------:R-:W-:Y:S01]  /*8e00*/  LEA.HI.X.SX32 R45, R36, R0, 0x1, P3 ;  /* 0x00000000242d7211 */ /* 0x000fe200018f0eff */
[----:B------:R-:W-:Y:S01]  /*8e10*/  IMAD R36, R39, 0x4, R2 ;  /* 0x0000000427247824 */ /* 0x000fe200078e0202 */
[C---:B------:R-:W-:Y:S01]  /*8e20*/  IADD3 R40, P3, PT, R2.reuse, R204, RZ ;  /* 0x000000cc02287210 */ /* 0x040fe20007f7e0ff */
[----:B------:R-:W5:Y:S02]  /*8e30*/  LDC R39, c[0x0][0x3d8] ;  /* 0x0000f600ff277b82 */ /* 0x000f640000000800 */
[----:B------:R0:W2:Y:S01]  /*8e40*/  @P1 LDG.E.U8 R75, desc[UR30][R44.64] ;  /* 0x0000001e2c4b1981 */ /* 0x0000a2000c1e1100 */
[----:B------:R-:W-:Y:S02]  /*8e50*/  LEA.HI.X.SX32 R41, R2, R0, 0x1, P3 ;  /* 0x0000000002297211 */ /* 0x000fe400018f0eff */
[----:B------:R-:W-:Y:S02]  /*8e60*/  LEA R2, R37, R36, 0x2 ;  /* 0x0000002425027211 */ /* 0x000fe400078e10ff */
[C---:B-1----:R-:W-:Y:S01]  /*8e70*/  IADD3 R46, P3, PT, R36.reuse, R204, RZ ;  /* 0x000000cc242e7210 */ /* 0x042fe20007f7e0ff */
[----:B------:R-:W1:Y:S01]  /*8e80*/  LDC R37, c[0x0][0x3d8] ;  /* 0x0000f600ff257b82 */ /* 0x000e620000000800 */
[----:B------:R0:W-:Y:S02]  /*8e90*/  STL.64 [R1+0x158], R44 ;  /* 0x0001582c01007387 */ /* 0x0001e40000100a00 */
[----:B------:R-:W-:Y:S01]  /*8ea0*/  LEA.HI.X.SX32 R47, R36, R0, 0x1, P3 ;  /* 0x00000000242f7211 */ /* 0x000fe200018f0eff */
[----:B0-----:R-:W-:Y:S01]  /*8eb0*/  IMAD R36, R42, 0x4, R2 ;  /* 0x000000042a247824 */ /* 0x001fe200078e0202 */
[----:B------:R0:W-:Y:S01]  /*8ec0*/  STL.64 [R1+0x150], R40 ;  /* 0x0001502801007387 */ /* 0x0001e20000100a00 */
[----:B------:R-:W-:-:S03]  /*8ed0*/  PRMT R72, RZ, 0x7610, R72 ;  /* 0x00007610ff487816 */ /* 0x000fc60000000048 */
[----:B------:R0:W2:Y:S01]  /*8ee0*/  @P1 LDG.E.U8 R74, desc[UR30][R40.64] ;  /* 0x0000001e284a1981 */ /* 0x0000a2000c1e1100 */
[C---:B------:R-:W-:Y:S01]  /*8ef0*/  IADD3 R44, P4, PT, R2.reuse, R204, RZ ;  /* 0x000000cc022c7210 */ /* 0x040fe20007f9e0ff */
[----:B0-----:R-:W0:Y:S03]  /*8f00*/  LDC R40, c[0x0][0x3d8] ;  /* 0x0000f600ff287b82 */ /* 0x001e260000000800 */
[----:B------:R-:W-:Y:S01]  /*8f10*/  LEA.HI.X.SX32 R45, R2, R0, 0x1, P4 ;  /* 0x00000000022d7211 */ /* 0x000fe200020f0eff */
[----:B------:R-:W-:Y:S01]  /*8f20*/  IMAD R2, R38, 0x8, R36 ;  /* 0x0000000826027824 */ /* 0x000fe200078e0224 */
[----:B------:R-:W-:Y:S04]  /*8f30*/  STL.64 [R1+0x148], R46 ;  /* 0x0001482e01007387 */ /* 0x000fe80000100a00 */
[----:B------:R1:W2:Y:S01]  /*8f40*/  @P1 LDG.E.U8 R72, desc[UR30][R44.64] ;  /* 0x0000001e2c481981 */ /* 0x0002a2000c1e1100 */
[----:B------:R-:W3:Y:S03]  /*8f50*/  LDC R38, c[0x0][0x3d8] ;  /* 0x0000f600ff267b82 */ /* 0x000ee60000000800 */
[----:B------:R1:W-:Y:S01]  /*8f60*/  STL.64 [R1+0x140], R44 ;  /* 0x0001402c01007387 */ /* 0x0003e20000100a00 */
[----:B------:R-:W-:-:S04]  /*8f70*/  PRMT R71, RZ, 0x7610, R71 ;  /* 0x00007610ff477816 */ /* 0x000fc80000000047 */
[----:B------:R-:W3:Y:S01]  /*8f80*/  LDC R41, c[0x0][0x3d8] ;  /* 0x0000f600ff297b82 */ /* 0x000ee20000000800 */
[----:B-1----:R-:W-:-:S04]  /*8f90*/  IADD3 R44, P3, PT, R36, R204, RZ ;  /* 0x000000cc242c7210 */ /* 0x002fc80007f7e0ff */
[----:B------:R-:W-:Y:S01]  /*8fa0*/  LEA.HI.X.SX32 R45, R36, R0, 0x1, P3 ;  /* 0x00000000242d7211 */ /* 0x000fe200018f0eff */
[----:B-----5:R-:W-:Y:S01]  /*8fb0*/  IMAD R36, R39, 0x4, R2 ;  /* 0x0000000427247824 */ /* 0x020fe200078e0202 */
[C---:B------:R-:W-:Y:S01]  /*8fc0*/  IADD3 R42, P3, PT, R2.reuse, R204, RZ ;  /* 0x000000cc022a7210 */ /* 0x040fe20007f7e0ff */
[----:B------:R-:W1:Y:S01]  /*8fd0*/  LDC R39, c[0x0][0x3d8] ;  /* 0x0000f600ff277b82 */ /* 0x000e620000000800 */
[----:B------:R-:W-:Y:S01]  /*8fe0*/  PRMT R69, RZ, 0x7610, R69 ;  /* 0x00007610ff457816 */ /* 0x000fe20000000045 */
[----:B------:R5:W-:Y:S01]  /*8ff0*/  STL.64 [R1+0x138], R44 ;  /* 0x0001382c01007387 */ /* 0x000be20000100a00 */
[----:B------:R-:W-:Y:S02]  /*9000*/  LEA.HI.X.SX32 R43, R2, R0, 0x1, P3 ;  /* 0x00000000022b7211 */ /* 0x000fe400018f0eff */
[----:B------:R-:W-:Y:S01]  /*9010*/  LEA R2, R37, R36, 0x2 ;  /* 0x0000002425027211 */ /* 0x000fe200078e10ff */
[----:B------:R5:W4:Y:S01]  /*9020*/  @P1 LDG.E.U8 R71, desc[UR30][R44.64] ;  /* 0x0000001e2c471981 */ /* 0x000b22000c1e1100 */
[----:B------:R-:W-:Y:S01]  /*9030*/  PRMT R68, RZ, 0x7610, R68 ;  /* 0x00007610ff447816 */ /* 0x000fe20000000044 */
[----:B------:R-:W1:Y:S02]  /*9040*/  LDC R37, c[0x0][0x3d8] ;  /* 0x0000f600ff257b82 */ /* 0x000e640000000800 */
[----:B------:R0:W-:Y:S04]  /*9050*/  STL.64 [R1+0x128], R42 ;  /* 0x0001282a01007387 */ /* 0x0001e80000100a00 */
[----:B------:R0:W4:Y:S01]  /*9060*/  @P1 LDG.E.U8 R69, desc[UR30][R42.64] ;  /* 0x0000001e2a451981 */ /* 0x000122000c1e1100 */
[----:B-----5:R-:W-:-:S04]  /*9070*/  IADD3 R44, P3, PT, R36, R204, RZ ;  /* 0x000000cc242c7210 */ /* 0x020fc80007f7e0ff */
[----:B------:R-:W-:Y:S01]  /*9080*/  LEA.HI.X.SX32 R45, R36, R0, 0x1, P3 ;  /* 0x00000000242d7211 */ /* 0x000fe200018f0eff */
[----:B0-----:R-:W-:Y:S01]  /*9090*/  IMAD R36, R40, 0x4, R2 ;  /* 0x0000000428247824 */ /* 0x001fe200078e0202 */
[----:B------:R-:W-:Y:S01]  /*90a0*/  PRMT R67, RZ, 0x7610, R67 ;  /* 0x00007610ff437816 */ /* 0x000fe20000000043 */
[----:B------:R-:W0:Y:S01]  /*90b0*/  LDC R40, c[0x0][0x3d8] ;  /* 0x0000f600ff287b82 */ /* 0x000e220000000800 */
[C---:B------:R-:W-:Y:S01]  /*90c0*/  IADD3 R42, P4, PT, R2.reuse, R204, RZ ;  /* 0x000000cc022a7210 */ /* 0x040fe20007f9e0ff */
[----:B------:R5:W-:Y:S03]  /*90d0*/  STL.64 [R1+0x120], R44 ;  /* 0x0001202c01007387 */ /* 0x000be60000100a00 */
[----:B------:R-:W-:Y:S01]  /*90e0*/  LEA.HI.X.SX32 R43, R2, R0, 0x1, P4 ;  /* 0x00000000022b7211 */ /* 0x000fe200020f0eff */
[----:B------:R5:W4:Y:S01]  /*90f0*/  @P1 LDG.E.U8 R68, desc[UR30][R44.64] ;  /* 0x0000001e2c441981 */ /* 0x000b22000c1e1100 */
[----:B---3--:R-:W-:Y:S01]  /*9100*/  IMAD R2, R38, 0x4, R36 ;  /* 0x0000000426027824 */ /* 0x008fe200078e0224 */
[----:B------:R-:W-:Y:S01]  /*9110*/  PRMT R66, RZ, 0x7610, R66 ;  /* 0x00007610ff427816 */ /* 0x000fe20000000042 */
[----:B------:R-:W3:Y:S01]  /*9120*/  LDC R38, c[0x0][0x3d8] ;  /* 0x0000f600ff267b82 */ /* 0x000ee20000000800 */
[----:B------:R5:W-:Y:S04]  /*9130*/  STL.64 [R1+0x118], R42 ;  /* 0x0001182a01007387 */ /* 0x000be80000100a00 */
[----:B------:R5:W4:Y:S02]  /*9140*/  @P1 LDG.E.U8 R67, desc[UR30][R42.64] ;  /* 0x0000001e2a431981 */ /* 0x000b24000c1e1100 */
[----:B-----5:R-:W-:-:S04]  /*9150*/  IADD3 R44, P3, PT, R36, R204, RZ ;  /* 0x000000cc242c7210 */ /* 0x020fc80007f7e0ff */
[----:B------:R-:W-:Y:S01]  /*9160*/  LEA.HI.X.SX32 R45, R36, R0, 0x1, P3 ;  /* 0x00000000242d7211 */ /* 0x000fe200018f0eff */
[----:B------:R-:W-:Y:S02]  /*9170*/  IMAD R36, R41, 0x4, R2 ;  /* 0x0000000429247824 */ /* 0x000fe400078e0202 */
[----:B------:R-:W5:Y:S01]  /*9180*/  LDC R41, c[0x0][0x3d8] ;  /* 0x0000f600ff297b82 */ /* 0x000f620000000800 */
[C---:B------:R-:W-:Y:S01]  /*9190*/  IADD3 R42, P3, PT, R2.reuse, R204, RZ ;  /* 0x000000cc022a7210 */ /* 0x040fe20007f7e0ff */
[----:B------:R1:W-:Y:S01]  /*91a0*/  STL.64 [R1+0x110], R44 ;  /* 0x0001102c01007387 */ /* 0x0003e20000100a00 */
[----:B------:R-:W-:Y:S02]  /*91b0*/  PRMT R65, RZ, 0x7610, R65 ;  /* 0x00007610ff417816 */ /* 0x000fe40000000041 */
[----:B------:R-:W-:Y:S01]  /*91c0*/  LEA.HI.X.SX32 R43, R2, R0, 0x1, P3 ;  /* 0x00000000022b7211 */ /* 0x000fe200018f0eff */
[----:B------:R1:W4:Y:S04]  /*91d0*/  @P1 LDG.E.U8 R66, desc[UR30][R44.64] ;  /* 0x0000001e2c421981 */ /* 0x000328000c1e1100 */
[----:B------:R0:W-:Y:S04]  /*91e0*/  STL.64 [R1+0x108], R42 ;  /* 0x0001082a01007387 */ /* 0x0001e80000100a00 */
[----:B------:R0:W4:Y:S01]  /*91f0*/  @P1 LDG.E.U8 R65, desc[UR30][R42.64] ;  /* 0x0000001e2a411981 */ /* 0x000122000c1e1100 */
[----:B-1----:R-:W-:-:S04]  /*9200*/  IADD3 R44, P3, PT, R36, R204, RZ ;  /* 0x000000cc242c7210 */ /* 0x002fc80007f7e0ff */
[----:B------:R-:W-:Y:S02]  /*9210*/  LEA.HI.X.SX32 R45, R36, R0, 0x1, P3 ;  /* 0x00000000242d7211 */ /* 0x000fe400018f0eff */
[----:B------:R-:W-:Y:S01]  /*9220*/  LEA R36, R39, R36, 0x2 ;  /* 0x0000002427247211 */ /* 0x000fe200078e10ff */
[----:B0-----:R-:W0:Y:S03]  /*9230*/  LDC R42, c[0x0][0x3d8] ;  /* 0x0000f600ff2a7b82 */ /* 0x001e260000000800 */
[----:B------:R-:W-:Y:S01]  /*9240*/  IADD3 R250, P3, PT, R36, R204, RZ ;  /* 0x000000cc24fa7210 */ /* 0x000fe20007f7e0ff */
[----:B------:R-:W-:Y:S01]  /*9250*/  IMAD R2, R37, 0x8, R36 ;  /* 0x0000000825027824 */ /* 0x000fe200078e0224 */
[----:B------:R-:W-:-:S03]  /*9260*/  PRMT R64, RZ, 0x7610, R64 ;  /* 0x00007610ff407816 */ /* 0x000fc60000000040 */
[----:B------:R-:W1:Y:S01]  /*9270*/  LDC R43, c[0x0][0x3d8] ;  /* 0x0000f600ff2b7b82 */ /* 0x000e620000000800 */
[----:B------:R-:W-:Y:S01]  /*9280*/  LEA.HI.X.SX32 R251, R36, R0, 0x1, P3 ;  /* 0x0000000024fb7211 */ /* 0x000fe200018f0eff */
[----:B---3--:R-:W-:Y:S01]  /*9290*/  IMAD R39, R38, 0x4, R2 ;  /* 0x0000000426277824 */ /* 0x008fe200078e0202 */
[C---:B------:R-:W-:Y:S01]  /*92a0*/  IADD3 R246, P3, PT, R2.reuse, R204, RZ ;  /* 0x000000cc02f67210 */ /* 0x040fe20007f7e0ff */
[----:B------:R3:W-:Y:S04]  /*92b0*/  STL.64 [R1+0x100], R44 ;  /* 0x0001002c01007387 */ /* 0x0007e80000100a00 */
[----:B------:R-:W1:Y:S01]  /*92c0*/  LDC R37, c[0x0][0x3d8] ;  /* 0x0000f600ff257b82 */ /* 0x000e620000000800 */
[----:B------:R3:W4:Y:S01]  /*92d0*/  @P1 LDG.E.U8 R64, desc[UR30][R44.64] ;  /* 0x0000001e2c401981 */ /* 0x000722000c1e1100 */
[----:B------:R-:W-:Y:S01]  /*92e0*/  LEA.HI.X.SX32 R247, R2, R0, 0x1, P3 ;  /* 0x0000000002f77211 */ /* 0x000fe200018f0eff */
[----:B-----5:R-:W-:-:S05]  /*92f0*/  IMAD R2, R41, 0x4, R39 ;  /* 0x0000000429027824 */ /* 0x020fca00078e0227 */
[----:B---3--:R-:W3:Y:S01]  /*9300*/  LDC R45, c[0x0][0x3d8] ;  /* 0x0000f600ff2d7b82 */ /* 0x008ee20000000800 */
[----:B------:R-:W-:-:S07]  /*9310*/  LEA R38, R40, R2, 0x2 ;  /* 0x0000000228267211 */ /* 0x000fce00078e10ff */
[----:B------:R-:W5:Y:S01]  /*9320*/  LDC R44, c[0x0][0x3d8] ;  /* 0x0000f600ff2c7b82 */ /* 0x000f620000000800 */
[----:B------:R-:W-:Y:S01]  /*9330*/  PRMT R73, RZ, 0x7610, R73 ;  /* 0x00007610ff497816 */ /* 0x000fe20000000049 */
[----:B0-----:R-:W-:Y:S01]  /*9340*/  IMAD R36, R42, 0x4, R38 ;  /* 0x000000042a247824 */ /* 0x001fe200078e0226 */
[----:B------:R-:W-:-:S05]  /*9350*/  IADD3 R242, P3, PT, R2, R204, RZ ;  /* 0x000000cc02f27210 */ /* 0x000fca0007f7e0ff */
[----:B------:R-:W0:Y:S01]  /*9360*/  LDC R41, c[0x0][0x3d8] ;  /* 0x0000f600ff297b82 */ /* 0x000e220000000800 */
[----:B-1----:R-:W-:Y:S01]  /*9370*/  IMAD R40, R43, 0x4, R36 ;  /* 0x000000042b287824 */ /* 0x002fe200078e0224 */
[----:B------:R1:W4:Y:S01]  /*9380*/  @P1 LDG.E.U8 R73, desc[UR30][R46.64] ;  /* 0x0000001e2e491981 */ /* 0x000322000c1e1100 */
[----:B------:R-:W-:-:S05]  /*9390*/  LEA.HI.X.SX32 R243, R2, R0, 0x1, P3 ;  /* 0x0000000002f37211 */ /* 0x000fca00018f0eff */
[----:B------:R-:W0:Y:S01]  /*93a0*/  LDC R42, c[0x0][0x3d8] ;  /* 0x0000f600ff2a7b82 */ /* 0x000e220000000800 */
[----:B------:R-:W-:Y:S01]  /*93b0*/  IADD3 R238, P3, PT, R36, R204, RZ ;  /* 0x000000cc24ee7210 */ /* 0x000fe20007f7e0ff */
[----:B------:R-:W-:-:S06]  /*93c0*/  IMAD R2, R37, 0x4, R40 ;  /* 0x0000000425027824 */ /* 0x000fcc00078e0228 */
[----:B-1----:R-:W1:Y:S01]  /*93d0*/  LDC R46, c[0x0][0x3d8] ;  /* 0x0000f600ff2e7b82 */ /* 0x002e620000000800 */
[----:B------:R-:W-:Y:S02]  /*93e0*/  LEA.HI.X.SX32 R239, R36, R0, 0x1, P3 ;  /* 0x0000000024ef7211 */ /* 0x000fe400018f0eff */
[----:B---3--:R-:W-:-:S05]  /*93f0*/  LEA R36, R45, R2, 0x3 ;  /* 0x000000022d247211 */ /* 0x008fca00078e18ff */
[----:B------:R-:W3:Y:S01]  /*9400*/  LDC R43, c[0x0][0x3d8] ;  /* 0x0000f600ff2b7b82 */ /* 0x000ee20000000800 */
[----:B------:R-:W-:Y:S01]  /*9410*/  IADD3 R234, P3, PT, R2, R204, RZ ;  /* 0x000000cc02ea7210 */ /* 0x000fe20007f7e0ff */
[----:B-----5:R-:W-:-:S06]  /*9420*/  IMAD R44, R44, 0x4, R36 ;  /* 0x000000042c2c7824 */ /* 0x020fcc00078e0224 */
[----:B------:R-:W5:Y:S01]  /*9430*/  LDC R37, c[0x0][0x3d8] ;  /* 0x0000f600ff257b82 */ /* 0x000f620000000800 */
[----:B------:R-:W-:Y:S01]  /*9440*/  LEA.HI.X.SX32 R235, R2, R0, 0x1, P3 ;  /* 0x0000000002eb7211 */ /* 0x000fe200018f0eff */
[----:B0-----:R-:W-:Y:S01]  /*9450*/  IMAD R2, R41, 0x4, R44 ;  /* 0x0000000429027824 */ /* 0x001fe200078e022c */
[----:B------:R-:W-:-:S05]  /*9460*/  PRMT R89, RZ, 0x7610, R89 ;  /* 0x00007610ff597816 */ /* 0x000fca0000000059 */
[----:B------:R-:W0:Y:S01]  /*9470*/  LDC R45, c[0x0][0x3d8] ;  /* 0x0000f600ff2d7b82 */ /* 0x000e220000000800 */
[----:B------:R-:W-:Y:S01]  /*9480*/  IADD3 R230, P3, PT, R36, R204, RZ ;  /* 0x000000cc24e67210 */ /* 0x000fe20007f7e0ff */
[----:B------:R-:W-:Y:S01]  /*9490*/  IMAD R41, R42, 0x4, R2 ;  /* 0x000000042a297824 */ /* 0x000fe200078e0202 */
[----:B------:R1:W4:Y:S05]  /*94a0*/  @P1 LDG.E.U8 R89, desc[UR30][R48.64] ;  /* 0x0000001e30591981 */ /* 0x00032a000c1e1100 */
[----:B------:R-:W0:Y:S01]  /*94b0*/  LDC R47, c[0x0][0x3d8] ;  /* 0x0000f600ff2f7b82 */ /* 0x000e220000000800 */
[----:B------:R-:W-:Y:S02]  /*94c0*/  LEA.HI.X.SX32 R231, R36, R0, 0x1, P3 ;  /* 0x0000000024e77211 */ /* 0x000fe400018f0eff */
[----:B-1----:R-:W-:-:S05]  /*94d0*/  LEA R36, R46, R41, 0x2 ;  /* 0x000000292e247211 */ /* 0x002fca00078e10ff */
[----:B------:R-:W1:Y:S01]  /*94e0*/  LDC R49, c[0x0][0x3d8] ;  /* 0x0000f600ff317b82 */ /* 0x000e620000000800 */
[----:B---3--:R-:W-:Y:S01]  /*94f0*/  IMAD R43, R43, 0x4, R36 ;  /* 0x000000042b2b7824 */ /* 0x008fe200078e0224 */
[----:B------:R-:W-:-:S06]  /*9500*/  IADD3 R226, P3, PT, R2, R204, RZ ;  /* 0x000000cc02e27210 */ /* 0x000fcc0007f7e0ff */
[----:B------:R-:W3:Y:S01]  /*9510*/  LDC R48, c[0x0][0x3d8] ;  /* 0x0000f600ff307b82 */ /* 0x000ee20000000800 */
[----:B-----5:R-:W-:Y:S01]  /*9520*/  IMAD R37, R37, 0x4, R43 ;  /* 0x0000000425257824 */ /* 0x020fe200078e022b */
[----:B------:R-:W-:-:S06]  /*9530*/  LEA.HI.X.SX32 R227, R2, R0, 0x1, P3 ;  /* 0x0000000002e37211 */ /* 0x000fcc00018f0eff */
[----:B------:R-:W5:Y:S01]  /*9540*/  LDC R46, c[0x0][0x3d8] ;  /* 0x0000f600ff2e7b82 */ /* 0x000f620000000800 */
[----:B0-----:R-:W-:Y:S01]  /*9550*/  IMAD R2, R45, 0x8, R37 ;  /* 0x000000082d027824 */ /* 0x001fe200078e0225 */
[----:B------:R-:W-:-:S04]  /*9560*/  IADD3 R222, P3, PT, R36, R204, RZ ;  /* 0x000000cc24de7210 */ /* 0x000fc80007f7e0ff */
[----:B------:R-:W-:Y:S02]  /*9570*/  LEA R42, R47, R2, 0x2 ;  /* 0x000000022f2a7211 */ /* 0x000fe400078e10ff */
[----:B------:R-:W-:Y:S02]  /*9580*/  LEA.HI.X.SX32 R223, R36, R0, 0x1, P3 ;  /* 0x0000000024df7211 */ /* 0x000fe400018f0eff */
[----:B------:R-:W-:Y:S01]  /*9590*/  IADD3 R218, P3, PT, R37, R204, RZ ;  /* 0x000000cc25da7210 */ /* 0x000fe20007f7e0ff */
[----:B-1----:R-:W-:-:S03]  /*95a0*/  IMAD R36, R49, 0x4, R42 ;  /* 0x0000000431247824 */ /* 0x002fc600078e022a */
[----:B------:R-:W-:Y:S02]  /*95b0*/  LEA.HI.X.SX32 R219, R37, R0, 0x1, P3 ;  /* 0x0000000025db7211 */ /* 0x000fe400018f0eff */
[----:B------:R-:W-:Y:S01]  /*95c0*/  IADD3 R214, P3, PT, R2, R204, RZ ;  /* 0x000000cc02d67210 */ /* 0x000fe20007f7e0ff */
[----:B---3--:R-:W-:-:S03]  /*95d0*/  IMAD R45, R48, 0x4, R36 ;  /* 0x00000004302d7824 */ /* 0x008fc600078e0224 */
[----:B------:R-:W-:Y:S02]  /*95e0*/  LEA.HI.X.SX32 R215, R2, R0, 0x1, P3 ;  /* 0x0000000002d77211 */ /* 0x000fe400018f0eff */
[----:B------:R-:W-:Y:S01]  /*95f0*/  IADD3 R210, P3, PT, R36, R204, RZ ;  /* 0x000000cc24d27210 */ /* 0x000fe20007f7e0ff */
[----:B-----5:R-:W-:-:S03]  /*9600*/  IMAD R2, R46, 0x4, R45 ;  /* 0x000000042e027824 */ /* 0x020fc600078e022d */
[----:B------:R-:W-:Y:S02]  /*9610*/  LEA.HI.X.SX32 R211, R36, R0, 0x1, P3 ;  /* 0x0000000024d37211 */ /* 0x000fe400018f0eff */
[----:B------:R-:W-:Y:S02]  /*9620*/  IADD3 R206, P3, PT, R2, R204, RZ ;  /* 0x000000cc02ce7210 */ /* 0x000fe40007f7e0ff */
[----:B------:R-:W-:Y:S02]  /*9630*/  LEA R37, R50, R2, 0x2 ;  /* 0x0000000232257211 */ /* 0x000fe400078e10ff */
[----:B------:R-:W-:Y:S02]  /*9640*/  LEA.HI.X.SX32 R207, R2, R0, 0x1, P3 ;  /* 0x0000000002cf7211 */ /* 0x000fe400018f0eff */
[----:B------:R-:W0:Y:S01]  /*9650*/  LDC R2, c[0x0][0x3d8] ;  /* 0x0000f600ff027b82 */ /* 0x000e220000000800 */
[----:B------:R-:W-:-:S04]  /*9660*/  IADD3 R244, P3, PT, R39, R204, RZ ;  /* 0x000000cc27f47210 */ /* 0x000fc80007f7e0ff */
[----:B------:R-:W-:Y:S02]  /*9670*/  LEA.HI.X.SX32 R245, R39, R0, 0x1, P3 ;  /* 0x0000000027f57211 */ /* 0x000fe400018f0eff */
[----:B------:R-:W-:Y:S01]  /*9680*/  IADD3 R236, P3, PT, R40, R204, RZ ;  /* 0x000000cc28ec7210 */ /* 0x000fe20007f7e0ff */
[----:B--2---:R-:W-:-:S03]  /*9690*/  IMAD R36, R103, 0x4, R37 ;  /* 0x0000000467247824 */ /* 0x004fc600078e0225 */
[----:B------:R-:W-:Y:S02]  /*96a0*/  LEA.HI.X.SX32 R237, R40, R0, 0x1, P3 ;  /* 0x0000000028ed7211 */ /* 0x000fe400018f0eff */
[-C--:B------:R-:W-:Y:S01]  /*96b0*/  IADD3 R228, P3, PT, R44, R204.reuse, RZ ;  /* 0x000000cc2ce47210 */ /* 0x080fe20007f7e0ff */
[----:B------:R-:W-:Y:S01]  /*96c0*/  UIADD3 UR4, UPT, UPT, UR19, 0xfc, URZ ;  /* 0x000000fc13047890 */ /* 0x000fe2000fffe0ff */
[----:B------:R-:W-:Y:S02]  /*96d0*/  IADD3 R202, P4, PT, R36, R204, RZ ;  /* 0x000000cc24ca7210 */ /* 0x000fe40007f9e0ff */
[----:B------:R-:W-:Y:S02]  /*96e0*/  LEA.HI.X.SX32 R229, R44, R0, 0x1, P3 ;  /* 0x000000002ce57211 */ /* 0x000fe400018f0eff */
[----:B------:R-:W-:Y:S02]  /*96f0*/  IADD3 R220, P3, PT, R43, R204, RZ ;  /* 0x000000cc2bdc7210 */ /* 0x000fe40007f7e0ff */
[----:B------:R-:W-:-:S02]  /*9700*/  LEA.HI.X.SX32 R203, R36, R0, 0x1, P4 ;  /* 0x0000000024cb7211 */ /* 0x000fc400020f0eff */
[----:B------:R-:W-:Y:S01]  /*9710*/  LEA.HI.X.SX32 R221, R43, R0, 0x1, P3 ;  /* 0x000000002bdd7211 */ /* 0x000fe200018f0eff */
[----:B0-----:R-:W-:Y:S01]  /*9720*/  IMAD R2, R2, UR4, RZ ;  /* 0x0000000402027c24 */ /* 0x001fe2000f8e02ff */
[-C--:B------:R-:W-:Y:S02]  /*9730*/  IADD3 R212, P3, PT, R42, R204.reuse, RZ ;  /* 0x000000cc2ad47210 */ /* 0x080fe40007f7e0ff */
[----:B------:R-:W-:Y:S02]  /*9740*/  IADD3 R240, P4, PT, R38, R204, RZ ;  /* 0x000000cc26f07210 */ /* 0x000fe40007f9e0ff */
[----:B------:R-:W-:Y:S02]  /*9750*/  PRMT R62, RZ, 0x7610, R62 ;  /* 0x00007610ff3e7816 */ /* 0x000fe4000000003e */
[----:B------:R-:W-:Y:S02]  /*9760*/  PRMT R61, RZ, 0x7610, R61 ;  /* 0x00007610ff3d7816 */ /* 0x000fe4000000003d */
[----:B------:R-:W-:-:S02]  /*9770*/  LEA.HI.X.SX32 R213, R42, R0, 0x1, P3 ;  /* 0x000000002ad57211 */ /* 0x000fc400018f0eff */
[----:B------:R-:W-:Y:S01]  /*9780*/  PRMT R58, RZ, 0x7610, R58 ;  /* 0x00007610ff3a7816 */ /* 0x000fe2000000003a */
[----:B------:R-:W2:Y:S01]  /*9790*/  @P1 LDG.E.U8 R62, desc[UR30][R250.64] ;  /* 0x0000001efa3e1981 */ /* 0x000ea2000c1e1100 */
[----:B------:R-:W-:Y:S02]  /*97a0*/  LEA.HI.X.SX32 R241, R38, R0, 0x1, P4 ;  /* 0x0000000026f17211 */ /* 0x000fe400020f0eff */
[-C--:B------:R-:W-:Y:S01]  /*97b0*/  IADD3 R200, P3, PT, R2, R204.reuse, RZ ;  /* 0x000000cc02c87210 */ /* 0x080fe20007f7e0ff */
[----:B------:R-:W3:Y:S01]  /*97c0*/  @P1 LDG.E.U8 R61, desc[UR30][R246.64] ;  /* 0x0000001ef63d1981 */ /* 0x000ee2000c1e1100 */
[----:B------:R-:W-:Y:S02]  /*97d0*/  PRMT R57, RZ, 0x7610, R57 ;  /* 0x00007610ff397816 */ /* 0x000fe40000000039 */
[----:B------:R-:W-:Y:S02]  /*97e0*/  IADD3 R224, P4, PT, R41, R204, RZ ;  /* 0x000000cc29e07210 */ /* 0x000fe40007f9e0ff */
[----:B------:R-:W-:-:S02]  /*97f0*/  PRMT R56, RZ, 0x7610, R56 ;  /* 0x00007610ff387816 */ /* 0x000fc40000000038 */
[----:B------:R-:W-:Y:S01]  /*9800*/  PRMT R55, RZ, 0x7610, R55 ;  /* 0x00007610ff377816 */ /* 0x000fe20000000037 */
[----:B------:R-:W-:Y:S01]  /*9810*/  FMUL R43, R27, UR8 ;  /* 0x000000081b2b7c20 */ /* 0x000fe20008400000 */
[----:B------:R-:W-:Y:S01]  /*9820*/  PRMT R54, RZ, 0x7610, R54 ;  /* 0x00007610ff367816 */ /* 0x000fe20000000036 */
[----:B------:R-:W-:Y:S01]  /*9830*/  FMUL R44, R28, UR8 ;  /* 0x000000081c2c7c20 */ /* 0x000fe20008400000 */
[-C--:B------:R-:W-:Y:S01]  /*9840*/  LEA.HI.X.SX32 R201, R2, R0.reuse, 0x1, P3 ;  /* 0x0000000002c97211 */ /* 0x080fe200018f0eff */
[----:B------:R-:W5:Y:S01]  /*9850*/  @P1 LDG.E.U8 R58, desc[UR30][R242.64] ;  /* 0x0000001ef23a1981 */ /* 0x000f62000c1e1100 */
[----:B------:R-:W-:Y:S02]  /*9860*/  PRMT R53, RZ, 0x7610, R53 ;  /* 0x00007610ff357816 */ /* 0x000fe40000000035 */
[----:B------:R-:W-:Y:S01]  /*9870*/  LEA.HI.X.SX32 R225, R41, R0, 0x1, P4 ;  /* 0x0000000029e17211 */ /* 0x000fe200020f0eff */
[----:B------:R-:W2:Y:S01]  /*9880*/  @P1 LDG.E.U8 R57, desc[UR30][R238.64] ;  /* 0x0000001eee391981 */ /* 0x000ea2000c1e1100 */
[----:B------:R-:W-:-:S02]  /*9890*/  IADD3 R208, P3, PT, R45, R204, RZ ;  /* 0x000000cc2dd07210 */ /* 0x000fc40007f7e0ff */
[----:B------:R-:W-:Y:S01]  /*98a0*/  PRMT R52, RZ, 0x7610, R52 ;  /* 0x00007610ff347816 */ /* 0x000fe20000000034 */
[----:B------:R-:W2:Y:S01]  /*98b0*/  @P1 LDG.E.U8 R56, desc[UR30][R234.64] ;  /* 0x0000001eea381981 */ /* 0x000ea2000c1e1100 */
[----:B------:R-:W-:Y:S02]  /*98c0*/  IADD3 R204, P4, PT, R37, R204, RZ ;  /* 0x000000cc25cc7210 */ /* 0x000fe40007f9e0ff */
[----:B------:R-:W-:Y:S01]  /*98d0*/  PRMT R51, RZ, 0x7610, R51 ;  /* 0x00007610ff337816 */ /* 0x000fe20000000033 */
[----:B------:R-:W2:Y:S01]  /*98e0*/  @P1 LDG.E.U8 R55, desc[UR30][R230.64] ;  /* 0x0000001ee6371981 */ /* 0x000ea2000c1e1100 */
[----:B------:R-:W-:Y:S02]  /*98f0*/  PRMT R50, RZ, 0x7610, R50 ;  /* 0x00007610ff327816 */ /* 0x000fe40000000032 */
[----:B------:R-:W-:Y:S01]  /*9900*/  PRMT R49, RZ, 0x7610, R49 ;  /* 0x00007610ff317816 */ /* 0x000fe20000000031 */
[----:B------:R-:W2:Y:S01]  /*9910*/  @P1 LDG.E.U8 R54, desc[UR30][R226.64] ;  /* 0x0000001ee2361981 */ /* 0x000ea2000c1e1100 */
[----:B------:R-:W-:-:S02]  /*9920*/  PRMT R48, RZ, 0x7610, R48 ;  /* 0x00007610ff307816 */ /* 0x000fc40000000030 */
[----:B------:R-:W-:Y:S01]  /*9930*/  FMNMX3 R44, R102, R43, R44, !PT ;  /* 0x0000002b662c7276 */ /* 0x000fe2000780002c */
[----:B------:R-:W2:Y:S01]  /*9940*/  @P1 LDG.E.U8 R53, desc[UR30][R222.64] ;  /* 0x0000001ede351981 */ /* 0x000ea2000c1e1100 */
[----:B------:R-:W-:Y:S02]  /*9950*/  LEA.HI.X.SX32 R205, R37, R0, 0x1, P4 ;  /* 0x0000000025cd7211 */ /* 0x000fe400020f0eff */
[----:B------:R-:W-:Y:S01]  /*9960*/  PRMT R63, RZ, 0x7610, R63 ;  /* 0x00007610ff3f7816 */ /* 0x000fe2000000003f */
[----:B------:R-:W2:Y:S01]  /*9970*/  @P1 LDG.E.U8 R52, desc[UR30][R218.64] ;  /* 0x0000001eda341981 */ /* 0x000ea2000c1e1100 */
[----:B------:R-:W-:Y:S02]  /*9980*/  PRMT R60, RZ, 0x7610, R60 ;  /* 0x00007610ff3c7816 */ /* 0x000fe4000000003c */
[----:B------:R-:W-:Y:S01]  /*9990*/  PRMT R59, RZ, 0x7610, R59 ;  /* 0x00007610ff3b7816 */ /* 0x000fe2000000003b */
[----:B------:R-:W2:Y:S01]  /*99a0*/  @P1 LDG.E.U8 R51, desc[UR30][R214.64] ;  /* 0x0000001ed6331981 */ /* 0x000ea2000c1e1100 */
[----:B------:R-:W-:-:S02]  /*99b0*/  PRMT R47, RZ, 0x7610, R47 ;  /* 0x00007610ff2f7816 */ /* 0x000fc4000000002f */
[----:B------:R-:W-:Y:S01]  /*99c0*/  PRMT R46, RZ, 0x7610, R46 ;  /* 0x00007610ff2e7816 */ /* 0x000fe2000000002e */
[----:B------:R-:W2:Y:S01]  /*99d0*/  @P1 LDG.E.U8 R50, desc[UR30][R210.64] ;  /* 0x0000001ed2321981 */ /* 0x000ea2000c1e1100 */
[----:B------:R-:W-:Y:S02]  /*99e0*/  PRMT R40, RZ, 0x7610, R40 ;  /* 0x00007610ff287816 */ /* 0x000fe40000000028 */
        /* <DEDUP_REMOVED lines=11> */
[----:B------:R-:W-:-:S03]  /*9aa0*/  LEA.HI.X.SX32 R209, R45, R0, 0x1, P3 ;  /* 0x000000002dd17211 */ /* 0x000fc600018f0eff */
[----:B------:R-:W2:Y:S04]  /*9ab0*/  @P1 LDG.E.U8 R59, desc[UR30][R216.64] ;  /* 0x0000001ed83b1981 */ /* 0x000ea8000c1e1100 */
        /* <DEDUP_REMOVED lines=9> */
[----:B------:R-:W2:Y:S01]  /*9b50*/  @P1 LDG.E.U8 R37, desc[UR30][R204.64] ;  /* 0x0000001ecc251981 */ /* 0x000ea2000c1e1100 */
[----:B------:R-:W-:Y:S01]  /*9b60*/  FMUL R0, R29, UR8 ;  /* 0x000000081d007c20 */ /* 0x000fe20008400000 */
[----:B------:R-:W-:Y:S01]  /*9b70*/  FMUL R2, R30, UR8 ;  /* 0x000000081e027c20 */ /* 0x000fe20008400000 */
[----:B------:R-:W-:Y:S01]  /*9b80*/  FMUL R103, R31, UR8 ;  /* 0x000000081f677c20 */ /* 0x000fe20008400000 */
[----:B------:R-:W-:-:S03]  /*9b90*/  FMUL R102, R32, UR8 ;  /* 0x0000000820667c20 */ /* 0x000fc60008400000 */
[----:B------:R-:W-:Y:S01]  /*9ba0*/  FMNMX3 R2, R44, R0, R2, !PT ;  /* 0x000000002c027276 */ /* 0x000fe20007800002 */
[----:B------:R-:W-:Y:S01]  /*9bb0*/  FMUL R45, R33, UR8 ;  /* 0x00000008212d7c20 */ /* 0x000fe20008400000 */
[----:B------:R-:W-:Y:S02]  /*9bc0*/  FMUL R44, R34, UR8 ;  /* 0x00000008222c7c20 */ /* 0x000fe40008400000 */
[----:B------:R-:W-:Y:S01]  /*9bd0*/  FMNMX3 R2, R2, R103, R102, !PT ;  /* 0x0000006702027276 */ /* 0x000fe20007800066 */
[----:B------:R-:W-:-:S03]  /*9be0*/  FMUL R0, R35, UR8 ;  /* 0x0000000823007c20 */ /* 0x000fc60008400000 */
[----:B------:R-:W-:-:S04]  /*9bf0*/  FMNMX3 R2, R2, R45, R44, !PT ;  /* 0x0000002d02027276 */ /* 0x000fc8000780002c */
[----:B------:R-:W-:-:S05]  /*9c00*/  FMNMX3 R2, R2, -INF , R0, !PT ;  /* 0xff80000002027876 */ /* 0x000fca0007800000 */
[--C-:B------:R-:W-:Y:S01]  /*9c10*/  FFMA R4, R4, UR8, -R2.reuse ;  /* 0x0000000804047c23 */ /* 0x100fe20008000802 */
[--C-:B------:R-:W-:Y:S01]  /*9c20*/  FFMA R5, R5, UR8, -R2.reuse ;  /* 0x0000000805057c23 */ /* 0x100fe20008000802 */
[--C-:B------:R-:W-:Y:S02]  /*9c30*/  FFMA R6, R6, UR8, -R2.reuse ;  /* 0x0000000806067c23 */ /* 0x100fe40008000802 */
[----:B------:R-:W-:Y:S01]  /*9c40*/  FMUL R4, R4, 1.4426950216293334961 ;  /* 0x3fb8aa3b04047820 */ /* 0x000fe20000400000 */
[----:B------:R-:W-:Y:S01]  /*9c50*/  FMUL R5, R5, 1.4426950216293334961 ;  /* 0x3fb8aa3b05057820 */ /* 0x000fe20000400000 */
[----:B------:R-:W-:Y:S01]  /*9c60*/  FMUL R6, R6, 1.4426950216293334961 ;  /* 0x3fb8aa3b06067820 */ /* 0x000fe20000400000 */
[--C-:B------:R-:W-:Y:S01]  /*9c70*/  FFMA R7, R7, UR8, -R2.reuse ;  /* 0x0000000807077c23 */ /* 0x100fe20008000802 */
[----:B------:R-:W-:Y:S01]  /*9c80*/  MUFU.EX2 R139, R4 ;  /* 0x00000004008b7308 */ /* 0x000fe20000000800 */
[----:B------:R-:W-:Y:S02]  /*9c90*/  FFMA R8, R8, UR8, -R2 ;  /* 0x0000000808087c23 */ /* 0x000fe40008000802 */
[----:B------:R-:W-:-:S05]  /*9ca0*/  FMUL R7, R7, 1.4426950216293334961 ;  /* 0x3fb8aa3b07077820 */ /* 0x000fca0000400000 */
[----:B------:R-:W0:Y:S01]  /*9cb0*/  MUFU.EX2 R138, R5 ;  /* 0x00000005008a7308 */ /* 0x000e220000000800 */
[----:B------:R-:W-:Y:S01]  /*9cc0*/  FMUL R8, R8, 1.4426950216293334961 ;  /* 0x3fb8aa3b08087820 */ /* 0x000fe20000400000 */
[----:B------:R-:W-:-:S06]  /*9cd0*/  FFMA R9, R9, UR8, -R2 ;  /* 0x0000000809097c23 */ /* 0x000fcc0008000802 */
[----:B------:R-:W1:Y:S01]  /*9ce0*/  MUFU.EX2 R103, R6 ;  /* 0x0000000600677308 */ /* 0x000e620000000800 */
[----:B------:R-:W-:Y:S01]  /*9cf0*/  FMUL R9, R9, 1.4426950216293334961 ;  /* 0x3fb8aa3b09097820 */ /* 0x000fe20000400000 */
[----:B------:R-:W-:-:S06]  /*9d00*/  FFMA R10, R10, UR8, -R2 ;  /* 0x000000080a0a7c23 */ /* 0x000fcc0008000802 */
[----:B------:R-:W4:Y:S01]  /*9d10*/  MUFU.EX2 R102, R7 ;  /* 0x0000000700667308 */ /* 0x000f220000000800 */
[----:B------:R-:W-:Y:S01]  /*9d20*/  FMUL R10, R10, 1.4426950216293334961 ;  /* 0x3fb8aa3b0a0a7820 */ /* 0x000fe20000400000 */
[----:B------:R-:W-:Y:S01]  /*9d30*/  FFMA R11, R11, UR8, -R2 ;  /* 0x000000080b0b7c23 */ /* 0x000fe20008000802 */
[----:B0-----:R-:W-:-:S05]  /*9d40*/  FADD R0, R139, R138 ;  /* 0x0000008a8b007221 */ /* 0x001fca0000000000 */
[----:B------:R-:W0:Y:S01]  /*9d50*/  MUFU.EX2 R137, R8 ;  /* 0x0000000800897308 */ /* 0x000e220000000800 */
[----:B------:R-:W-:Y:S01]  /*9d60*/  FMUL R11, R11, 1.4426950216293334961 ;  /* 0x3fb8aa3b0b0b7820 */ /* 0x000fe20000400000 */
[----:B------:R-:W-:Y:S01]  /*9d70*/  FFMA R12, R12, UR8, -R2 ;  /* 0x000000080c0c7c23 */ /* 0x000fe20008000802 */
[----:B-1----:R-:W-:-:S05]  /*9d80*/  FADD R0, R103, R0 ;  /* 0x0000000067007221 */ /* 0x002fca0000000000 */
[----:B------:R-:W1:Y:S01]  /*9d90*/  MUFU.EX2 R136, R9 ;  /* 0x0000000900887308 */ /* 0x000e620000000800 */
[----:B------:R-:W-:Y:S01]  /*9da0*/  FMUL R12, R12, 1.4426950216293334961 ;  /* 0x3fb8aa3b0c0c7820 */ /* 0x000fe20000400000 */
[----:B------:R-:W-:Y:S01]  /*9db0*/  FFMA R13, R13, UR8, -R2 ;  /* 0x000000080d0d7c23 */ /* 0x000fe20008000802 */
[----:B----4-:R-:W-:-:S05]  /*9dc0*/  FADD R0, R102, R0 ;  /* 0x0000000066007221 */ /* 0x010fca0000000000 */
[----:B------:R-:W4:Y:S01]  /*9dd0*/  MUFU.EX2 R45, R10 ;  /* 0x0000000a002d7308 */ /* 0x000f220000000800 */
[----:B------:R-:W-:Y:S01]  /*9de0*/  FFMA R14, R14, UR8, -R2 ;  /* 0x000000080e0e7c23 */ /* 0x000fe20008000802 */
[----:B------:R-:W-:Y:S01]  /*9df0*/  FMUL R13, R13, 1.4426950216293334961 ;  /* 0x3fb8aa3b0d0d7820 */ /* 0x000fe20000400000 */
[----:B0-----:R-:W-:-:S05]  /*9e00*/  FADD R0, R137, R0 ;  /* 0x0000000089007221 */ /* 0x001fca0000000000 */
[----:B------:R-:W0:Y:S01]  /*9e10*/  MUFU.EX2 R44, R11 ;  /* 0x0000000b002c7308 */ /* 0x000e220000000800 */
[----:B------:R-:W-:Y:S01]  /*9e20*/  FMUL R14, R14, 1.4426950216293334961 ;  /* 0x3fb8aa3b0e0e7820 */ /* 0x000fe20000400000 */
[----:B------:R-:W-:Y:S01]  /*9e30*/  FFMA R15, R15, UR8, -R2 ;  /* 0x000000080f0f7c23 */ /* 0x000fe20008000802 */
[----:B-1----:R-:W-:-:S05]  /*9e40*/  FADD R0, R136, R0 ;  /* 0x0000000088007221 */ /* 0x002fca0000000000 */
[----:B------:R-:W1:Y:S01]  /*9e50*/  MUFU.EX2 R135, R12 ;  /* 0x0000000c00877308 */ /* 0x000e620000000800 */
[----:B------:R-:W-:Y:S01]  /*9e60*/  FFMA R16, R16, UR8, -R2 ;  /* 0x0000000810107c23 */ /* 0x000fe20008000802 */
[----:B----4-:R-:W-:-:S06]  /*9e70*/  FADD R0, R45, R0 ;  /* 0x000000002d007221 */ /* 0x010fcc0000000000 */
[----:B------:R4:W1:Y:S01]  /*9e80*/  MUFU.EX2 R134, R13 ;  /* 0x0000000d00867308 */ /* 0x0008620000000800 */
[----:B------:R-:W-:Y:S01]  /*9e90*/  FMUL R16, R16, 1.4426950216293334961 ;  /* 0x3fb8aa3b10107820 */ /* 0x000fe20000400000 */
[----:B------:R-:W-:Y:S01]  /*9ea0*/  FFMA R17, R17, UR8, -R2 ;  /* 0x0000000811117c23 */ /* 0x000fe20008000802 */
[----:B----4-:R-:W-:-:S05]  /*9eb0*/  FMUL R13, R15, 1.4426950216293334961 ;  /* 0x3fb8aa3b0f0d7820 */ /* 0x010fca0000400000 */
[----:B------:R-:W4:Y:S01]  /*9ec0*/  MUFU.EX2 R14, R14 ;  /* 0x0000000e000e7308 */ /* 0x000f220000000800 */
[----:B0-----:R-:W-:Y:S01]  /*9ed0*/  FADD R0, R44, R0 ;  /* 0x000000002c007221 */ /* 0x001fe20000000000 */
[----:B------:R-:W-:Y:S01]  /*9ee0*/  FFMA R18, R18, UR8, -R2 ;  /* 0x0000000812127c23 */ /* 0x000fe20008000802 */
[----:B------:R-:W-:-:S05]  /*9ef0*/  FMUL R17, R17, 1.4426950216293334961 ;  /* 0x3fb8aa3b11117820 */ /* 0x000fca0000400000 */
[----:B------:R-:W0:Y:S01]  /*9f00*/  MUFU.EX2 R13, R13 ;  /* 0x0000000d000d7308 */ /* 0x000e220000000800 */
[----:B-1----:R-:W-:Y:S01]  /*9f10*/  FADD R0, R135, R0 ;  /* 0x0000000087007221 */ /* 0x002fe20000000000 */
[----:B------:R-:W-:Y:S01]  /*9f20*/  FMUL R12, R18, 1.4426950216293334961 ;  /* 0x3fb8aa3b120c7820 */ /* 0x000fe20000400000 */
[----:B------:R-:W-:-:S05]  /*9f30*/  FFMA R19, R19, UR8, -R2 ;  /* 0x0000000813137c23 */ /* 0x000fca0008000802 */
[----:B------:R-:W1:Y:S01]  /*9f40*/  MUFU.EX2 R133, R16 ;  /* 0x0000001000857308 */ /* 0x000e620000000800 */
[----:B------:R-:W-:Y:S01]  /*9f50*/  FADD R0, R134, R0 ;  /* 0x0000000086007221 */ /* 0x000fe20000000000 */
[----:B------:R-:W-:Y:S01]  /*9f60*/  FMUL R11, R19, 1.4426950216293334961 ;  /* 0x3fb8aa3b130b7820 */ /* 0x000fe20000400000 */
[----:B------:R-:W-:-:S05]  /*9f70*/  FFMA R20, R20, UR8, -R2 ;  /* 0x0000000814147c23 */ /* 0x000fca0008000802 */
[----:B------:R-:W1:Y:S01]  /*9f80*/  MUFU.EX2 R132, R17 ;  /* 0x0000001100847308 */ /* 0x000e620000000800 */
[----:B----4-:R-:W-:Y:S01]  /*9f90*/  FADD R0, R14, R0 ;  /* 0x000000000e007221 */ /* 0x010fe20000000000 */
[----:B------:R-:W-:Y:S01]  /*9fa0*/  FMUL R20, R20, 1.4426950216293334961 ;  /* 0x3fb8aa3b14147820 */ /* 0x000fe20000400000 */
[----:B------:R-:W-:-:S05]  /*9fb0*/  FFMA R21, R21, UR8, -R2 ;  /* 0x0000000815157c23 */ /* 0x000fca0008000802 */
[----:B------:R-:W4:Y:S01]  /*9fc0*/  MUFU.EX2 R12, R12 ;  /* 0x0000000c000c7308 */ /* 0x000f220000000800 */
[----:B0-----:R-:W-:Y:S01]  /*9fd0*/  FADD R0, R13, R0 ;  /* 0x000000000d007221 */ /* 0x001fe20000000000 */
[----:B------:R-:W-:Y:S01]  /*9fe0*/  FMUL R21, R21, 1.4426950216293334961 ;  /* 0x3fb8aa3b15157820 */ /* 0x000fe20000400000 */
[----:B------:R-:W-:-:S05]  /*9ff0*/  FFMA R22, R22, UR8, -R2 ;  /* 0x0000000816167c23 */ /* 0x000fca0008000802 */
        /* <DEDUP_REMOVED lines=14> */
[----:B------:R-:W0:Y:S01]  /*a0e0*/  S2R R104, SR_TID.X ;  /* 0x0000000000687919 */ /* 0x000e220000002100 */
[----:B------:R-:W-:Y:S01]  /*a0f0*/  FMUL R25, R25, 1.4426950216293334961 ;  /* 0x3fb8aa3b19197820 */ /* 0x000fe20000400000 */
[----:B------:R-:W-:-:S04]  /*a100*/  FFMA R26, R26, UR8, -R2 ;  /* 0x000000081a1a7c23 */ /* 0x000fc80008000802 */
[----:B------:R-:W3:Y:S01]  /*a110*/  MUFU.EX2 R9, R9 ;  /* 0x0000000900097308 */ /* 0x000ee20000000800 */
[----:B-1----:R-:W-:Y:S01]  /*a120*/  FADD R0, R20, R0 ;  /* 0x0000000014007221 */ /* 0x002fe20000000000 */
[----:B------:R-:W-:Y:S01]  /*a130*/  FMUL R8, R26, 1.4426950216293334961 ;  /* 0x3fb8aa3b1a087820 */ /* 0x000fe20000400000 */
[----:B------:R-:W-:-:S05]  /*a140*/  FFMA R27, R27, UR8, -R2 ;  /* 0x000000081b1b7c23 */ /* 0x000fca0008000802 */
[----:B------:R-:W1:Y:S01]  /*a150*/  MUFU.EX2 R24, R24 ;  /* 0x0000001800187308 */ /* 0x000e620000000800 */
[----:B------:R-:W-:Y:S01]  /*a160*/  FADD R0, R21, R0 ;  /* 0x0000000015007221 */ /* 0x000fe20000000000 */
[----:B------:R-:W-:Y:S01]  /*a170*/  FMUL R7, R27, 1.4426950216293334961 ;  /* 0x3fb8aa3b1b077820 */ /* 0x000fe20000400000 */
[----:B------:R-:W-:-:S05]  /*a180*/  FFMA R28, R28, UR8, -R2 ;  /* 0x000000081c1c7c23 */ /* 0x000fca0008000802 */
[----:B------:R-:W0:Y:S01]  /*a190*/  MUFU.EX2 R25, R25 ;  /* 0x0000001900197308 */ /* 0x000e220000000800 */
[----:B----4-:R-:W-:Y:S01]  /*a1a0*/  FADD R0, R10, R0 ;  /* 0x000000000a007221 */ /* 0x010fe20000000000 */
[----:B------:R-:W-:Y:S01]  /*a1b0*/  FMUL R28, R28, 1.4426950216293334961 ;  /* 0x3fb8aa3b1c1c7820 */ /* 0x000fe20000400000 */
[----:B------:R-:W-:-:S05]  /*a1c0*/  FFMA R29, R29, UR8, -R2 ;  /* 0x000000081d1d7c23 */ /* 0x000fca0008000802 */
[----:B------:R-:W4:Y:S01]  /*a1d0*/  MUFU.EX2 R8, R8 ;  /* 0x0000000800087308 */ /* 0x000f220000000800 */
[----:B---3--:R-:W-:Y:S01]  /*a1e0*/  FADD R0, R9, R0 ;  /* 0x0000000009007221 */ /* 0x008fe20000000000 */
[----:B------:R-:W-:Y:S01]  /*a1f0*/  FMUL R18, R29, 1.4426950216293334961 ;  /* 0x3fb8aa3b1d127820 */ /* 0x000fe20000400000 */
[----:B------:R-:W-:-:S05]  /*a200*/  FFMA R30, R30, UR8, -R2 ;  /* 0x000000081e1e7c23 */ /* 0x000fca0008000802 */
[----:B------:R-:W3:Y:S01]  /*a210*/  MUFU.EX2 R7, R7 ;  /* 0x0000000700077308 */ /* 0x000ee20000000800 */
[----:B-1----:R-:W-:Y:S01]  /*a220*/  FADD R0, R24, R0 ;  /* 0x0000000018007221 */ /* 0x002fe20000000000 */
[----:B------:R-:W-:Y:S01]  /*a230*/  FFMA R31, R31, UR8, -R2 ;  /* 0x000000081f1f7c23 */ /* 0x000fe20008000802 */
[----:B------:R-:W-:Y:S01]  /*a240*/  FMUL R5, R30, 1.4426950216293334961 ;  /* 0x3fb8aa3b1e057820 */ /* 0x000fe20000400000 */
[----:B------:R-:W-:-:S04]  /*a250*/  SHF.R.S32.HI R15, RZ, 0x2, R175 ;  /* 0x00000002ff0f7819 */ /* 0x000fc800000114af */
[----:B------:R-:W1:Y:S01]  /*a260*/  MUFU.EX2 R28, R28 ;  /* 0x0000001c001c7308 */ /* 0x000e620000000800 */
[----:B0-----:R-:W-:Y:S01]  /*a270*/  FADD R0, R25, R0 ;  /* 0x0000000019007221 */ /* 0x001fe20000000000 */
[----:B------:R-:W-:Y:S01]  /*a280*/  FMUL R6, R31, 1.4426950216293334961 ;  /* 0x3fb8aa3b1f067820 */ /* 0x000fe20000400000 */
[----:B------:R-:W-:Y:S01]  /*a290*/  FFMA R32, R32, UR8, -R2 ;  /* 0x0000000820207c23 */ /* 0x000fe20008000802 */
[----:B------:R-:W-:-:S04]  /*a2a0*/  SGXT R15, R15, 0x1 ;  /* 0x000000010f0f781a */ /* 0x000fc80000000200 */
[----:B------:R-:W0:Y:S01]  /*a2b0*/  MUFU.EX2 R18, R18 ;  /* 0x0000001200127308 */ /* 0x000e220000000800 */
[----:B----4-:R-:W-:Y:S01]  /*a2c0*/  FADD R4, R8, R0 ;  /* 0x0000000008047221 */ /* 0x010fe20000000000 */
[----:B------:R-:W-:Y:S01]  /*a2d0*/  F2FP.SATFINITE.E4M3.F32.PACK_AB_MERGE_C R16, R13, R14, RZ ;  /* 0x0000000e0d10723e */ /* 0x000fe200048070ff */
[----:B------:R-:W-:Y:S01]  /*a2e0*/  FFMA R33, R33, UR8, -R2 ;  /* 0x0000000821217c23 */ /* 0x000fe20008000802 */
[----:B------:R-:W-:Y:S01]  /*a2f0*/  FMUL R13, R32, 1.4426950216293334961 ;  /* 0x3fb8aa3b200d7820 */ /* 0x000fe20000400000 */
[----:B------:R-:W-:-:S03]  /*a300*/  IMAD.SHL.U32 R175, R175, 0x20, RZ ;  /* 0x00000020afaf7824 */ /* 0x000fc600078e00ff */
[----:B------:R-:W4:Y:S01]  /*a310*/  MUFU.EX2 R5, R5 ;  /* 0x0000000500057308 */ /* 0x000f220000000800 */
[----:B------:R-:W-:Y:S01]  /*a320*/  LOP3.LUT R0, R15, 0x90, RZ, 0xc0, !PT ;  /* 0x000000900f007812 */ /* 0x000fe200078ec0ff */
[----:B---3--:R-:W-:Y:S01]  /*a330*/  FADD R4, R7, R4 ;  /* 0x0000000407047221 */ /* 0x008fe20000000000 */
[----:B------:R-:W-:Y:S01]  /*a340*/  F2FP.SATFINITE.E4M3.F32.PACK_AB_MERGE_C R15, R11, R12, RZ ;  /* 0x0000000c0b0f723e */ /* 0x000fe200048070ff */
[----:B------:R-:W-:Y:S01]  /*a350*/  FFMA R34, R34, UR8, -R2 ;  /* 0x0000000822227c23 */ /* 0x000fe20008000802 */
[----:B------:R-:W-:-:S03]  /*a360*/  LOP3.LUT R104, R104, 0x7f, RZ, 0xc0, !PT ;  /* 0x0000007f68687812 */ /* 0x000fc600078ec0ff */
[----:B------:R-:W3:Y:S01]  /*a370*/  MUFU.EX2 R6, R6 ;  /* 0x0000000600067308 */ /* 0x000ee20000000800 */
[----:B------:R-:W-:Y:S01]  /*a380*/  FMUL R12, R33, 1.4426950216293334961 ;  /* 0x3fb8aa3b210c7820 */ /* 0x000fe20000400000 */
[----:B------:R-:W-:Y:S01]  /*a390*/  LOP3.LUT R140, R0, 0xf60, R175, 0xf8, !PT ;  /* 0x00000f60008c7812 */ /* 0x000fe200078ef8af */
[----:B-1----:R-:W-:Y:S01]  /*a3a0*/  FADD R0, R28, R4 ;  /* 0x000000041c007221 */ /* 0x002fe20000000000 */
[----:B------:R-:W-:Y:S01]  /*a3b0*/  FFMA R35, R35, UR8, -R2 ;  /* 0x0000000823237c23 */ /* 0x000fe20008000802 */
[----:B------:R-:W-:Y:S01]  /*a3c0*/  STS.U8 [R104+UR23+0x8000], R101 ;  /* 0x0080006568007988 */ /* 0x000fe20008000017 */
[----:B------:R-:W-:Y:S02]  /*a3d0*/  FMUL R11, R34, 1.4426950216293334961 ;  /* 0x3fb8aa3b220b7820 */ /* 0x000fe40000400000 */
[----:B------:R-:W1:Y:S01]  /*a3e0*/  MUFU.EX2 R13, R13 ;  /* 0x0000000d000d7308 */ /* 0x000e620000000800 */
[----:B------:R-:W-:Y:S01]  /*a3f0*/  STS.U8 [R104+UR23+0x8100], R99 ;  /* 0x0081006368007988 */ /* 0x000fe20008000017 */
[----:B0-----:R-:W-:Y:S01]  /*a400*/  FADD R0, R18, R0 ;  /* 0x0000000012007221 */ /* 0x001fe20000000000 */
[----:B------:R-:W-:-:S02]  /*a410*/  FMUL R35, R35, 1.4426950216293334961 ;  /* 0x3fb8aa3b23237820 */ /* 0x000fc40000400000 */
[----:B------:R-:W-:Y:S03]  /*a420*/  STS.U8 [R104+UR23+0x8200], R97 ;  /* 0x0082006168007988 */ /* 0x000fe60008000017 */
[----:B------:R-:W0:Y:S01]  /*a430*/  MUFU.EX2 R12, R12 ;  /* 0x0000000c000c7308 */ /* 0x000e220000000800 */
[----:B------:R-:W-:Y:S01]  /*a440*/  STS.U8 [R104+UR23+0x8300], R95 ;  /* 0x0083005f68007988 */ /* 0x000fe20008000017 */
[----:B----4-:R-:W-:-:S03]  /*a450*/  FADD R0, R5, R0 ;  /* 0x0000000005007221 */ /* 0x010fc60000000000 */
[----:B------:R-:W-:Y:S03]  /*a460*/  STS.U8 [R104+UR23+0x8400], R93 ;  /* 0x0084005d68007988 */ /* 0x000fe60008000017 */
[----:B------:R-:W4:Y:S01]  /*a470*/  MUFU.EX2 R11, R11 ;  /* 0x0000000b000b7308 */ /* 0x000f220000000800 */
[----:B------:R-:W-:Y:S01]  /*a480*/  STS.U8 [R104+UR23+0x8500], R91 ;  /* 0x0085005b68007988 */ /* 0x000fe20008000017 */
[----:B------:R-:W-:-:S03]  /*a490*/  F2FP.SATFINITE.E4M3.F32.PACK_AB_MERGE_C R14, R9, R10, RZ ;  /* 0x0000000a090e723e */ /* 0x000fc600048070ff */
[----:B------:R-:W-:Y:S01]  /*a4a0*/  STS.U8 [R104+UR23+0x8600], R89 ;  /* 0x0086005968007988 */ /* 0x000fe20008000017 */
[C---:B---3--:R-:W-:Y:S02]  /*a4b0*/  F2FP.SATFINITE.E4M3.F32.PACK_AB_MERGE_C R10, R6.reuse, R5, RZ ;  /* 0x00000005060a723e */ /* 0x048fe400048070ff */
[----:B------:R-:W3:Y:S01]  /*a4c0*/  MUFU.EX2 R252, R35 ;  /* 0x0000002300fc7308 */ /* 0x000ee20000000800 */
[----:B------:R-:W-:Y:S01]  /*a4d0*/  STS.U8 [R104+UR23+0x8700], R87 ;  /* 0x0087005768007988 */ /* 0x000fe20008000017 */
[----:B------:R-:W-:-:S03]  /*a4e0*/  FADD R6, R6, R0 ;  /* 0x0000000006067221 */ /* 0x000fc60000000000 */
[----:B------:R-:W-:Y:S04]  /*a4f0*/  STS.U8 [R104+UR23+0x8800], R85 ;  /* 0x0088005568007988 */ /* 0x000fe80008000017 */
[----:B------:R-:W-:Y:S04]  /*a500*/  STS.U8 [R104+UR23+0x8900], R83 ;  /* 0x0089005368007988 */ /* 0x000fe80008000017 */
[----:B------:R-:W-:Y:S04]  /*a510*/  STS.U8 [R104+UR23+0x8a00], R81 ;  /* 0x008a005168007988 */ /* 0x000fe80008000017 */
[----:B------:R-:W-:Y:S01]  /*a520*/  STS.U8 [R104+UR23+0x8b00], R79 ;  /* 0x008b004f68007988 */ /* 0x000fe20008000017 */
[----:B-1----:R-:W-:-:S03]  /*a530*/  FADD R6, R13, R6 ;  /* 0x000000060d067221 */ /* 0x002fc60000000000 */
[----:B------:R-:W-:Y:S04]  /*a540*/  STS.U8 [R104+UR23+0x8c00], R77 ;  /* 0x008c004d68007988 */ /* 0x000fe80008000017 */
[----:B------:R-:W-:Y:S04]  /*a550*/  STS.U8 [R104+UR23+0x8d00], R75 ;  /* 0x008d004b68007988 */ /* 0x000fe80008000017 */
[----:B------:R-:W-:Y:S01]  /*a560*/  STS.U8 [R104+UR23+0x8e00], R73 ;  /* 0x008e004968007988 */ /* 0x000fe20008000017 */
[----:B------:R-:W-:-:S03]  /*a570*/  F2FP.SATFINITE.E4M3.F32.PACK_AB_MERGE_C R9, R7, R8, RZ ;  /* 0x000000080709723e */ /* 0x000fc600048070ff */
[----:B------:R-:W-:Y:S01]  /*a580*/  STS.U8 [R104+UR23+0x8f00], R71 ;  /* 0x008f004768007988 */ /* 0x000fe20008000017 */
[----:B0-----:R-:W-:-:S03]  /*a590*/  FADD R8, R12, R6 ;  /* 0x000000060c087221 */ /* 0x001fc60000000000 */
[----:B------:R-:W-:Y:S04]  /*a5a0*/  STS.U8 [R104+UR23+0x9000], R69 ;  /* 0x0090004568007988 */ /* 0x000fe80008000017 */
[----:B------:R-:W-:Y:S04]  /*a5b0*/  STS.U8 [R104+UR23+0x9100], R67 ;  /* 0x0091004368007988 */ /* 0x000fe80008000017 */
[----:B------:R-:W-:Y:S04]  /*a5c0*/  STS.U8 [R104+UR23+0x9200], R65 ;  /* 0x0092004168007988 */ /* 0x000fe80008000017 */
[----:B--2---:R-:W-:Y:S01]  /*a5d0*/  STS.U8 [R104+UR23+0x9300], R62 ;  /* 0x0093003e68007988 */ /* 0x004fe20008000017 */
[----:B------:R-:W-:-:S03]  /*a5e0*/  F2FP.SATFINITE.E4M3.F32.PACK_AB_MERGE_C R4, R44, R45, RZ ;  /* 0x0000002d2c04723e */ /* 0x000fc600048070ff */
[----:B------:R-:W-:Y:S01]  /*a5f0*/  STS.U8 [R104+UR23+0x9400], R61 ;  /* 0x0094003d68007988 */ /* 0x000fe20008000017 */
[----:B----4-:R-:W-:-:S03]  /*a600*/  FADD R8, R11, R8 ;  /* 0x000000080b087221 */ /* 0x010fc60000000000 */
[----:B-----5:R-:W-:Y:S01]  /*a610*/  STS.U8 [R104+UR23+0x9500], R58 ;  /* 0x0095003a68007988 */ /* 0x020fe20008000017 */
[----:B------:R-:W-:-:S03]  /*a620*/  F2FP.SATFINITE.E4M3.F32.PACK_AB_MERGE_C R17, R102, R103, RZ ;  /* 0x000000676611723e */ /* 0x000fc600048070ff */
[----:B------:R-:W-:Y:S01]  /*a630*/  STS.U8 [R104+UR23+0x9600], R57 ;  /* 0x0096003968007988 */ /* 0x000fe20008000017 */
[----:B---3--:R-:W-:-:S03]  /*a640*/  F2FP.SATFINITE.E4M3.F32.PACK_AB_MERGE_C R11, R252, R11, RZ ;  /* 0x0000000bfc0b723e */ /* 0x008fc600048070ff */
[----:B------:R-:W-:Y:S01]  /*a650*/  STS.U8 [R104+UR23+0x9700], R56 ;  /* 0x0097003868007988 */ /* 0x000fe20008000017 */
[----:B------:R-:W-:-:S03]  /*a660*/  F2FP.SATFINITE.E4M3.F32.PACK_AB_MERGE_C R5, R136, R137, R4 ;  /* 0x000000898805723e */ /* 0x000fc60004807004 */
[----:B------:R-:W-:Y:S01]  /*a670*/  STS.U8 [R104+UR23+0x9800], R55 ;  /* 0x0098003768007988 */ /* 0x000fe20008000017 */
[----:B------:R-:W-:-:S03]  /*a680*/  F2FP.SATFINITE.E4M3.F32.PACK_AB_MERGE_C R4, R138, R139, R17 ;  /* 0x0000008b8a04723e */ /* 0x000fc60004807011 */
[----:B------:R-:W-:Y:S01]  /*a690*/  STS.U8 [R104+UR23+0x9900], R54 ;  /* 0x0099003668007988 */ /* 0x000fe20008000017 */
[----:B------:R-:W-:-:S03]  /*a6a0*/  F2FP.SATFINITE.E4M3.F32.PACK_AB_MERGE_C R6, R134, R135, R16 ;  /* 0x000000878606723e */ /* 0x000fc60004807010 */
[----:B------:R-:W-:Y:S01]  /*a6b0*/  STS.U8 [R104+UR23+0x9a00], R53 ;  /* 0x009a003568007988 */ /* 0x000fe20008000017 */
[----:B------:R-:W-:-:S03]  /*a6c0*/  F2FP.SATFINITE.E4M3.F32.PACK_AB_MERGE_C R7, R132, R133, R15 ;  /* 0x000000858407723e */ /* 0x000fc6000480700f */
[----:B------:R-:W-:Y:S01]  /*a6d0*/  STL [R1+0x444], R140 ;  /* 0x0004448c01007387 */ /* 0x000fe20000100800 */
[----:B------:R-:W-:-:S03]  /*a6e0*/  F2FP.SATFINITE.E4M3.F32.PACK_AB_MERGE_C R9, R25, R24, R9 ;  /* 0x000000181909723e */ /* 0x000fc60004807009 */
[----:B------:R-:W-:Y:S01]  /*a6f0*/  STS.U8 [R104+UR23+0x9b00], R52 ;  /* 0x009b003468007988 */ /* 0x000fe20008000017 */
[----:B------:R-:W-:Y:S02]  /*a700*/  F2FP.SATFINITE.E4M3.F32.PACK_AB_MERGE_C R10, R18, R28, R10 ;  /* 0x0000001c120a723e */ /* 0x000fe4000480700a */
[----:B------:R-:W-:Y:S01]  /*a710*/  F2FP.SATFINITE.E4M3.F32.PACK_AB_MERGE_C R11, R12, R13, R11 ;  /* 0x0000000d0c0b723e */ /* 0x000fe2000480700b */
[----:B------:R-:W-:Y:S01]  /*a720*/  STS.U8 [R104+UR23+0x9c00], R51 ;  /* 0x009c003368007988 */ /* 0x000fe20008000017 */
[----:B------:R-:W-:-:S03]  /*a730*/  LOP3.LUT R15, R140, 0x10, RZ, 0x3c, !PT ;  /* 0x000000108c0f7812 */ /* 0x000fc600078e3cff */
[----:B------:R0:W-:Y:S04]  /*a740*/  STL [R1+0x420], R8 ;  /* 0x0004200801007387 */ /* 0x0001e80000100800 */
[----:B------:R-:W-:Y:S04]  /*a750*/  STS.U8 [R104+UR23+0x9d00], R50 ;  /* 0x009d003268007988 */ /* 0x000fe80008000017 */
[----:B------:R-:W-:Y:S01]  /*a760*/  STS.U8 [R104+UR23+0x9e00], R49 ;  /* 0x009e003168007988 */ /* 0x000fe20008000017 */
[----:B0-----:R-:W-:-:S03]  /*a770*/  F2FP.SATFINITE.E4M3.F32.PACK_AB_MERGE_C R8, R21, R20, R14 ;  /* 0x000000141508723e */ /* 0x001fc6000480700e */
        /* <DEDUP_REMOVED lines=17> */
[----:B------:R0:W-:Y:S04]  /*a890*/  STS.U8 [R3+UR23+0x9080], R68 ;  /* 0x0090804403007988 */ /* 0x0001e80008000017 */
        /* <DEDUP_REMOVED lines=15> */
[----:B------:R-:W-:Y:S01]  /*a990*/  STS.128 [R140+UR23+0xe000], R4 ;  /* 0x00e000048c007988 */ /* 0x000fe20008000c17 */
[----:B0-----:R-:W-:Y:S03]  /*a9a0*/  LDTM.x64 R68, tmem[UR22] ;  /* 0x00000016004479ee */ /* 0x001fe60008340000 */
[----:B------:R-:W-:Y:S04]  /*a9b0*/  STL [R1+0x464], R15 ;  /* 0x0004640f01007387 */ /* 0x000fe80000100800 */
[----:B------:R0:W-:Y:S02]  /*a9c0*/  STS.128 [R15+UR23+0xe000], R8 ;  /* 0x00e000080f007988 */ /* 0x0001e40008000c17 */
[----:B0-----:R-:W-:Y:S01]  /*a9d0*/  LDTM.x64 R4, tmem[UR22+0x40] ;  /* 0x00004016000479ee */ /* 0x001fe20008340000 */
[----:B------:R-:W0:Y:S01]  /*a9e0*/  LDTM.x64 R132, tmem[UR22+0x80] ;  /* 0x00008016008479ee */ /* 0x000e220008340000 */
[----:B------:R-:W-:-:S04]  /*a9f0*/  FADD R0, -R2, -INF ;  /* 0xff80000002007421 */ /* 0x000fc80000000100 */
[----:B------:R-:W-:Y:S01]  /*aa00*/  FMUL R0, R0, 1.4426950216293334961 ;  /* 0x3fb8aa3b00007820 */ /* 0x000fe20000400000 */
[----:B0-----:R-:W-:Y:S04]  /*aa10*/  STL.64 [R1], R132 ;  /* 0x0000008401007387 */ /* 0x001fe80000100a00 */
[----:B------:R-:W-:Y:S04]  /*aa20*/  STL.64 [R1+0x8], R134 ;  /* 0x0000088601007387 */ /* 0x000fe80000100a00 */
        /* <DEDUP_REMOVED lines=13> */
[----:B------:R-:W-:Y:S01]  /*ab00*/  STL.64 [R1+0x78], R162 ;  /* 0x000078a201007387 */ /* 0x000fe20000100a00 */
[----:B------:R-:W0:Y:S03]  /*ab10*/  MUFU.EX2 R0, R0 ;  /* 0x0000000000007308 */ /* 0x000e260000000800 */
        /* <DEDUP_REMOVED lines=15> */
[----:B------:R1:W-:Y:S01]  /*ac10*/  STL.64 [R1+0xf8], R194 ;  /* 0x0000f8c201007387 */ /* 0x0003e20000100a00 */
[C---:B0-----:R-:W-:Y:S01]  /*ac20*/  FMUL R68, R0.reuse, R68 ;  /* 0x0000004400447220 */ /* 0x041fe20000400000 */
[C---:B------:R-:W-:Y:S01]  /*ac30*/  FMUL R69, R0.reuse, R69 ;  /* 0x0000004500457220 */ /* 0x040fe20000400000 */
[C---:B------:R-:W-:Y:S01]  /*ac40*/  FMUL R70, R0.reuse, R70 ;  /* 0x0000004600467220 */ /* 0x040fe20000400000 */
[C---:B------:R-:W-:Y:S01]  /*ac50*/  FMUL R71, R0.reuse, R71 ;  /* 0x0000004700477220 */ /* 0x040fe20000400000 */
[C---:B------:R-:W-:Y:S01]  /*ac60*/  FMUL R72, R0.reuse, R72 ;  /* 0x0000004800487220 */ /* 0x040fe20000400000 */
[C---:B------:R-:W-:Y:S01]  /*ac70*/  FMUL R73, R0.reuse, R73 ;  /* 0x0000004900497220 */ /* 0x040fe20000400000 */
[C---:B------:R-:W-:Y:S01]  /*ac80*/  FMUL R74, R0.reuse, R74 ;  /* 0x0000004a004a7220 */ /* 0x040fe20000400000 */
[C---:B------:R-:W-:Y:S01]  /*ac90*/  FMUL R75, R0.reuse, R75 ;  /* 0x0000004b004b7220 */ /* 0x040fe20000400000 */
[----:B-1----:R-:W0:Y:S01]  /*aca0*/  LDTM.x64 R132, tmem[UR22+0xc0] ;  /* 0x0000c016008479ee */ /* 0x002e220008340000 */
[----:B------:R-:W-:Y:S01]  /*acb0*/  NOP ;  /* 0x0000000000007918 */ /* 0x000fe20000000000 */
[C---:B------:R-:W-:Y:S01]  /*acc0*/  FMUL R76, R0.reuse, R76 ;  /* 0x0000004c004c7220 */ /* 0x040fe20000400000 */
        /* <DEDUP_REMOVED lines=118> */
[----:B------:R-:W-:Y:S01]  /*b430*/  FMUL R67, R0, R67 ;  /* 0x0000004300437220 */ /* 0x000fe20000400000 */
[----:B0-----:R-:W-:Y:S06]  /*b440*/  @!P1 BRA `(.L_x_9) ;  /* 0x0000000000089947 */ /* 0x001fec0003800000 */
[----:B------:R0:W-:Y:S01]  /*b450*/  STTM.x64 tmem[UR22], R68 ;  /* 0x00000044000079ed */ /* 0x0001e20008340016 */
[----:B------:R0:W-:Y:S02]  /*b460*/  STTM.x64 tmem[UR22+0x40], R4 ;  /* 0x00004004000079ed */ /* 0x0001e40008340016 */
.L_x_9:
[----:B0-----:R-:W2:Y:S01]  /*b470*/  LDL.LU R67, [R1] ;  /* 0x0000000001437983 */ /* 0x001ea20000300800 */
[----:B------:R-:W0:Y:S03]  /*b480*/  LDCU UR27, c[0x0][0x3c4] ;  /* 0x00007880ff1b77ac */ /* 0x000e260008000800 */
[----:B------:R-:W3:Y:S04]  /*b490*/  LDL.LU R66, [R1+0x4] ;  /* 0x0000040001427983 */ /* 0x000ee80000300800 */
[----:B------:R-:W4:Y:S04]  /*b4a0*/  LDL.LU R65, [R1+0x8] ;  /* 0x0000080001417983 */ /* 0x000f280000300800 */
[----:B------:R-:W5:Y:S04]  /*b4b0*/  LDL.LU R64, [R1+0xc] ;  /* 0x00000c0001407983 */ /* 0x000f680000300800 */
        /* <DEDUP_REMOVED lines=59> */
[----:B------:R-:W5:Y:S01]  /*b870*/  LDL.LU R4, [R1+0xfc] ;  /* 0x0000fc0001047983 */ /* 0x000f620000300800 */
[C---:B--2---:R-:W-:Y:S01]  /*b880*/  FMUL R68, R0.reuse, R67 ;  /* 0x0000004300447220 */ /* 0x044fe20000400000 */
[C---:B------:R-:W-:Y:S01]  /*b890*/  FMUL R67, R0.reuse, R195 ;  /* 0x000000c300437220 */ /* 0x040fe20000400000 */
[C---:B---3--:R-:W-:Y:S01]  /*b8a0*/  FMUL R69, R0.reuse, R66 ;  /* 0x0000004200457220 */ /* 0x048fe20000400000 */
[C---:B------:R-:W-:Y:S01]  /*b8b0*/  FMUL R66, R0.reuse, R194 ;  /* 0x000000c200427220 */ /* 0x040fe20000400000 */
[C---:B----4-:R-:W-:Y:S01]  /*b8c0*/  FMUL R70, R0.reuse, R65 ;  /* 0x0000004100467220 */ /* 0x050fe20000400000 */
[C---:B------:R-:W-:Y:S01]  /*b8d0*/  FMUL R65, R0.reuse, R193 ;  /* 0x000000c100417220 */ /* 0x040fe20000400000 */
[C---:B-----5:R-:W-:Y:S01]  /*b8e0*/  FMUL R71, R0.reuse, R64 ;  /* 0x0000004000477220 */ /* 0x060fe20000400000 */
        /* <DEDUP_REMOVED lines=122> */
[----:B------:R0:W-:Y:S01]  /*c090*/  STTM.x64 tmem[UR22+0x80], R68 ;  /* 0x00008044000079ed */ /* 0x0001e20008340016 */
[----:B------:R-:W-:Y:S05]  /*c0a0*/  @!P1 BRA `(.L_x_10) ;  /* 0x0000000000049947 */ /* 0x000fea0003800000 */
[----:B------:R1:W-:Y:S02]  /*c0b0*/  STTM.x64 tmem[UR22+0xc0], R4 ;  /* 0x0000c004000079ed */ /* 0x0003e40008340016 */
.L_x_10:
[----:B-1----:R-:W2:Y:S01]  /*c0c0*/  LDL.LU R4, [R1+0x420] ;  /* 0x0004200001047983 */ /* 0x002ea20000300800 */
[----:B------:R-:W-:Y:S01]  /*c0d0*/  UIADD3 UR25, UPT, UPT, UR25, -0x20, URZ ;  /* 0xffffffe019197890 */ /* 0x000fe2000fffe0ff */
[----:B------:R-:W1:Y:S02]  /*c0e0*/  FENCE.VIEW.ASYNC.T ;  /* 0x00000000000073c6 */ /* 0x000e640000000200 */
[----:B-1----:R-:W-:Y:S01]  /*c0f0*/  BAR.SYNC.DEFER_BLOCKING 0x0 ;  /* 0x0000000000007b1d */ /* 0x002fe20000010000 */
[----:B------:R-:W-:-:S05]  /*c100*/  UISETP.GE.AND UP2, UPT, UR25, 0x1, UPT ;  /* 0x000000011900788c */ /* 0x000fca000bf46270 */
[----:B------:R1:W-:Y:S06]  /*c110*/  MEMBAR.ALL.CTA ;  /* 0x0000000000007992 */ /* 0x0003ec0000008000 */
[----:B-1----:R-:W1:Y:S02]  /*c120*/  FENCE.VIEW.ASYNC.S ;  /* 0x00000000000073c6 */ /* 0x002e640000000000 */
[----:B-1----:R-:W-:Y:S01]  /*c130*/  BAR.SYNC.DEFER_BLOCKING 0x0 ;  /* 0x0000000000007b1d */ /* 0x002fe20000010000 */
[----:B--2---:R-:W-:-:S04]  /*c140*/  FADD R4, R252, R4 ;  /* 0x00000004fc047221 */ /* 0x004fc80000000000 */
[----:B------:R-:W-:Y:S01]  /*c150*/  FADD R0, R0, R4 ;  /* 0x0000000400007221 */ /* 0x000fe20000000000 */
[----:B------:R-:W-:Y:S06]  /*c160*/  @!P2 BRA `(.L_x_11) ;  /* 0x000000000040a947 */ /* 0x000fec0003800000 */
[----:B------:R-:W-:Y:S02]  /*c170*/  UIADD3 UR4, UPT, UPT, UR23, 0xe000, URZ ;  /* 0x0000e00017047890 */ /* 0x000fe4000fffe0ff */
[----:B------:R-:W-:Y:S02]  /*c180*/  UIADD3 UR5, UPT, UPT, UR23, 0x8000, URZ ;  /* 0x0000800017057890 */ /* 0x000fe4000fffe0ff */
[----:B------:R-:W-:Y:S02]  /*c190*/  USHF.R.U32.HI UR4, URZ, 0x4, UR4 ;  /* 0x00000004ff047899 */ /* 0x000fe40008011604 */
[----:B------:R-:W-:Y:S02]  /*c1a0*/  USHF.R.U32.HI UR5, URZ, 0x4, UR5 ;  /* 0x00000004ff057899 */ /* 0x000fe40008011605 */
[----:B------:R-:W-:Y:S02]  /*c1b0*/  USGXT.U32 UR8, UR4, 0xe ;  /* 0x0000000e0408789a */ /* 0x000fe40008000000 */
[----:B------:R-:W-:Y:S01]  /*c1c0*/  USGXT.U32 UR10, UR5, 0xe ;  /* 0x0000000e050a789a */ /* 0x000fe20008000000 */
[----:B------:R-:W-:-:S02]  /*c1d0*/  UMOV UR4, UR21 ;  /* 0x0000001500047c82 */ /* 0x000fc40008000000 */
[----:B------:R-:W-:Y:S01]  /*c1e0*/  UMOV UR5, URZ ;  /* 0x000000ff00057c82 */ /* 0x000fe20008000000 */
[----:B------:R-:W-:Y:S01]  /*c1f0*/  UMOV UR12, 0x0 ;  /* 0x00000000000c7882 */ /* 0x000fe20000000000 */
[----:B------:R-:W-:Y:S01]  /*c200*/  UMOV UR13, 0x8400010 ;  /* 0x08400010000d7882 */ /* 0x000fe20000000000 */
[----:B------:R-:W-:Y:S01]  /*c210*/  UMOV UR9, 0xc0004010 ;  /* 0xc000401000097882 */ /* 0x000fe20000000000 */
[----:B------:R-:W-:Y:S01]  /*c220*/  UMOV UR11, 0xc0004010 ;  /* 0xc0004010000b7882 */ /* 0x000fe20000000000 */
[----:B------:R-:W-:Y:S01]  /*c230*/  UMOV UR4, UR4 ;  /* 0x0000000400047c82 */ /* 0x000fe20008000000 */
[----:B------:R1:W-:Y:S01]  /*c240*/  UTCQMMA gdesc[UR8], gdesc[UR10], tmem[UR29], tmem[UR12], idesc[UR13], UPT ;  /* 0x00ff0c0a080075ea */ /* 0x0003e2000b80031d */
[----:B------:R1:W-:Y:S01]  /*c250*/  UTCBAR [UR4], URZ ;  /* 0x000000ff040073e9 */ /* 0x0003e200080000ff */
[----:B------:R-:W-:Y:S02]  /*c260*/  NOP ;  /* 0x0000000000007918 */ /* 0x000fe40000000000 */
.L_x_11:
[----:B------:R-:W-:Y:S01]  /*c270*/  FSEL R0, R0, 1, P1 ;  /* 0x3f80000000007808 */ /* 0x000fe20000800000 */
[----:B-1----:R-:W-:Y:S01]  /*c280*/  UMOV UR13, URZ ;  /* 0x000000ff000d7c82 */ /* 0x002fe20008000000 */
[----:B------:R-:W-:-:S03]  /*c290*/  FSEL R2, R2, -INF , P1 ;  /* 0xff80000002027808 */ /* 0x000fc60000800000 */
[----:B------:R1:W-:Y:S01]  /*c2a0*/  STL [R1+0x440], R0 ;  /* 0x0004400001007387 */ /* 0x0003e20000100800 */
[----:B------:R-:W-:Y:S05]  /*c2b0*/  BRA.U !UP2, `(.L_x_12) ;  /* 0x0000005d0a407547 */ /* 0x000fea000b800000 */
[----:B------:R-:W-:Y:S01]  /*c2c0*/  USHF.R.U32.HI UR12, URZ, 0x4, UR23 ;  /* 0x00000004ff0c7899 */ /* 0x000fe20008011617 */
[----:B-1----:R-:W-:Y:S01]  /*c2d0*/  HFMA2 R0, -RZ, RZ, 0, 0 ;  /* 0x00000000ff007431 */ /* 0x002fe200000001ff */
[----:B------:R-:W-:Y:S01]  /*c2e0*/  UIADD3 UR9, UPT, UPT, UR23, 0xe000, URZ ;  /* 0x0000e00017097890 */ /* 0x000fe2000fffe0ff */
[----:B------:R-:W-:Y:S01]  /*c2f0*/  IMAD.MOV.U32 R45, RZ, RZ, R2 ;  /* 0x000000ffff2d7224 */ /* 0x000fe200078e0002 */
[----:B------:R-:W-:Y:S02]  /*c300*/  UIADD3 UR8, UPT, UPT, UR23, 0xc000, URZ ;  /* 0x0000c00017087890 */ /* 0x000fe4000fffe0ff */
[----:B------:R-:W-:Y:S02]  /*c310*/  USHF.R.U32.HI UR14, URZ, 0x4, UR7 ;  /* 0x00000004ff0e7899 */ /* 0x000fe40008011607 */
[----:B------:R-:W-:Y:S02]  /*c320*/  USGXT.U32 UR12, UR12, 0xe ;  /* 0x0000000e0c0c789a */ /* 0x000fe40008000000 */
[----:B------:R-:W-:-:S02]  /*c330*/  USHF.R.U32.HI UR9, URZ, 0x4, UR9 ;  /* 0x00000004ff097899 */ /* 0x000fc40008011609 */
[----:B------:R-:W-:Y:S02]  /*c340*/  USHF.R.U32.HI UR70, URZ, 0x4, UR8 ;  /* 0x00000004ff467899 */ /* 0x000fe40008011608 */
[----:B------:R-:W-:Y:S02]  /*c350*/  USGXT.U32 UR14, UR14, 0xe ;  /* 0x0000000e0e0e789a */ /* 0x000fe40008000000 */
[----:B------:R-:W-:Y:S01]  /*c360*/  UIADD3 UR8, UP3, UPT, UR12, 0x100, URZ ;  /* 0x000001000c087890 */ /* 0x000fe2000ff7e0ff */
[----:B------:R-:W-:Y:S01]  /*c370*/  UMOV UR5, URZ ;  /* 0x000000ff00057c82 */ /* 0x000fe20008000000 */
[----:B------:R-:W-:Y:S02]  /*c380*/  USGXT.U32 UR68, UR9, 0xe ;  /* 0x0000000e0944789a */ /* 0x000fe40008000000 */
[----:B------:R-:W-:Y:S02]  /*c390*/  UIADD3 UR10, UP2, UPT, UR14, 0x2, URZ ;  /* 0x000000020e0a7890 */ /* 0x000fe4000ff5e0ff */
[----:B------:R-:W-:-:S02]  /*c3a0*/  UIADD3.X UR9, UPT, UPT, UR5, 0x40004040, URZ, UP3, !UPT ;  /* 0x4000404005097890 */ /* 0x000fc40009ffe4ff */
[----:B------:R-:W-:Y:S01]  /*c3b0*/  UIADD3 UR32, UP6, UPT, UR8, 0x100, URZ ;  /* 0x0000010008207890 */ /* 0x000fe2000ffde0ff */
[----:B------:R-:W-:Y:S01]  /*c3c0*/  UMOV UR4, URZ ;  /* 0x000000ff00047c82 */ /* 0x000fe20008000000 */
[----:B------:R-:W-:Y:S02]  /*c3d0*/  USHF.L.U32 UR26, UR26, 0x5, URZ ;  /* 0x000000051a1a7899 */ /* 0x000fe400080006ff */
[----:B------:R-:W-:Y:S02]  /*c3e0*/  USHF.L.U32 UR27, UR27, 0x5, URZ ;  /* 0x000000051b1b7899 */ /* 0x000fe400080006ff */
[----:B------:R-:W-:Y:S02]  /*c3f0*/  UIADD3.X UR11, UPT, UPT, UR4, 0x40004040, URZ, UP2, !UPT ;  /* 0x40004040040b7890 */ /* 0x000fe400097fe4ff */
[----:B------:R-:W-:Y:S02]  /*c400*/  UIADD3 UR38, UP3, UPT, UR8, 0x400, URZ ;  /* 0x0000040008267890 */ /* 0x000fe4000ff7e0ff */
[----:B------:R-:W-:-:S02]  /*c410*/  UIADD3.X UR33, UPT, UPT, UR9, URZ, URZ, UP6, !UPT ;  /* 0x000000ff09217290 */ /* 0x000fc4000b7fe4ff */
[----:B------:R-:W-:Y:S02]  /*c420*/  UIADD3 UR34, UP5, UPT, UR8, 0x200, URZ ;  /* 0x0000020008227890 */ /* 0x000fe4000ffbe0ff */
[----:B------:R-:W-:Y:S02]  /*c430*/  UIADD3 UR36, UP4, UPT, UR8, 0x300, URZ ;  /* 0x0000030008247890 */ /* 0x000fe4000ff9e0ff */
[----:B------:R-:W-:Y:S02]  /*c440*/  UIADD3 UR40, UP2, UPT, UR8, 0x500, URZ ;  /* 0x0000050008287890 */ /* 0x000fe4000ff5e0ff */
[----:B------:R-:W-:Y:S02]  /*c450*/  UIADD3 UR42, UP6, UPT, UR8, 0x600, URZ ;  /* 0x00000600082a7890 */ /* 0x000fe4000ffde0ff */
[----:B------:R-:W-:Y:S01]  /*c460*/  UIADD3.X UR39, UPT, UPT, UR9, URZ, URZ, UP3, !UPT ;  /* 0x000000ff09277290 */ /* 0x000fe20009ffe4ff */
[----:B------:R-:W-:Y:S01]  /*c470*/  UMOV UR28, 0x1 ;  /* 0x00000001001c7882 */ /* 0x000fe20000000000 */
[----:B------:R-:W-:Y:S01]  /*c480*/  UMOV UR7, URZ ;  /* 0x000000ff00077c82 */ /* 0x000fe20008000000 */
[----:B------:R-:W-:Y:S01]  /*c490*/  UMOV UR6, URZ ;  /* 0x000000ff00067c82 */ /* 0x000fe20008000000 */
[----:B------:R-:W1:Y:S01]  /*c4a0*/  LDCU UR72, c[0x0][0x3a8] ;  /* 0x00007500ff4877ac */ /* 0x000e620008000800 */
[----:B------:R-:W-:-:S02]  /*c4b0*/  USGXT.U32 UR70, UR70, 0xe ;  /* 0x0000000e4646789a */ /* 0x000fc40008000000 */
[----:B------:R-:W-:Y:S02]  /*c4c0*/  UIADD3.X UR35, UPT, UPT, UR9, URZ, URZ, UP5, !UPT ;  /* 0x000000ff09237290 */ /* 0x000fe4000affe4ff */
[----:B------:R-:W-:Y:S02]  /*c4d0*/  UIADD3.X UR37, UPT, UPT, UR9, URZ, URZ, UP4, !UPT ;  /* 0x000000ff09257290 */ /* 0x000fe4000a7fe4ff */
[----:B------:R-:W-:Y:S02]  /*c4e0*/  UIADD3.X UR41, UPT, UPT, UR9, URZ, URZ, UP2, !UPT ;  /* 0x000000ff09297290 */ /* 0x000fe400097fe4ff */
[----:B------:R-:W-:Y:S02]  /*c4f0*/  UIADD3.X UR43, UPT, UPT, UR9, URZ, URZ, UP6, !UPT ;  /* 0x000000ff092b7290 */ /* 0x000fe4000b7fe4ff */
[----:B------:R-:W-:Y:S02]  /*c500*/  UIADD3.64 UR44, UPT, UPT, UR10, 0x2, URZ ;  /* 0x000000020a2c7897 */ /* 0x000fe4000fffe0ff */
[----:B------:R-:W-:-:S02]  /*c510*/  UIADD3.64 UR46, UPT, UPT, UR10, 0x4, URZ ;  /* 0x000000040a2e7897 */ /* 0x000fc4000fffe0ff */
[----:B------:R-:W-:Y:S02]  /*c520*/  UIADD3.64 UR48, UPT, UPT, UR10, 0xfe, URZ ;  /* 0x000000fe0a307897 */ /* 0x000fe4000fffe0ff */
[----:B------:R-:W-:Y:S02]  /*c530*/  UIADD3.64 UR50, UPT, UPT, UR10, 0x100, URZ ;  /* 0x000001000a327897 */ /* 0x000fe4000fffe0ff */
[----:B------:R-:W-:Y:S02]  /*c540*/  UIADD3.64 UR52, UPT, UPT, UR10, 0x102, URZ ;  /* 0x000001020a347897 */ /* 0x000fe4000fffe0ff */
[----:B------:R-:W-:Y:S02]  /*c550*/  UIADD3.64 UR54, UPT, UPT, UR10, 0x104, URZ ;  /* 0x000001040a367897 */ /* 0x000fe4000fffe0ff */
[----:B------:R-:W-:Y:S01]  /*c560*/  UISETP.NE.U32.AND UP3, UPT, UR19, URZ, UPT ;  /* 0x000000ff1300728c */ /* 0x000fe2000bf65070 */
[----:B------:R-:W-:Y:S01]  /*c570*/  UMOV UR69, UR27 ;  /* 0x0000001b00457c82 */ /* 0x000fe20008000000 */
[----:B-1----:R-:W-:-:S09]  /*c580*/  UMOV UR71, UR26 ;  /* 0x0000001a00477c82 */ /* 0x002fd20008000000 */
.L_x_17:
[----:B--2---:R-:W2:Y:S04]  /*c590*/  LDL.64 R20, [R1+0x3a0] ;  /* 0x0003a00001147983 */ /* 0x004ea80000100a00 */
[----:B------:R-:W3:Y:S04]  /*c5a0*/  LDL.64 R10, [R1+0x3a8] ;  /* 0x0003a800010a7983 */ /* 0x000ee80000100a00 */
[----:B------:R-:W4:Y:S04]  /*c5b0*/  LDL.64 R12, [R1+0x328] ;  /* 0x00032800010c7983 */ /* 0x000f280000100a00 */
[----:B------:R-:W5:Y:S04]  /*c5c0*/  LDL.64 R22, [R1+0x320] ;  /* 0x0003200001167983 */ /* 0x000f680000100a00 */
[----:B------:R-:W5:Y:S04]  /*c5d0*/  LDL.64 R14, [R1+0x2a8] ;  /* 0x0002a800010e7983 */ /* 0x000f680000100a00 */
[----:B------:R-:W5:Y:S01]  /*c5e0*/  LDL.64 R24, [R1+0x2a0] ;  /* 0x0002a00001187983 */ /* 0x000f620000100a00 */
[----:B0-----:R-:W-:-:S02]  /*c5f0*/  USHF.R.S32.HI UR4, URZ, 0x1f, UR69 ;  /* 0x0000001fff047899 */ /* 0x001fc40008011445 */
[----:B------:R-:W-:Y:S01]  /*c600*/  IADD3 R6, P1, PT, R198, UR69, RZ ;  /* 0x00000045c6067c10 */ /* 0x000fe2000ff3e0ff */
[----:B------:R-:W5:Y:S01]  /*c610*/  LDL.64 R16, [R1+0x418] ;  /* 0x0004180001107983 */ /* 0x000f620000100a00 */
[----:B------:R-:W-:Y:S02]  /*c620*/  IADD3 R4, P2, PT, R196, UR69, RZ ;  /* 0x00000045c4047c10 */ /* 0x000fe4000ff5e0ff */
[----:B------:R-:W-:Y:S01]  /*c630*/  IADD3.X R7, PT, PT, R199, UR4, RZ, P1, !PT ;  /* 0x00000004c7077c10 */ /* 0x000fe20008ffe4ff */
[----:B------:R-:W5:Y:S04]  /*c640*/  LDL.64 R26, [R1+0x410] ;  /* 0x00041000011a7983 */ /* 0x000f680000100a00 */
[----:B------:R-:W5:Y:S01]  /*c650*/  LDL.64 R18, [R1+0x398] ;  /* 0x0003980001127983 */ /* 0x000f620000100a00 */
[----:B------:R-:W-:-:S03]  /*c660*/  IADD3.X R5, PT, PT, R197, UR4, RZ, P2, !PT ;  /* 0x00000004c5057c10 */ /* 0x000fc600097fe4ff */
[----:B------:R2:W5:Y:S04]  /*c670*/  LDG.E.U8 R2, desc[UR30][R6.64] ;  /* 0x0000001e06027981 */ /* 0x000568000c1e1100 */
[----:B------:R-:W5:Y:S04]  /*c680*/  LDL.64 R28, [R1+0x390] ;  /* 0x00039000011c7983 */ /* 0x000f680000100a00 */
[----:B------:R-:W5:Y:S04]  /*c690*/  LDL.64 R32, [R1+0x310] ;  /* 0x0003100001207983 */ /* 0x000f680000100a00 */
[----:B------:R-:W5:Y:S04]  /*c6a0*/  LDL.64 R30, [R1+0x290] ;  /* 0x00029000011e7983 */ /* 0x000f680000100a00 */
[----:B------:R-:W5:Y:S04]  /*c6b0*/  LDG.E.U8 R5, desc[UR30][R4.64] ;  /* 0x0000001e04057981 */ /* 0x000f68000c1e1100 */
[----:B------:R-:W5:Y:S04]  /*c6c0*/  LDL.64 R36, [R1+0x400] ;  /* 0x0004000001247983 */ /* 0x000f680000100a00 */
        /* <DEDUP_REMOVED lines=10> */
[----:B0-----:R-:W5:Y:S04]  /*c770*/  LDL.64 R68, [R1+0x2e0] ;  /* 0x0002e00001447983 */ /* 0x001f680000100a00 */
        /* <DEDUP_REMOVED lines=12> */
[----:B------:R-:W5:Y:S01]  /*c840*/  LDL.64 R74, [R1+0x238] ;  /* 0x00023800014a7983 */ /* 0x000f620000100a00 */
[----:B--2---:R-:W-:-:S04]  /*c850*/  IADD3 R6, P2, PT, R20, UR69, RZ ;  /* 0x0000004514067c10 */ /* 0x004fc8000ff5e0ff */
[----:B------:R-:W-:Y:S02]  /*c860*/  IADD3.X R7, PT, PT, R21, UR4, RZ, P2, !PT ;  /* 0x0000000415077c10 */ /* 0x000fe400097fe4ff */
[----:B------:R-:W2:Y:S01]  /*c870*/  LDL.64 R20, [R1+0x318] ;  /* 0x0003180001147983 */ /* 0x000ea20000100a00 */
[----:B---3--:R-:W-:-:S03]  /*c880*/  IADD3 R8, P1, PT, R10, UR69, RZ ;  /* 0x000000450a087c10 */ /* 0x008fc6000ff3e0ff */
[----:B------:R-:W3:Y:S01]  /*c890*/  LDG.E.U8 R6, desc[UR30][R6.64] ;  /* 0x0000001e06067981 */ /* 0x000ee2000c1e1100 */
[----:B------:R-:W-:Y:S02]  /*c8a0*/  IADD3.X R9, PT, PT, R11, UR4, RZ, P1, !PT ;  /* 0x000000040b097c10 */ /* 0x000fe40008ffe4ff */
[----:B----4-:R-:W-:-:S03]  /*c8b0*/  IADD3 R10, P1, PT, R12, UR69, RZ ;  /* 0x000000450c0a7c10 */ /* 0x010fc6000ff3e0ff */
[----:B------:R0:W4:Y:S01]  /*c8c0*/  LDG.E.U8 R4, desc[UR30][R8.64] ;  /* 0x0000001e08047981 */ /* 0x000122000c1e1100 */
[----:B------:R-:W-:Y:S02]  /*c8d0*/  IADD3.X R11, PT, PT, R13, UR4, RZ, P1, !PT ;  /* 0x000000040d0b7c10 */ /* 0x000fe40008ffe4ff */
[----:B-----5:R-:W-:-:S03]  /*c8e0*/  IADD3 R12, P1, PT, R14, UR69, RZ ;  /* 0x000000450e0c7c10 */ /* 0x020fc6000ff3e0ff */
[----:B------:R1:W5:Y:S01]  /*c8f0*/  LDG.E.U8 R7, desc[UR30][R10.64] ;  /* 0x0000001e0a077981 */ /* 0x000362000c1e1100 */
[----:B0-----:R-:W-:-:S04]  /*c900*/  IADD3 R8, P2, PT, R22, UR69, RZ ;  /* 0x0000004516087c10 */ /* 0x001fc8000ff5e0ff */
[----:B------:R-:W-:Y:S02]  /*c910*/  IADD3.X R9, PT, PT, R23, UR4, RZ, P2, !PT ;  /* 0x0000000417097c10 */ /* 0x000fe400097fe4ff */
[----:B------:R-:W3:Y:S01]  /*c920*/  LDL.64 R22, [R1+0x298] ;  /* 0x0002980001167983 */ /* 0x000ee20000100a00 */
[----:B-1----:R-:W-:Y:S02]  /*c930*/  IADD3 R10, P2, PT, R24, UR69, RZ ;  /* 0x00000045180a7c10 */ /* 0x002fe4000ff5e0ff */
[----:B------:R-:W-:Y:S01]  /*c940*/  IADD3.X R13, PT, PT, R15, UR4, RZ, P1, !PT ;  /* 0x000000040f0d7c10 */ /* 0x000fe20008ffe4ff */
[----:B------:R-:W4:Y:S01]  /*c950*/  LDG.E.U8 R8, desc[UR30][R8.64] ;  /* 0x0000001e08087981 */ /* 0x000f22000c1e1100 */
[----:B------:R-:W-:Y:S02]  /*c960*/  IADD3.X R11, PT, PT, R25, UR4, RZ, P2, !PT ;  /* 0x00000004190b7c10 */ /* 0x000fe400097fe4ff */
[----:B------:R-:W-:Y:S01]  /*c970*/  IADD3 R14, P1, PT, R16, UR69, RZ ;  /* 0x00000045100e7c10 */ /* 0x000fe2000ff3e0ff */
[----:B------:R-:W4:Y:S03]  /*c980*/  LDL.64 R24, [R1+0x408] ;  /* 0x0004080001187983 */ /* 0x000f260000100a00 */
[----:B------:R-:W-:Y:S01]  /*c990*/  IADD3.X R15, PT, PT, R17, UR4, RZ, P1, !PT ;  /* 0x00000004110f7c10 */ /* 0x000fe20008ffe4ff */
[----:B------:R-:W5:Y:S01]  /*c9a0*/  LDG.E.U8 R10, desc[UR30][R10.64] ;  /* 0x0000001e0a0a7981 */ /* 0x000f62000c1e1100 */
[----:B------:R-:W-:-:S03]  /*c9b0*/  IADD3 R16, P1, PT, R18, UR69, RZ ;  /* 0x0000004512107c10 */ /* 0x000fc6000ff3e0ff */
[----:B------:R0:W5:Y:S01]  /*c9c0*/  LDG.E.U8 R9, desc[UR30][R12.64] ;  /* 0x0000001e0c097981 */ /* 0x000162000c1e1100 */
[----:B------:R-:W-:-:S03]  /*c9d0*/  IADD3.X R17, PT, PT, R19, UR4, RZ, P1, !PT ;  /* 0x0000000413117c10 */ /* 0x000fc60008ffe4ff */
[----:B------:R1:W5:Y:S01]  /*c9e0*/  LDG.E.U8 R11, desc[UR30][R14.64] ;  /* 0x0000001e0e0b7981 */ /* 0x000362000c1e1100 */
[----:B0-----:R-:W-:-:S04]  /*c9f0*/  IADD3 R12, P2, PT, R26, UR69, RZ ;  /* 0x000000451a0c7c10 */ /* 0x001fc8000ff5e0ff */
[----:B------:R-:W-:Y:S02]  /*ca00*/  IADD3.X R13, PT, PT, R27, UR4, RZ, P2, !PT ;  /* 0x000000041b0d7c10 */ /* 0x000fe400097fe4ff */
[----:B------:R-:W5:Y:S01]  /*ca10*/  LDL.64 R26, [R1+0x388] ;  /* 0x00038800011a7983 */ /* 0x000f620000100a00 */
[----:B-1----:R-:W-:-:S03]  /*ca20*/  IADD3 R14, P2, PT, R28, UR69, RZ ;  /* 0x000000451c0e7c10 */ /* 0x002fc6000ff5e0ff */
[----:B------:R-:W5:Y:S01]  /*ca30*/  LDG.E.U8 R12, desc[UR30][R12.64] ;  /* 0x0000001e0c0c7981 */ /* 0x000f62000c1e1100 */
[----:B------:R-:W-:-:S03]  /*ca40*/  IADD3.X R15, PT, PT, R29, UR4, RZ, P2, !PT ;  /* 0x000000041d0f7c10 */ /* 0x000fc600097fe4ff */
[----:B------:R-:W5:Y:S04]  /*ca50*/  LDL.64 R28, [R1+0x308] ;  /* 0x00030800011c7983 */ /* 0x000f680000100a00 */
[----:B------:R-:W5:Y:S04]  /*ca60*/  LDG.E.U8 R14, desc[UR30][R14.64] ;  /* 0x0000001e0e0e7981 */ /* 0x000f68000c1e1100 */
[----:B------:R0:W5:Y:S02]  /*ca70*/  LDG.E.U8 R13, desc[UR30][R16.64] ;  /* 0x0000001e100d7981 */ /* 0x000164000c1e1100 */
[----:B0-----:R-:W-:-:S04]  /*ca80*/  IADD3 R16, P2, PT, R32, UR69, RZ ;  /* 0x0000004520107c10 */ /* 0x001fc8000ff5e0ff */
[----:B------:R-:W-:Y:S02]  /*ca90*/  IADD3.X R17, PT, PT, R33, UR4, RZ, P2, !PT ;  /* 0x0000000421117c10 */ /* 0x000fe400097fe4ff */
[----:B------:R-:W5:Y:S04]  /*caa0*/  LDL.64 R32, [R1+0x288] ;  /* 0x0002880001207983 */ /* 0x000f680000100a00 */
[----:B------:R-:W5:Y:S01]  /*cab0*/  LDG.E.U8 R16, desc[UR30][R16.64] ;  /* 0x0000001e10107981 */ /* 0x000f62000c1e1100 */
[----:B--2---:R-:W-:-:S04]  /*cac0*/  IADD3 R18, P1, PT, R20, UR69, RZ ;  /* 0x0000004514127c10 */ /* 0x004fc8000ff3e0ff */
[----:B------:R-:W-:-:S05]  /*cad0*/  IADD3.X R19, PT, PT, R21, UR4, RZ, P1, !PT ;  /* 0x0000000415137c10 */ /* 0x000fca0008ffe4ff */
[----:B------:R0:W2:Y:S02]  /*cae0*/  LDG.E.U8 R15, desc[UR30][R18.64] ;  /* 0x0000001e120f7981 */ /* 0x0000a4000c1e1100 */
[----:B0-----:R-:W-:-:S04]  /*caf0*/  IADD3 R18, P2, PT, R30, UR69, RZ ;  /* 0x000000451e127c10 */ /* 0x001fc8000ff5e0ff */
[----:B------:R-:W-:Y:S02]  /*cb00*/  IADD3.X R19, PT, PT, R31, UR4, RZ, P2, !PT ;  /* 0x000000041f137c10 */ /* 0x000fe400097fe4ff */
[----:B------:R-:W2:Y:S01]  /*cb10*/  LDL.64 R30, [R1+0x3f8] ;  /* 0x0003f800011e7983 */ /* 0x000ea20000100a00 */
[----:B---3--:R-:W-:-:S03]  /*cb20*/  IADD3 R20, P1, PT, R22, UR69, RZ ;  /* 0x0000004516147c10 */ /* 0x008fc6000ff3e0ff */
[----:B------:R-:W3:Y:S01]  /*cb30*/  LDG.E.U8 R18, desc[UR30][R18.64] ;  /* 0x0000001e12127981 */ /* 0x000ee2000c1e1100 */
[----:B------:R-:W-:Y:S02]  /*cb40*/  IADD3.X R21, PT, PT, R23, UR4, RZ, P1, !PT ;  /* 0x0000000417157c10 */ /* 0x000fe40008ffe4ff */
[----:B----4-:R-:W-:-:S03]  /*cb50*/  IADD3 R22, P1, PT, R24, UR69, RZ ;  /* 0x0000004518167c10 */ /* 0x010fc6000ff3e0ff */
[----:B------:R0:W4:Y:S01]  /*cb60*/  LDG.E.U8 R17, desc[UR30][R20.64] ;  /* 0x0000001e14117981 */ /* 0x000122000c1e1100 */
[----:B------:R-:W-:-:S05]  /*cb70*/  IADD3.X R23, PT, PT, R25, UR4, RZ, P1, !PT ;  /* 0x0000000419177c10 */ /* 0x000fca0008ffe4ff */
[----:B------:R1:W3:Y:S01]  /*cb80*/  LDG.E.U8 R19, desc[UR30][R22.64] ;  /* 0x0000001e16137981 */ /* 0x0002e2000c1e1100 */
[----:B0-----:R-:W-:-:S04]  /*cb90*/  IADD3 R20, P2, PT, R36, UR69, RZ ;  /* 0x0000004524147c10 */ /* 0x001fc8000ff5e0ff */
[----:B------:R-:W-:Y:S02]  /*cba0*/  IADD3.X R21, PT, PT, R37, UR4, RZ, P2, !PT ;  /* 0x0000000425157c10 */ /* 0x000fe400097fe4ff */
[----:B------:R-:W3:Y:S01]  /*cbb0*/  LDL.64 R36, [R1+0x370] ;  /* 0x0003700001247983 */ /* 0x000ee20000100a00 */
[----:B-1----:R-:W-:-:S03]  /*cbc0*/  IADD3 R22, P2, PT, R34, UR69, RZ ;  /* 0x0000004522167c10 */ /* 0x002fc6000ff5e0ff */
[----:B------:R-:W4:Y:S01]  /*cbd0*/  LDG.E.U8 R20, desc[UR30][R20.64] ;  /* 0x0000001e14147981 */ /* 0x000f22000c1e1100 */
[----:B-----5:R-:W-:Y:S02]  /*cbe0*/  IADD3 R24, P1, PT, R26, UR69, RZ ;  /* 0x000000451a187c10 */ /* 0x020fe4000ff3e0ff */
[----:B------:R-:W-:Y:S02]  /*cbf0*/  IADD3.X R23, PT, PT, R35, UR4, RZ, P2, !PT ;  /* 0x0000000423177c10 */ /* 0x000fe400097fe4ff */
[----:B------:R-:W-:Y:S01]  /*cc00*/  IADD3.X R25, PT, PT, R27, UR4, RZ, P1, !PT ;  /* 0x000000041b197c10 */ /* 0x000fe20008ffe4ff */
[----:B------:R-:W5:Y:S01]  /*cc10*/  LDL.64 R34, [R1+0x2f0] ;  /* 0x0002f00001227983 */ /* 0x000f620000100a00 */
[----:B------:R-:W-:-:S03]  /*cc20*/  IADD3 R26, P1, PT, R28, UR69, RZ ;  /* 0x000000451c1a7c10 */ /* 0x000fc6000ff3e0ff */
[----:B------:R0:W4:Y:S01]  /*cc30*/  LDG.E.U8 R21, desc[UR30][R24.64] ;  /* 0x0000001e18157981 */ /* 0x000122000c1e1100 */
[----:B------:R-:W-:-:S03]  /*cc40*/  IADD3.X R27, PT, PT, R29, UR4, RZ, P1, !PT ;  /* 0x000000041d1b7c10 */ /* 0x000fc60008ffe4ff */
[----:B------:R-:W4:Y:S01]  /*cc50*/  LDG.E.U8 R22, desc[UR30][R22.64] ;  /* 0x0000001e16167981 */ /* 0x000f22000c1e1100 */
[----:B0-----:R-:W-:-:S04]  /*cc60*/  IADD3 R24, P2, PT, R40, UR69, RZ ;  /* 0x0000004528187c10 */ /* 0x001fc8000ff5e0ff */
[----:B------:R-:W-:Y:S01]  /*cc70*/  IADD3.X R25, PT, PT, R41, UR4, RZ, P2, !PT ;  /* 0x0000000429197c10 */ /* 0x000fe200097fe4ff */
[----:B------:R0:W4:Y:S04]  /*cc80*/  LDG.E.U8 R23, desc[UR30][R26.64] ;  /* 0x0000001e1a177981 */ /* 0x000128000c1e1100 */
[----:B------:R-:W4:Y:S01]  /*cc90*/  LDL.64 R40, [R1+0x270] ;  /* 0x0002700001287983 */ /* 0x000f220000100a00 */
[----:B------:R-:W-:-:S03]  /*cca0*/  IADD3 R28, P1, PT, R32, UR69, RZ ;  /* 0x00000045201c7c10 */ /* 0x000fc6000ff3e0ff */
[----:B------:R-:W4:Y:S01]  /*ccb0*/  LDG.E.U8 R24, desc[UR30][R24.64] ;  /* 0x0000001e18187981 */ /* 0x000f22000c1e1100 */
[----:B0-----:R-:W-:Y:S02]  /*ccc0*/  IADD3 R26, P2, PT, R42, UR69, RZ ;  /* 0x000000452a1a7c10 */ /* 0x001fe4000ff5e0ff */
[----:B------:R-:W-:Y:S02]  /*ccd0*/  IADD3.X R29, PT, PT, R33, UR4, RZ, P1, !PT ;  /* 0x00000004211d7c10 */ /* 0x000fe40008ffe4ff */
[----:B------:R-:W-:Y:S02]  /*cce0*/  IADD3.X R27, PT, PT, R43, UR4, RZ, P2, !PT ;  /* 0x000000042b1b7c10 */ /* 0x000fe400097fe4ff */
[----:B------:R-:W4:Y:S04]  /*ccf0*/  LDL.64 R42, [R1+0x368] ;  /* 0x00036800012a7983 */ /* 0x000f280000100a00 */
[----:B------:R0:W4:Y:S04]  /*cd00*/  LDG.E.U8 R25, desc[UR30][R28.64] ;  /* 0x0000001e1c197981 */ /* 0x000128000c1e1100 */
[----:B------:R-:W4:Y:S01]  /*cd10*/  LDG.E.U8 R26, desc[UR30][R26.64] ;  /* 0x0000001e1a1a7981 */ /* 0x000f22000c1e1100 */
[----:B0-----:R-:W-:-:S04]  /*cd20*/  IADD3 R28, P2, PT, R38, UR69, RZ ;  /* 0x00000045261c7c10 */ /* 0x001fc8000ff5e0ff */
[----:B------:R-:W-:-:S05]  /*cd30*/  IADD3.X R29, PT, PT, R39, UR4, RZ, P2, !PT ;  /* 0x00000004271d7c10 */ /* 0x000fca00097fe4ff */
[----:B------:R0:W4:Y:S01]  /*cd40*/  LDG.E.U8 R38, desc[UR30][R28.64] ;  /* 0x0000001e1c267981 */ /* 0x000122000c1e1100 */
[----:B--2---:R-:W-:-:S04]  /*cd50*/  IADD3 R32, P1, PT, R30, UR69, RZ ;  /* 0x000000451e207c10 */ /* 0x004fc8000ff3e0ff */
[----:B------:R-:W-:Y:S02]  /*cd60*/  IADD3.X R33, PT, PT, R31, UR4, RZ, P1, !PT ;  /* 0x000000041f217c10 */ /* 0x000fe40008ffe4ff */
[----:B------:R-:W-:-:S03]  /*cd70*/  IADD3 R30, P1, PT, R48, UR69, RZ ;  /* 0x00000045301e7c10 */ /* 0x000fc6000ff3e0ff */
[----:B------:R3:W2:Y:S01]  /*cd80*/  LDG.E.U8 R39, desc[UR30][R32.64] ;  /* 0x0000001e20277981 */ /* 0x0006a2000c1e1100 */
[----:B------:R-:W-:Y:S02]  /*cd90*/  IADD3.X R31, PT, PT, R49, UR4, RZ, P1, !PT ;  /* 0x00000004311f7c10 */ /* 0x000fe40008ffe4ff */
[----:B0-----:R-:W-:Y:S01]  /*cda0*/  IADD3 R28, P1, PT, R50, UR69, RZ ;  /* 0x00000045321c7c10 */ /* 0x001fe2000ff3e0ff */
[----:B------:R-:W2:Y:S03]  /*cdb0*/  LDL.64 R48, [R1+0x2e8] ;  /* 0x0002e80001307983 */ /* 0x000ea60000100a00 */
[----:B------:R-:W-:Y:S02]  /*cdc0*/  IADD3.X R29, PT, PT, R51, UR4, RZ, P1, !PT ;  /* 0x00000004331d7c10 */ /* 0x000fe40008ffe4ff */
[----:B------:R-:W2:Y:S01]  /*cdd0*/  LDL.64 R50, [R1+0x268] ;  /* 0x0002680001327983 */ /* 0x000ea20000100a00 */
[----:B---3--:R-:W-:-:S04]  /*cde0*/  IADD3 R32, P2, PT, R36, UR69, RZ ;  /* 0x0000004524207c10 */ /* 0x008fc8000ff5e0ff */
[----:B------:R-:W-:Y:S02]  /*cdf0*/  IADD3.X R33, PT, PT, R37, UR4, RZ, P2, !PT ;  /* 0x0000000425217c10 */ /* 0x000fe400097fe4ff */
[----:B------:R5:W3:Y:S04]  /*ce00*/  LDG.E.U8 R37, desc[UR30][R30.64] ;  /* 0x0000001e1e257981 */ /* 0x000ae8000c1e1100 */
[----:B------:R0:W3:Y:S01]  /*ce10*/  LDG.E.U8 R36, desc[UR30][R32.64] ;  /* 0x0000001e20247981 */ /* 0x0000e2000c1e1100 */
[----:B-----5:R-:W-:-:S04]  /*ce20*/  IADD3 R30, P2, PT, R34, UR69, RZ ;  /* 0x00000045221e7c10 */ /* 0x020fc8000ff5e0ff */
[----:B------:R-:W-:Y:S02]  /*ce30*/  IADD3.X R31, PT, PT, R35, UR4, RZ, P2, !PT ;  /* 0x00000004231f7c10 */ /* 0x000fe400097fe4ff */
[----:B0-----:R-:W-:Y:S01]  /*ce40*/  IADD3 R32, P1, PT, R54, UR69, RZ ;  /* 0x0000004536207c10 */ /* 0x001fe2000ff3e0ff */
[----:B------:R4:W5:Y:S03]  /*ce50*/  LDG.E.U8 R35, desc[UR30][R28.64] ;  /* 0x0000001e1c237981 */ /* 0x000966000c1e1100 */
[----:B------:R-:W-:Y:S01]  /*ce60*/  IADD3.X R33, PT, PT, R55, UR4, RZ, P1, !PT ;  /* 0x0000000437217c10 */ /* 0x000fe20008ffe4ff */
[----:B------:R0:W3:Y:S04]  /*ce70*/  LDG.E.U8 R34, desc[UR30][R30.64] ;  /* 0x0000001e1e227981 */ /* 0x0000e8000c1e1100 */
[----:B------:R-:W3:Y:S01]  /*ce80*/  LDL.64 R54, [R1+0x350] ;  /* 0x0003500001367983 */ /* 0x000ee20000100a00 */
[----:B----4-:R-:W-:-:S03]  /*ce90*/  IADD3 R28, P2, PT, R40, UR69, RZ ;  /* 0x00000045281c7c10 */ /* 0x010fc6000ff5e0ff */
[----:B------:R-:W4:Y:S01]  /*cea0*/  LDG.E.U8 R33, desc[UR30][R32.64] ;  /* 0x0000001e20217981 */ /* 0x000f22000c1e1100 */
[----:B0-----:R-:W-:Y:S02]  /*ceb0*/  IADD3 R30, P1, PT, R52, UR69, RZ ;  /* 0x00000045341e7c10 */ /* 0x001fe4000ff3e0ff */
[----:B------:R-:W-:Y:S02]  /*cec0*/  IADD3.X R29, PT, PT, R41, UR4, RZ, P2, !PT ;  /* 0x00000004291d7c10 */ /* 0x000fe400097fe4ff */
[----:B------:R-:W-:Y:S02]  /*ced0*/  IADD3.X R31, PT, PT, R53, UR4, RZ, P1, !PT ;  /* 0x00000004351f7c10 */ /* 0x000fe40008ffe4ff */
[----:B------:R-:W3:Y:S01]  /*cee0*/  LDL.64 R52, [R1+0x3d0] ;  /* 0x0003d00001347983 */ /* 0x000ee20000100a00 */
[----:B------:R-:W-:-:S03]  /*cef0*/  IADD3 R40, P2, PT, R46, UR69, RZ ;  /* 0x000000452e287c10 */ /* 0x000fc6000ff5e0ff */
[----:B------:R0:W4:Y:S01]  /*cf00*/  LDG.E.U8 R32, desc[UR30][R28.64] ;  /* 0x0000001e1c207981 */ /* 0x000122000c1e1100 */
[----:B------:R-:W-:Y:S02]  /*cf10*/  IADD3.X R41, PT, PT, R47, UR4, RZ, P2, !PT ;  /* 0x000000042f297c10 */ /* 0x000fe400097fe4ff */
[----:B------:R-:W-:Y:S01]  /*cf20*/  IADD3 R46, P2, PT, R56, UR69, RZ ;  /* 0x00000045382e7c10 */ /* 0x000fe2000ff5e0ff */
[----:B------:R-:W4:Y:S01]  /*cf30*/  LDG.E.U8 R31, desc[UR30][R30.64] ;  /* 0x0000001e1e1f7981 */ /* 0x000f22000c1e1100 */
[----:B0-----:R-:W-:-:S04]  /*cf40*/  IADD3 R28, P1, PT, R42, UR69, RZ ;  /* 0x000000452a1c7c10 */ /* 0x001fc8000ff3e0ff */
[----:B------:R-:W-:Y:S01]  /*cf50*/  IADD3.X R29, PT, PT, R43, UR4, RZ, P1, !PT ;  /* 0x000000042b1d7c10 */ /* 0x000fe20008ffe4ff */
[----:B------:R0:W4:Y:S01]  /*cf60*/  LDG.E.U8 R30, desc[UR30][R40.64] ;  /* 0x0000001e281e7981 */ /* 0x000122000c1e1100 */
[----:B------:R-:W-:-:S03]  /*cf70*/  IADD3.X R47, PT, PT, R57, UR4, RZ, P2, !PT ;  /* 0x00000004392f7c10 */ /* 0x000fc600097fe4ff */
[----:B------:R-:W4:Y:S04]  /*cf80*/  LDL.64 R56, [R1+0x2d0] ;  /* 0x0002d00001387983 */ /* 0x000f280000100a00 */
[----:B------:R-:W5:Y:S01]  /*cf90*/  LDG.E.U8 R29, desc[UR30][R28.64] ;  /* 0x0000001e1c1d7981 */ /* 0x000f62000c1e1100 */
[----:B--2---:R-:W-:-:S03]  /*cfa0*/  IADD3 R42, P1, PT, R48, UR69, RZ ;  /* 0x00000045302a7c10 */ /* 0x004fc6000ff3e0ff */
[----:B------:R1:W2:Y:S01]  /*cfb0*/  LDG.E.U8 R28, desc[UR30][R46.64] ;  /* 0x0000001e2e1c7981 */ /* 0x0002a2000c1e1100 */
[----:B------:R-:W-:Y:S02]  /*cfc0*/  IADD3.X R43, PT, PT, R49, UR4, RZ, P1, !PT ;  /* 0x00000004312b7c10 */ /* 0x000fe40008ffe4ff */
[----:B------:R-:W-:Y:S02]  /*cfd0*/  IADD3 R48, P1, PT, R50, UR69, RZ ;  /* 0x0000004532307c10 */ /* 0x000fe4000ff3e0ff */
[----:B0-----:R-:W-:Y:S01]  /*cfe0*/  IADD3 R40, P2, PT, R68, UR69, RZ ;  /* 0x0000004544287c10 */ /* 0x001fe2000ff5e0ff */
[----:B------:R0:W2:Y:S01]  /*cff0*/  LDG.E.U8 R27, desc[UR30][R42.64] ;  /* 0x0000001e2a1b7981 */ /* 0x0000a2000c1e1100 */
[----:B------:R-:W-:-:S03]  /*d000*/  IADD3.X R49, PT, PT, R51, UR4, RZ, P1, !PT ;  /* 0x0000000433317c10 */ /* 0x000fc60008ffe4ff */
[----:B------:R-:W2:Y:S01]  /*d010*/  LDL.64 R50, [R1+0x250] ;  /* 0x0002500001327983 */ /* 0x000ea20000100a00 */
[----:B------:R-:W-:Y:S02]  /*d020*/  IADD3.X R41, PT, PT, R69, UR4, RZ, P2, !PT ;  /* 0x0000000445297c10 */ /* 0x000fe400097fe4ff */
[----:B-1----:R-:W-:Y:S01]  /*d030*/  IADD3 R46, P2, PT, R66, UR69, RZ ;  /* 0x00000045422e7c10 */ /* 0x002fe2000ff5e0ff */
[----:B------:R-:W5:Y:S01]  /*d040*/  LDL.64 R68, [R1+0x3b8] ;  /* 0x0003b80001447983 */ /* 0x000f620000100a00 */
[----:B0-----:R-:W-:Y:S02]  /*d050*/  IADD3 R42, P1, PT, R60, UR69, RZ ;  /* 0x000000453c2a7c10 */ /* 0x001fe4000ff3e0ff */
[----:B------:R-:W-:Y:S01]  /*d060*/  IADD3.X R47, PT, PT, R67, UR4, RZ, P2, !PT ;  /* 0x00000004432f7c10 */ /* 0x000fe200097fe4ff */
[----:B------:R-:W5:Y:S01]  /*d070*/  LDG.E.U8 R40, desc[UR30][R40.64] ;  /* 0x0000001e28287981 */ /* 0x000f62000c1e1100 */
[----:B------:R-:W-:-:S03]  /*d080*/  IADD3.X R43, PT, PT, R61, UR4, RZ, P1, !PT ;  /* 0x000000043d2b7c10 */ /* 0x000fc60008ffe4ff */
[----:B------:R-:W5:Y:S04]  /*d090*/  LDL.64 R60, [R1+0x3c0] ;  /* 0x0003c000013c7983 */ /* 0x000f680000100a00 */
[----:B------:R0:W5:Y:S04]  /*d0a0*/  LDG.E.U8 R44, desc[UR30][R46.64] ;  /* 0x0000001e2e2c7981 */ /* 0x000168000c1e1100 */
[----:B------:R3:W5:Y:S04]  /*d0b0*/  LDG.E.U8 R41, desc[UR30][R48.64] ;  /* 0x0000001e30297981 */ /* 0x000768000c1e1100 */
[----:B------:R-:W5:Y:S01]  /*d0c0*/  LDL.64 R66, [R1+0x240] ;  /* 0x0002400001427983 */ /* 0x000f620000100a00 */
[----:B0-----:R-:W-:-:S04]  /*d0d0*/  IADD3 R46, P1, PT, R62, UR69, RZ ;  /* 0x000000453e2e7c10 */ /* 0x001fc8000ff3e0ff */
[----:B------:R-:W-:Y:S02]  /*d0e0*/  IADD3.X R47, PT, PT, R63, UR4, RZ, P1, !PT ;  /* 0x000000043f2f7c10 */ /* 0x000fe40008ffe4ff */
[----:B------:R-:W5:Y:S01]  /*d0f0*/  LDL.64 R62, [R1+0x340] ;  /* 0x00034000013e7983 */ /* 0x000f620000100a00 */
[----:B---3--:R-:W-:-:S03]  /*d100*/  IADD3 R48, P2, PT, R52, UR69, RZ ;  /* 0x0000004534307c10 */ /* 0x008fc6000ff5e0ff */
[----:B------:R0:W3:Y:S01]  /*d110*/  LDG.E.U8 R52, desc[UR30][R42.64] ;  /* 0x0000001e2a347981 */ /* 0x0000e2000c1e1100 */
[----:B------:R-:W-:-:S05]  /*d120*/  IADD3.X R49, PT, PT, R53, UR4, RZ, P2, !PT ;  /* 0x0000000435317c10 */ /* 0x000fca00097fe4ff */
[----:B------:R1:W3:Y:S01]  /*d130*/  LDG.E.U8 R53, desc[UR30][R48.64] ;  /* 0x0000001e30357981 */ /* 0x0002e2000c1e1100 */
[----:B0-----:R-:W-:-:S03]  /*d140*/  IADD3 R42, P2, PT, R54, UR69, RZ ;  /* 0x00000045362a7c10 */ /* 0x001fc6000ff5e0ff */
[----:B------:R4:W3:Y:S01]  /*d150*/  LDG.E.U8 R54, desc[UR30][R46.64] ;  /* 0x0000001e2e367981 */ /* 0x0008e2000c1e1100 */
[----:B-1----:R-:W-:Y:S02]  /*d160*/  IADD3 R48, P1, PT, R64, UR69, RZ ;  /* 0x0000004540307c10 */ /* 0x002fe4000ff3e0ff */
[----:B------:R-:W-:Y:S02]  /*d170*/  IADD3.X R43, PT, PT, R55, UR4, RZ, P2, !PT ;  /* 0x00000004372b7c10 */ /* 0x000fe400097fe4ff */
[----:B------:R-:W-:Y:S02]  /*d180*/  IADD3.X R49, PT, PT, R65, UR4, RZ, P1, !PT ;  /* 0x0000000441317c10 */ /* 0x000fe40008ffe4ff */
[----:B------:R-:W3:Y:S01]  /*d190*/  LDL.64 R64, [R1+0x2c0] ;  /* 0x0002c00001407983 */ /* 0x000ee20000100a00 */
[----:B----4-:R-:W-:-:S03]  /*d1a0*/  IADD3 R46, P2, PT, R56, UR69, RZ ;  /* 0x00000045382e7c10 */ /* 0x010fc6000ff5e0ff */
[----:B------:R0:W4:Y:S01]  /*d1b0*/  LDG.E.U8 R55, desc[UR30][R42.64] ;  /* 0x0000001e2a377981 */ /* 0x000122000c1e1100 */
[----:B------:R-:W-:-:S03]  /*d1c0*/  IADD3.X R47, PT, PT, R57, UR4, RZ, P2, !PT ;  /* 0x00000004392f7c10 */ /* 0x000fc600097fe4ff */
[----:B------:R-:W4:Y:S04]  /*d1d0*/  LDG.E.U8 R56, desc[UR30][R48.64] ;  /* 0x0000001e30387981 */ /* 0x000f28000c1e1100 */
[----:B------:R1:W4:Y:S01]  /*d1e0*/  LDG.E.U8 R57, desc[UR30][R46.64] ;  /* 0x0000001e2e397981 */ /* 0x000322000c1e1100 */
[----:B0-----:R-:W-:-:S04]  /*d1f0*/  IADD3 R42, P1, PT, R58, UR69, RZ ;  /* 0x000000453a2a7c10 */ /* 0x001fc8000ff3e0ff */
[----:B------:R-:W-:Y:S02]  /*d200*/  IADD3.X R43, PT, PT, R59, UR4, RZ, P1, !PT ;  /* 0x000000043b2b7c10 */ /* 0x000fe40008ffe4ff */
[----:B-1----:R-:W-:-:S03]  /*d210*/  IADD3 R46, P1, PT, R70, UR69, RZ ;  /* 0x00000045462e7c10 */ /* 0x002fc6000ff3e0ff */
[----:B------:R-:W4:Y:S01]  /*d220*/  LDG.E.U8 R58, desc[UR30][R42.64] ;  /* 0x0000001e2a3a7981 */ /* 0x000f22000c1e1100 */
[----:B------:R-:W-:-:S03]  /*d230*/  IADD3.X R47, PT, PT, R71, UR4, RZ, P1, !PT ;  /* 0x00000004472f7c10 */ /* 0x000fc60008ffe4ff */
[----:B------:R-:W4:Y:S01]  /*d240*/  LDL.64 R70, [R1+0x330] ;  /* 0x0003300001467983 */ /* 0x000f220000100a00 */
[----:B--2---:R-:W-:-:S04]  /*d250*/  IADD3 R48, P2, PT, R50, UR69, RZ ;  /* 0x0000004532307c10 */ /* 0x004fc8000ff5e0ff */
[----:B------:R-:W-:Y:S02]  /*d260*/  IADD3.X R49, PT, PT, R51, UR4, RZ, P2, !PT ;  /* 0x0000000433317c10 */ /* 0x000fe400097fe4ff */
[----:B------:R-:W2:Y:S04]  /*d270*/  LDL.64 R50, [R1+0x3b0] ;  /* 0x0003b00001327983 */ /* 0x000ea80000100a00 */
[----:B------:R0:W4:Y:S02]  /*d280*/  LDG.E.U8 R59, desc[UR30][R48.64] ;  /* 0x0000001e303b7981 */ /* 0x000124000c1e1100 */
[----:B0-----:R-:W-:-:S04]  /*d290*/  IADD3 R48, P1, PT, R72, UR69, RZ ;  /* 0x0000004548307c10 */ /* 0x001fc8000ff3e0ff */
[----:B------:R-:W-:Y:S02]  /*d2a0*/  IADD3.X R49, PT, PT, R73, UR4, RZ, P1, !PT ;  /* 0x0000000449317c10 */ /* 0x000fe40008ffe4ff */
[----:B------:R-:W4:Y:S01]  /*d2b0*/  LDL.64 R72, [R1+0x230] ;  /* 0x0002300001487983 */ /* 0x000f220000100a00 */
[----:B-----5:R-:W-:-:S03]  /*d2c0*/  IADD3 R42, P2, PT, R60, UR69, RZ ;  /* 0x000000453c2a7c10 */ /* 0x020fc6000ff5e0ff */
[----:B------:R0:W5:Y:S01]  /*d2d0*/  LDG.E.U8 R60, desc[UR30][R46.64] ;  /* 0x0000001e2e3c7981 */ /* 0x000162000c1e1100 */
[----:B------:R-:W-:-:S05]  /*d2e0*/  IADD3.X R43, PT, PT, R61, UR4, RZ, P2, !PT ;  /* 0x000000043d2b7c10 */ /* 0x000fca00097fe4ff */
[----:B------:R1:W5:Y:S01]  /*d2f0*/  LDG.E.U8 R61, desc[UR30][R42.64] ;  /* 0x0000001e2a3d7981 */ /* 0x000362000c1e1100 */
[----:B0-----:R-:W-:-:S03]  /*d300*/  IADD3 R46, P2, PT, R62, UR69, RZ ;  /* 0x000000453e2e7c10 */ /* 0x001fc6000ff5e0ff */
[----:B------:R-:W5:Y:S01]  /*d310*/  LDG.E.U8 R62, desc[UR30][R48.64] ;  /* 0x0000001e303e7981 */ /* 0x000f62000c1e1100 */
[----:B------:R-:W-:Y:S02]  /*d320*/  IADD3.X R47, PT, PT, R63, UR4, RZ, P2, !PT ;  /* 0x000000043f2f7c10 */ /* 0x000fe400097fe4ff */
[----:B-1----:R-:W-:-:S03]  /*d330*/  IADD3 R42, P1, PT, R84, UR69, RZ ;  /* 0x00000045542a7c10 */ /* 0x002fc6000ff3e0ff */
[----:B------:R0:W5:Y:S01]  /*d340*/  LDG.E.U8 R63, desc[UR30][R46.64] ;  /* 0x0000001e2e3f7981 */ /* 0x000162000c1e1100 */
[----:B------:R-:W-:Y:S02]  /*d350*/  IADD3.X R43, PT, PT, R85, UR4, RZ, P1, !PT ;  /* 0x00000004552b7c10 */ /* 0x000fe40008ffe4ff */
[----:B0-----:R-:W-:-:S04]  /*d360*/  IADD3 R46, P1, PT, R82, UR69, RZ ;  /* 0x00000045522e7c10 */ /* 0x001fc8000ff3e0ff */
[----:B------:R-:W-:Y:S02]  /*d370*/  IADD3.X R47, PT, PT, R83, UR4, RZ, P1, !PT ;  /* 0x00000004532f7c10 */ /* 0x000fe40008ffe4ff */
[----:B---3--:R-:W-:Y:S02]  /*d380*/  IADD3 R48, P2, PT, R64, UR69, RZ ;  /* 0x0000004540307c10 */ /* 0x008fe4000ff5e0ff */
[----:B------:R0:W3:Y:S02]  /*d390*/  LDG.E.U8 R64, desc[UR30][R42.64] ;  /* 0x0000001e2a407981 */ /* 0x0000e4000c1e1100 */
[----:B------:R-:W-:-:S05]  /*d3a0*/  IADD3.X R49, PT, PT, R65, UR4, RZ, P2, !PT ;  /* 0x0000000441317c10 */ /* 0x000fca00097fe4ff */
[----:B------:R1:W3:Y:S01]  /*d3b0*/  LDG.E.U8 R65, desc[UR30][R48.64] ;  /* 0x0000001e30417981 */ /* 0x0002e2000c1e1100 */
[----:B0-----:R-:W-:-:S03]  /*d3c0*/  IADD3 R42, P2, PT, R66, UR69, RZ ;  /* 0x00000045422a7c10 */ /* 0x001fc6000ff5e0ff */
[----:B------:R-:W3:Y:S01]  /*d3d0*/  LDG.E.U8 R66, desc[UR30][R46.64] ;  /* 0x0000001e2e427981 */ /* 0x000ee2000c1e1100 */
[----:B------:R-:W-:Y:S02]  /*d3e0*/  IADD3.X R43, PT, PT, R67, UR4, RZ, P2, !PT ;  /* 0x00000004432b7c10 */ /* 0x000fe400097fe4ff */
[----:B-1----:R-:W-:-:S03]  /*d3f0*/  IADD3 R48, P1, PT, R68, UR69, RZ ;  /* 0x0000004544307c10 */ /* 0x002fc6000ff3e0ff */
[----:B------:R0:W3:Y:S01]  /*d400*/  LDG.E.U8 R67, desc[UR30][R42.64] ;  /* 0x0000001e2a437981 */ /* 0x0000e2000c1e1100 */
[----:B------:R-:W-:-:S05]  /*d410*/  IADD3.X R49, PT, PT, R69, UR4, RZ, P1, !PT ;  /* 0x0000000445317c10 */ /* 0x000fca0008ffe4ff */
[----:B------:R1:W3:Y:S01]  /*d420*/  LDG.E.U8 R68, desc[UR30][R48.64] ;  /* 0x0000001e30447981 */ /* 0x0002e2000c1e1100 */
[----:B0-----:R-:W-:-:S04]  /*d430*/  IADD3 R42, P1, PT, R80, UR69, RZ ;  /* 0x00000045502a7c10 */ /* 0x001fc8000ff3e0ff */
[----:B------:R-:W-:Y:S02]  /*d440*/  IADD3.X R43, PT, PT, R81, UR4, RZ, P1, !PT ;  /* 0x00000004512b7c10 */ /* 0x000fe40008ffe4ff */
[----:B-1----:R-:W-:-:S04]  /*d450*/  IADD3 R48, P1, PT, R78, UR69, RZ ;  /* 0x000000454e307c10 */ /* 0x002fc8000ff3e0ff */
[----:B------:R-:W-:-:S05]  /*d460*/  IADD3.X R49, PT, PT, R79, UR4, RZ, P1, !PT ;  /* 0x000000044f317c10 */ /* 0x000fca0008ffe4ff */
[----:B------:R-:W3:Y:S01]  /*d470*/  LDG.E.U8 R48, desc[UR30][R48.64] ;  /* 0x0000001e30307981 */ /* 0x000ee2000c1e1100 */
[----:B--2---:R-:W-:-:S04]  /*d480*/  IADD3 R46, P2, PT, R50, UR69, RZ ;  /* 0x00000045322e7c10 */ /* 0x004fc8000ff5e0ff */
[----:B------:R-:W-:Y:S02]  /*d490*/  IADD3.X R47, PT, PT, R51, UR4, RZ, P2, !PT ;  /* 0x00000004332f7c10 */ /* 0x000fe400097fe4ff */
[----:B----4-:R-:W-:Y:S02]  /*d4a0*/  IADD3 R50, P2, PT, R70, UR69, RZ ;  /* 0x0000004546327c10 */ /* 0x010fe4000ff5e0ff */
[----:B------:R0:W2:Y:S02]  /*d4b0*/  LDG.E.U8 R70, desc[UR30][R42.64] ;  /* 0x0000001e2a467981 */ /* 0x0000a4000c1e1100 */
[----:B------:R-:W-:Y:S02]  /*d4c0*/  IADD3.X R51, PT, PT, R71, UR4, RZ, P2, !PT ;  /* 0x0000000447337c10 */ /* 0x000fe400097fe4ff */
[----:B------:R1:W4:Y:S04]  /*d4d0*/  LDG.E.U8 R69, desc[UR30][R46.64] ;  /* 0x0000001e2e457981 */ /* 0x000328000c1e1100 */
[----:B------:R1:W2:Y:S01]  /*d4e0*/  LDG.E.U8 R71, desc[UR30][R50.64] ;  /* 0x0000001e32477981 */ /* 0x0002a2000c1e1100 */
[----:B0-----:R-:W-:-:S02]  /*d4f0*/  IADD3 R42, P3, PT, R74, UR69, RZ ;  /* 0x000000454a2a7c10 */ /* 0x001fc4000ff7e0ff */
[----:B-1----:R-:W-:Y:S02]  /*d500*/  IADD3 R46, P2, PT, R76, UR69, RZ ;  /* 0x000000454c2e7c10 */ /* 0x002fe4000ff5e0ff */
[----:B------:R-:W-:Y:S02]  /*d510*/  IADD3 R50, P1, PT, R72, UR69, RZ ;  /* 0x0000004548327c10 */ /* 0x000fe4000ff3e0ff */
[----:B------:R-:W-:Y:S02]  /*d520*/  IADD3.X R47, PT, PT, R77, UR4, RZ, P2, !PT ;  /* 0x000000044d2f7c10 */ /* 0x000fe400097fe4ff */
[----:B------:R-:W-:Y:S02]  /*d530*/  IADD3.X R43, PT, PT, R75, UR4, RZ, P3, !PT ;  /* 0x000000044b2b7c10 */ /* 0x000fe40009ffe4ff */
[----:B------:R-:W-:Y:S01]  /*d540*/  IADD3.X R51, PT, PT, R73, UR4, RZ, P1, !PT ;  /* 0x0000000449337c10 */ /* 0x000fe20008ffe4ff */
[----:B------:R-:W2:Y:S04]  /*d550*/  LDG.E.U8 R46, desc[UR30][R46.64] ;  /* 0x0000001e2e2e7981 */ /* 0x000ea8000c1e1100 */
[----:B------:R-:W2:Y:S04]  /*d560*/  LDG.E.U8 R42, desc[UR30][R42.64] ;  /* 0x0000001e2a2a7981 */ /* 0x000ea8000c1e1100 */
[----:B------:R-:W2:Y:S01]  /*d570*/  LDG.E.U8 R50, desc[UR30][R50.64] ;  /* 0x0000001e32327981 */ /* 0x000ea2000c1e1100 */
[----:B------:R-:W0:Y:S01]  /*d580*/  S2R R72, SR_TID.X ;  /* 0x0000000000487919 */ /* 0x000e220000002100 */
[----:B------:R-:W1:Y:S01]  /*d590*/  S2R R74, SR_TID.X ;  /* 0x00000000004a7919 */ /* 0x000e620000002100 */
[----:B0-----:R-:W-:-:S02]  /*d5a0*/  LOP3.LUT R72, R72, 0x7f, RZ, 0xc0, !PT ;  /* 0x0000007f48487812 */ /* 0x001fc400078ec0ff */
[----:B-1----:R-:W-:-:S03]  /*d5b0*/  LOP3.LUT R74, R74, 0x7f, RZ, 0xc0, !PT ;  /* 0x0000007f4a4a7812 */ /* 0x002fc600078ec0ff */
[----:B------:R-:W-:Y:S04]  /*d5c0*/  STS.U8 [R72+UR23+0xa000], R2 ;  /* 0x00a0000248007988 */ /* 0x000fe80008000017 */
[----:B------:R-:W-:Y:S01]  /*d5d0*/  STS.U8 [R72+UR23+0xb000], R5 ;  /* 0x00b0000548007988 */ /* 0x000fe20008000017 */
[----:B------:R-:W-:-:S03]  /*d5e0*/  LOP3.LUT R73, R74, 0x20, RZ, 0x3c, !PT ;  /* 0x000000204a497812 */ /* 0x000fc600078e3cff */
        /* <DEDUP_REMOVED lines=21> */
[----:B------:R0:W-:Y:S02]  /*d740*/  STS.U8 [R73+UR23+0xbd00], R26 ;  /* 0x00bd001a49007988 */ /* 0x0001e40008000017 */
[----:B0-----:R-:W0:Y:S01]  /*d750*/  S2R R73, SR_TID.X ;  /* 0x0000000000497919 */ /* 0x001e220000002100 */
[----:B------:R-:W-:-:S05]  /*d760*/  LOP3.LUT R74, R74, 0x30, RZ, 0x3c, !PT ;  /* 0x000000304a4a7812 */ /* 0x000fca00078e3cff */
[----:B------:R-:W-:Y:S04]  /*d770*/  STS.U8 [R74+UR23+0xa180], R39 ;  /* 0x00a180274a007988 */ /* 0x000fe80008000017 */
[----:B------:R-:W-:Y:S04]  /*d780*/  STS.U8 [R74+UR23+0xb180], R38 ;  /* 0x00b180264a007988 */ /* 0x000fe80008000017 */
[----:B------:R-:W-:Y:S04]  /*d790*/  STS.U8 [R74+UR23+0xa580], R37 ;  /* 0x00a580254a007988 */ /* 0x000fe80008000017 */
[----:B------:R-:W-:Y:S04]  /*d7a0*/  STS.U8 [R74+UR23+0xb580], R36 ;  /* 0x00b580244a007988 */ /* 0x000fe80008000017 */
[----:B------:R-:W-:Y:S04]  /*d7b0*/  STS.U8 [R74+UR23+0xa980], R35 ;  /* 0x00a980234a007988 */ /* 0x000fe80008000017 */
[----:B------:R-:W-:Y:S01]  /*d7c0*/  STS.U8 [R74+UR23+0xb980], R34 ;  /* 0x00b980224a007988 */ /* 0x000fe20008000017 */
[----:B0-----:R-:W-:-:S03]  /*d7d0*/  LOP3.LUT R73, R73, 0x7f, RZ, 0xc0, !PT ;  /* 0x0000007f49497812 */ /* 0x001fc600078ec0ff */
[----:B------:R-:W-:Y:S01]  /*d7e0*/  STS.U8 [R74+UR23+0xad80], R33 ;  /* 0x00ad80214a007988 */ /* 0x000fe20008000017 */
[----:B------:R-:W-:-:S03]  /*d7f0*/  LOP3.LUT R49, R73, 0x40, RZ, 0x3c, !PT ;  /* 0x0000004049317812 */ /* 0x000fc600078e3cff */
        /* <DEDUP_REMOVED lines=10> */
[----:B------:R1:W-:Y:S04]  /*d8a0*/  STS.U8 [R73+UR23+0xa280], R52 ;  /* 0x00a2803449007988 */ /* 0x0003e80008000017 */
[----:B------:R1:W-:Y:S01]  /*d8b0*/  STS.U8 [R73+UR23+0xb280], R53 ;  /* 0x00b2803549007988 */ /* 0x0003e20008000017 */
[----:B0-----:R-:W-:-:S03]  /*d8c0*/  LOP3.LUT R49, R72, 0x60, RZ, 0x3c, !PT ;  /* 0x0000006048317812 */ /* 0x001fc600078e3cff */
[----:B------:R1:W-:Y:S04]  /*d8d0*/  STS.U8 [R73+UR23+0xa680], R54 ;  /* 0x00a6803649007988 */ /* 0x0003e80008000017 */
[----:B------:R1:W-:Y:S04]  /*d8e0*/  STS.U8 [R73+UR23+0xb680], R55 ;  /* 0x00b6803749007988 */ /* 0x0003e80008000017 */
[----:B------:R1:W-:Y:S04]  /*d8f0*/  STS.U8 [R73+UR23+0xaa80], R56 ;  /* 0x00aa803849007988 */ /* 0x0003e80008000017 */
[----:B------:R1:W-:Y:S04]  /*d900*/  STS.U8 [R73+UR23+0xba80], R57 ;  /* 0x00ba803949007988 */ /* 0x0003e80008000017 */
[----:B------:R1:W-:Y:S04]  /*d910*/  STS.U8 [R73+UR23+0xae80], R58 ;  /* 0x00ae803a49007988 */ /* 0x0003e80008000017 */
[----:B------:R1:W-:Y:S01]  /*d920*/  STS.U8 [R73+UR23+0xbe80], R59 ;  /* 0x00be803b49007988 */ /* 0x0003e20008000017 */
[----:B------:R-:W-:-:S03]  /*d930*/  UMOV UR4, 0x1 ;  /* 0x0000000100047882 */ /* 0x000fc60000000000 */
[----:B-----5:R1:W-:Y:S01]  /*d940*/  STS.U8 [R49+UR23+0xa300], R60 ;  /* 0x00a3003c31007988 */ /* 0x0203e20008000017 */
[----:B------:R-:W-:-:S03]  /*d950*/  LOP3.LUT R2, R72, 0x70, RZ, 0x3c, !PT ;  /* 0x0000007048027812 */ /* 0x000fc600078e3cff */
[----:B------:R1:W-:Y:S01]  /*d960*/  STS.U8 [R49+UR23+0xb300], R61 ;  /* 0x00b3003d31007988 */ /* 0x0003e20008000017 */
[----:B------:R-:W-:-:S04]  /*d970*/  @!UP1 UIADD3 UR4, UPT, UPT, -UR4, 0x100000, URZ ;  /* 0x0010000004049890 */ /* 0x000fc8000fffe1ff */
[----:B------:R-:W-:Y:S02]  /*d980*/  @!UP1 USHF.L.U32 UR5, UR4, 0xb, URZ ;  /* 0x0000000b04059899 */ /* 0x000fe400080006ff */
[----:B------:R-:W-:Y:S01]  /*d990*/  @!UP1 USHF.L.U32 UR4, UR4, 0x1, URZ ;  /* 0x0000000104049899 */ /* 0x000fe200080006ff */
[----:B------:R1:W-:Y:S04]  /*d9a0*/  STS.U8 [R49+UR23+0xa700], R62 ;  /* 0x00a7003e31007988 */ /* 0x0003e80008000017 */
[----:B------:R1:W-:Y:S04]  /*d9b0*/  STS.U8 [R49+UR23+0xb700], R63 ;  /* 0x00b7003f31007988 */ /* 0x0003e80008000017 */
[----:B---3--:R1:W-:Y:S04]  /*d9c0*/  STS.U8 [R49+UR23+0xab00], R64 ;  /* 0x00ab004031007988 */ /* 0x0083e80008000017 */
[----:B------:R1:W-:Y:S04]  /*d9d0*/  STS.U8 [R49+UR23+0xbb00], R65 ;  /* 0x00bb004131007988 */ /* 0x0003e80008000017 */
[----:B------:R1:W-:Y:S04]  /*d9e0*/  STS.U8 [R49+UR23+0xaf00], R66 ;  /* 0x00af004231007988 */ /* 0x0003e80008000017 */
[----:B------:R1:W-:Y:S04]  /*d9f0*/  STS.U8 [R49+UR23+0xbf00], R67 ;  /* 0x00bf004331007988 */ /* 0x0003e80008000017 */
[----:B------:R1:W-:Y:S01]  /*da00*/  STS.U8 [R2+UR23+0xa380], R68 ;  /* 0x00a3804402007988 */ /* 0x0003e20008000017 */
[----:B------:R-:W-:-:S03]  /*da10*/  VOTEU.ALL UP2, P0 ;  /* 0x0000000000ff7886 */ /* 0x000fc60000040000 */
[----:B----4-:R1:W-:Y:S04]  /*da20*/  STS.U8 [R2+UR23+0xb380], R69 ;  /* 0x00b3804502007988 */ /* 0x0103e80008000017 */
[----:B--2---:R1:W-:Y:S04]  /*da30*/  STS.U8 [R2+UR23+0xa780], R70 ;  /* 0x00a7804602007988 */ /* 0x0043e80008000017 */
[----:B------:R1:W-:Y:S04]  /*da40*/  STS.U8 [R2+UR23+0xb780], R71 ;  /* 0x00b7804702007988 */ /* 0x0003e80008000017 */
[----:B------:R1:W-:Y:S04]  /*da50*/  STS.U8 [R2+UR23+0xab80], R48 ;  /* 0x00ab803002007988 */ /* 0x0003e80008000017 */
[----:B------:R1:W-:Y:S04]  /*da60*/  STS.U8 [R2+UR23+0xbb80], R46 ;  /* 0x00bb802e02007988 */ /* 0x0003e80008000017 */
[----:B------:R1:W-:Y:S04]  /*da70*/  STS.U8 [R2+UR23+0xaf80], R42 ;  /* 0x00af802a02007988 */ /* 0x0003e80008000017 */
[----:B------:R1:W-:Y:S01]  /*da80*/  STS.U8 [R2+UR23+0xbf80], R50 ;  /* 0x00bf803202007988 */ /* 0x0003e20008000017 */
[----:B------:R0:W-:Y:S06]  /*da90*/  MEMBAR.ALL.CTA ;  /* 0x0000000000007992 */ /* 0x0001ec0000008000 */
[----:B0-----:R-:W-:Y:S04]  /*daa0*/  FENCE.VIEW.ASYNC.S ;  /* 0x00000000000073c6 */ /* 0x001fe80000000000 */
[----:B------:R-:W0:Y:S02]  /*dab0*/  FENCE.VIEW.ASYNC.S ;  /* 0x00000000000073c6 */ /* 0x000e240000000000 */
[----:B0-----:R1:W0:Y:S02]  /*dac0*/  @!UP2 SYNCS.EXCH.64 URZ, [UR23+0xf010], UR4 ;  /* 0x00f0100417ffa5b2 */ /* 0x0012240008000100 */
[----:B0-----:R-:W-:Y:S06]  /*dad0*/  BAR.SYNC.DEFER_BLOCKING 0x0 ;  /* 0x0000000000007b1d */ /* 0x001fec0000010000 */
[----:B-1----:R-:W-:Y:S05]  /*dae0*/  BRA.U UP3, `(.L_x_13) ;  /* 0x00000001037c7547 */ /* 0x002fea000b800000 */
[----:B------:R-:W-:Y:S01]  /*daf0*/  UMOV UR13, 0x40004040 ;  /* 0x40004040000d7882 */ /* 0x000fe20000000000 */
[----:B------:R-:W-:Y:S01]  /*db00*/  UMOV UR15, 0x40004040 ;  /* 0x40004040000f7882 */ /* 0x000fe20000000000 */
[----:B------:R-:W-:Y:S01]  /*db10*/  UMOV UR16, 0x0 ;  /* 0x0000000000107882 */ /* 0x000fe20000000000 */
[----:B------:R-:W-:Y:S01]  /*db20*/  UMOV UR17, 0x8088010 ;  /* 0x0808801000117882 */ /* 0x000fe20000000000 */
[----:B------:R-:W-:Y:S01]  /*db30*/  UIADD3 UR4, UPT, UPT, UR23, 0xf010, URZ ;  /* 0x0000f01017047890 */ /* 0x000fe2000fffe0ff */
[----:B------:R0:W-:Y:S01]  /*db40*/  UTCQMMA gdesc[UR12], gdesc[UR14], tmem[UR20], tmem[UR16], idesc[UR17], !UPT ;  /* 0x00ff100e0c0075ea */ /* 0x0001e2000f800314 */
[----:B------:R-:W-:Y:S01]  /*db50*/  UMOV UR18, 0x0 ;  /* 0x0000000000127882 */ /* 0x000fe20000000000 */
[----:B------:R-:W-:Y:S01]  /*db60*/  UMOV UR19, 0x8088010 ;  /* 0x0808801000137882 */ /* 0x000fe20000000000 */
[----:B------:R-:W-:Y:S01]  /*db70*/  UMOV UR56, 0x0 ;  /* 0x0000000000387882 */ /* 0x000fe20000000000 */
[----:B------:R-:W-:Y:S01]  /*db80*/  UMOV UR57, 0x8088010 ;  /* 0x0808801000397882 */ /* 0x000fe20000000000 */
        /* <DEDUP_REMOVED lines=11> */
[----:B------:R-:W-:Y:S01]  /*dc40*/  UMOV UR5, URZ ;  /* 0x000000ff00057c82 */ /* 0x000fe20008000000 */
[----:B------:R0:W-:Y:S01]  /*dc50*/  UTCQMMA gdesc[UR36], gdesc[UR48], tmem[UR20], tmem[UR60], idesc[UR61], UPT ;  /* 0x00ff3c30240075ea */ /* 0x0001e2000b800314 */
[----:B------:R-:W-:Y:S01]  /*dc60*/  UMOV UR66, 0x0 ;  /* 0x0000000000427882 */ /* 0x000fe20000000000 */
[----:B------:R-:W-:Y:S01]  /*dc70*/  UMOV UR67, 0x8088010 ;  /* 0x0808801000437882 */ /* 0x000fe20000000000 */
[----:B------:R0:W-:Y:S01]  /*dc80*/  UTCQMMA gdesc[UR38], gdesc[UR50], tmem[UR20], tmem[UR62], idesc[UR63], UPT ;  /* 0x00ff3e32260075ea */ /* 0x0001e2000b800314 */
[----:B------:R-:W-:Y:S01]  /*dc90*/  UMOV UR4, UR4 ;  /* 0x0000000400047c82 */ /* 0x000fe20008000000 */
[----:B------:R0:W-:Y:S01]  /*dca0*/  UTCQMMA gdesc[UR40], gdesc[UR52], tmem[UR20], tmem[UR64], idesc[UR65], UPT ;  /* 0x00ff4034280075ea */ /* 0x0001e2000b800314 */
[----:B------:R0:W-:Y:S01]  /*dcb0*/  UTCQMMA gdesc[UR42], gdesc[UR54], tmem[UR20], tmem[UR66], idesc[UR67], UPT ;  /* 0x00ff42362a0075ea */ /* 0x0001e2000b800314 */
[----:B------:R0:W-:Y:S01]  /*dcc0*/  UTCBAR [UR4], URZ ;  /* 0x000000ff040073e9 */ /* 0x0001e200080000ff */
[----:B------:R-:W-:Y:S01]  /*dcd0*/  NOP ;  /* 0x0000000000007918 */ /* 0x000fe20000000000 */
.L_x_13:
[----:B------:R-:W1:Y:S02]  /*dce0*/  SYNCS.PHASECHK.TRANS64.TRYWAIT P1, [UR23+0xf010], RZ ;  /* 0x00f010ffff0075a7 */ /* 0x000e640008021117 */
[----:B-1----:R-:W-:Y:S05]  /*dcf0*/  @!P1 BRA `(.L_x_14) ;  /* 0x000000d8001c9947 */ /* 0x002fea0003800000 */
.L_x_23:
[----:B------:R-:W2:Y:S04]  /*dd00*/  LDL.64 R40, [R1+0x228] ;  /* 0x0002280001287983 */ /* 0x000ea80000100a00 */
[----:B------:R-:W3:Y:S01]  /*dd10*/  LDL.64 R42, [R1+0x218] ;  /* 0x00021800012a7983 */ /* 0x000ee20000100a00 */
[----:B------:R-:W-:Y:S01]  /*dd20*/  BAR.SYNC.DEFER_BLOCKING 0x0 ;  /* 0x0000000000007b1d */ /* 0x000fe20000010000 */
[----:B------:R-:W-:-:S05]  /*dd30*/  IMAD.U32 R0, R0, -0x80000000, RZ ;  /* 0x8000000000007824 */ /* 0x000fca00078e00ff */
[----:B------:R-:W1:Y:S01]  /*dd40*/  LDTM.x32 R4, tmem[UR22+0x100] ;  /* 0x00010016000479ee */ /* 0x000e6200082c0000 */
[----:B------:R-:W1:Y:S01]  /*dd50*/  @!P0 SYNCS.CCTL.IV [UR23+0xf010] ;  /* 0x00f01000ff0089b1 */ /* 0x000e620008000017 */
[----:B------:R-:W-:Y:S01]  /*dd60*/  NOP ;  /* 0x0000000000007918 */ /* 0x000fe20000000000 */
[----:B-1----:R-:W1:Y:S01]  /*dd70*/  SYNCS.PHASECHK.TRANS64.TRYWAIT P1, [UR21], R0 ;  /* 0x00000000ff0075a7 */ /* 0x002e620008021115 */
[----:B------:R-:W-:Y:S01]  /*dd80*/  FMUL R37, R4, UR72 ;  /* 0x0000004804257c20 */ /* 0x000fe20008400000 */
        /* <DEDUP_REMOVED lines=8> */
[----:B0-----:R-:W-:Y:S01]  /*de10*/  USHF.R.S32.HI UR4, URZ, 0x1f, UR71 ;  /* 0x0000001fff047899 */ /* 0x001fe20008011447 */
[----:B------:R-:W-:Y:S02]  /*de20*/  FMUL R37, R11, UR72 ;  /* 0x000000480b257c20 */ /* 0x000fe40008400000 */
[----:B------:R-:W-:Y:S01]  /*de30*/  FMNMX3 R2, R2, R38, R39, !PT ;  /* 0x0000002602027276 */ /* 0x000fe20007800027 */
[----:B------:R-:W-:-:S05]  /*de40*/  FMUL R39, R12, UR72 ;  /* 0x000000480c277c20 */ /* 0x000fca0008400000 */
[----:B------:R-:W-:Y:S02]  /*de50*/  FMNMX3 R2, R2, R37, R39, !PT ;  /* 0x0000002502027276 */ /* 0x000fe40007800027 */
[----:B--2---:R-:W-:Y:S01]  /*de60*/  IADD3 R38, P2, PT, R40, UR71, RZ ;  /* 0x0000004728267c10 */ /* 0x004fe2000ff5e0ff */
[----:B------:R-:W-:Y:S01]  /*de70*/  FMUL R40, R13, UR72 ;  /* 0x000000480d287c20 */ /* 0x000fe20008400000 */
[----:B---3--:R-:W-:Y:S02]  /*de80*/  IADD3 R36, P3, PT, R42, UR71, RZ ;  /* 0x000000472a247c10 */ /* 0x008fe4000ff7e0ff */
[----:B------:R-:W-:Y:S01]  /*de90*/  IADD3.X R39, PT, PT, R41, UR4, RZ, P2, !PT ;  /* 0x0000000429277c10 */ /* 0x000fe200097fe4ff */
[----:B------:R-:W-:Y:S01]  /*dea0*/  FMUL R41, R14, UR72 ;  /* 0x000000480e297c20 */ /* 0x000fe20008400000 */
[----:B-1----:R-:W-:Y:S09]  /*deb0*/  @!P1 BRA `(.L_x_15) ;  /* 0x000000d400b89947 */ /* 0x002ff20003800000 */
.L_x_24:
[----:B------:R-:W2:Y:S04]  /*dec0*/  LDL.64 R42, [R1+0x218] ;  /* 0x00021800012a7983 */ /* 0x000ea80000100a00 */
[----:B------:R-:W3:Y:S04]  /*ded0*/  LDL.64 R56, [R1+0x208] ;  /* 0x0002080001387983 */ /* 0x000ee80000100a00 */
[----:B------:R-:W4:Y:S04]  /*dee0*/  LDL.64 R54, [R1+0x1e8] ;  /* 0x0001e80001367983 */ /* 0x000f280000100a00 */
[----:B------:R-:W4:Y:S04]  /*def0*/  LDL.64 R48, [R1+0x1f8] ;  /* 0x0001f80001307983 */ /* 0x000f280000100a00 */
[----:B------:R-:W4:Y:S04]  /*df00*/  LDL.64 R52, [R1+0x1d8] ;  /* 0x0001d80001347983 */ /* 0x000f280000100a00 */
[----:B------:R-:W4:Y:S04]  /*df10*/  LDL.64 R50, [R1+0x1c8] ;  /* 0x0001c80001327983 */ /* 0x000f280000100a00 */
[----:B------:R-:W4:Y:S04]  /*df20*/  LDL.64 R76, [R1+0x1b8] ;  /* 0x0001b800014c7983 */ /* 0x000f280000100a00 */
[----:B------:R-:W4:Y:S04]  /*df30*/  LDL.64 R74, [R1+0x1a8] ;  /* 0x0001a800014a7983 */ /* 0x000f280000100a00 */
[----:B------:R-:W4:Y:S04]  /*df40*/  LDL.64 R72, [R1+0x198] ;  /* 0x0001980001487983 */ /* 0x000f280000100a00 */
[----:B------:R-:W-:Y:S04]  /*df50*/  STL [R1+0x474], R199 ;  /* 0x000474c701007387 */ /* 0x000fe80000100800 */
[----:B------:R-:W-:Y:S04]  /*df60*/  STL [R1+0x470], R198 ;  /* 0x000470c601007387 */ /* 0x000fe80000100800 */
[----:B------:R-:W-:Y:S04]  /*df70*/  STL [R1+0x46c], R197 ;  /* 0x00046cc501007387 */ /* 0x000fe80000100800 */
[----:B------:R-:W-:Y:S04]  /*df80*/  STL [R1+0x468], R196 ;  /* 0x000468c401007387 */ /* 0x000fe80000100800 */
[----:B------:R-:W4:Y:S04]  /*df90*/  LDL.64 R70, [R1+0x188] ;  /* 0x0001880001467983 */ /* 0x000f280000100a00 */
[----:B------:R-:W4:Y:S04]  /*dfa0*/  LDL.64 R68, [R1+0x178] ;  /* 0x0001780001447983 */ /* 0x000f280000100a00 */
[----:B------:R-:W4:Y:S04]  /*dfb0*/  LDL.64 R66, [R1+0x168] ;  /* 0x0001680001427983 */ /* 0x000f280000100a00 */
[----:B------:R-:W4:Y:S04]  /*dfc0*/  LDL.64 R64, [R1+0x158] ;  /* 0x0001580001407983 */ /* 0x000f280000100a00 */
[----:B------:R-:W4:Y:S01]  /*dfd0*/  LDL.64 R62, [R1+0x148] ;  /* 0x00014800013e7983 */ /* 0x000f220000100a00 */
[----:B------:R-:W-:-:S03]  /*dfe0*/  FMNMX3 R2, R2, R40, R41, !PT ;  /* 0x0000002802027276 */ /* 0x000fc60007800029 */
[----:B------:R-:W4:Y:S04]  /*dff0*/  LDL.64 R60, [R1+0x138] ;  /* 0x00013800013c7983 */ /* 0x000f280000100a00 */
[----:B------:R-:W4:Y:S01]  /*e000*/  LDL.64 R58, [R1+0x128] ;  /* 0x00012800013a7983 */ /* 0x000f220000100a00 */
[----:B--2---:R-:W-:-:S03]  /*e010*/  IADD3.X R37, PT, PT, R43, UR4, RZ, P3, !PT ;  /* 0x000000042b257c10 */ /* 0x004fc60009ffe4ff */
[----:B------:R4:W2:Y:S01]  /*e020*/  LDG.E.U8 R43, desc[UR30][R38.64] ;  /* 0x0000001e262b7981 */ /* 0x0008a2000c1e1100 */
[----:B---3--:R-:W-:-:S03]  /*e030*/  IADD3 R46, P1, PT, R56, UR71, RZ ;  /* 0x00000047382e7c10 */ /* 0x008fc6000ff3e0ff */
[----:B------:R0:W3:Y:S01]  /*e040*/  LDG.E.U8 R41, desc[UR30][R36.64] ;  /* 0x0000001e24297981 */ /* 0x0000e2000c1e1100 */
[----:B------:R-:W-:-:S03]  /*e050*/  IADD3.X R47, PT, PT, R57, UR4, RZ, P1, !PT ;  /* 0x00000004392f7c10 */ /* 0x000fc60008ffe4ff */
[----:B------:R-:W2:Y:S01]  /*e060*/  LDL.64 R56, [R1+0x118] ;  /* 0x0001180001387983 */ /* 0x000ea20000100a00 */
[----:B----4-:R-:W-:-:S03]  /*e070*/  IADD3 R38, P2, PT, R48, UR71, RZ ;  /* 0x0000004730267c10 */ /* 0x010fc6000ff5e0ff */
[----:B------:R-:W4:Y:S01]  /*e080*/  LDG.E.U8 R46, desc[UR30][R46.64] ;  /* 0x0000001e2e2e7981 */ /* 0x000f22000c1e1100 */
[----:B0-----:R-:W-:-:S04]  /*e090*/  IADD3 R36, P1, PT, R54, UR71, RZ ;  /* 0x0000004736247c10 */ /* 0x001fc8000ff3e0ff */
[----:B------:R-:W-:Y:S02]  /*e0a0*/  IADD3.X R37, PT, PT, R55, UR4, RZ, P1, !PT ;  /* 0x0000000437257c10 */ /* 0x000fe40008ffe4ff */
[----:B------:R-:W3:Y:S01]  /*e0b0*/  LDL.64 R54, [R1+0x108] ;  /* 0x0001080001367983 */ /* 0x000ee20000100a00 */
[----:B------:R-:W-:Y:S02]  /*e0c0*/  IADD3.X R39, PT, PT, R49, UR4, RZ, P2, !PT ;  /* 0x0000000431277c10 */ /* 0x000fe400097fe4ff */
[----:B------:R-:W-:Y:S01]  /*e0d0*/  IADD3 R48, P2, PT, R52, UR71, RZ ;  /* 0x0000004734307c10 */ /* 0x000fe2000ff5e0ff */
[----:B------:R-:W4:Y:S03]  /*e0e0*/  LDG.E.U8 R36, desc[UR30][R36.64] ;  /* 0x0000001e24247981 */ /* 0x000f26000c1e1100 */
[----:B------:R-:W-:Y:S01]  /*e0f0*/  IADD3.X R49, PT, PT, R53, UR4, RZ, P2, !PT ;  /* 0x0000000435317c10 */ /* 0x000fe200097fe4ff */
[----:B------:R0:W4:Y:S01]  /*e100*/  LDG.E.U8 R47, desc[UR30][R38.64] ;  /* 0x0000001e262f7981 */ /* 0x000122000c1e1100 */
[----:B------:R-:W-:-:S03]  /*e110*/  IADD3 R52, P2, PT, R76, UR71, RZ ;  /* 0x000000474c347c10 */ /* 0x000fc6000ff5e0ff */
[----:B------:R-:W4:Y:S01]  /*e120*/  LDG.E.U8 R48, desc[UR30][R48.64] ;  /* 0x0000001e30307981 */ /* 0x000f22000c1e1100 */
[----:B------:R-:W-:Y:S02]  /*e130*/  IADD3.X R53, PT, PT, R77, UR4, RZ, P2, !PT ;  /* 0x000000044d357c10 */ /* 0x000fe400097fe4ff */
[----:B0-----:R-:W-:-:S03]  /*e140*/  IADD3 R38, P1, PT, R50, UR71, RZ ;  /* 0x0000004732267c10 */ /* 0x001fc6000ff3e0ff */
[----:B------:R0:W4:Y:S01]  /*e150*/  LDG.E.U8 R109, desc[UR30][R52.64] ;  /* 0x0000001e346d7981 */ /* 0x000122000c1e1100 */
[----:B------:R-:W-:Y:S02]  /*e160*/  IADD3.X R39, PT, PT, R51, UR4, RZ, P1, !PT ;  /* 0x0000000433277c10 */ /* 0x000fe40008ffe4ff */
[----:B------:R-:W-:-:S03]  /*e170*/  IADD3 R50, P1, PT, R74, UR71, RZ ;  /* 0x000000474a327c10 */ /* 0x000fc6000ff3e0ff */
[----:B------:R1:W4:Y:S01]  /*e180*/  LDG.E.U8 R49, desc[UR30][R38.64] ;  /* 0x0000001e26317981 */ /* 0x000322000c1e1100 */
[----:B------:R-:W-:Y:S02]  /*e190*/  IADD3.X R51, PT, PT, R75, UR4, RZ, P1, !PT ;  /* 0x000000044b337c10 */ /* 0x000fe40008ffe4ff */
[----:B0-----:R-:W-:Y:S01]  /*e1a0*/  IADD3 R52, P1, PT, R70, UR71, RZ ;  /* 0x0000004746347c10 */ /* 0x001fe2000ff3e0ff */
[----:B------:R-:W4:Y:S01]  /*e1b0*/  LDL.64 R74, [R1+0x1d0] ;  /* 0x0001d000014a7983 */ /* 0x000f220000100a00 */
[----:B-1----:R-:W-:-:S03]  /*e1c0*/  IADD3 R38, P2, PT, R72, UR71, RZ ;  /* 0x0000004748267c10 */ /* 0x002fc6000ff5e0ff */
[----:B------:R0:W4:Y:S01]  /*e1d0*/  LDG.E.U8 R108, desc[UR30][R50.64] ;  /* 0x0000001e326c7981 */ /* 0x000122000c1e1100 */
[----:B------:R-:W-:Y:S02]  /*e1e0*/  IADD3.X R53, PT, PT, R71, UR4, RZ, P1, !PT ;  /* 0x0000000447357c10 */ /* 0x000fe40008ffe4ff */
[----:B------:R-:W-:Y:S01]  /*e1f0*/  IADD3.X R39, PT, PT, R73, UR4, RZ, P2, !PT ;  /* 0x0000000449277c10 */ /* 0x000fe200097fe4ff */
[----:B------:R-:W4:Y:S04]  /*e200*/  LDL.64 R70, [R1+0x220] ;  /* 0x0002200001467983 */ /* 0x000f280000100a00 */
[----:B------:R-:W4:Y:S01]  /*e210*/  LDL.64 R72, [R1+0x1f0] ;  /* 0x0001f00001487983 */ /* 0x000f220000100a00 */
[----:B0-----:R-:W-:-:S03]  /*e220*/  IADD3 R50, P2, PT, R68, UR71, RZ ;  /* 0x0000004744327c10 */ /* 0x001fc6000ff5e0ff */
[----:B------:R0:W4:Y:S01]  /*e230*/  LDG.E.U8 R107, desc[UR30][R38.64] ;  /* 0x0000001e266b7981 */ /* 0x000122000c1e1100 */
[----:B------:R-:W-:-:S03]  /*e240*/  IADD3.X R51, PT, PT, R69, UR4, RZ, P2, !PT ;  /* 0x0000000445337c10 */ /* 0x000fc600097fe4ff */
[----:B------:R-:W4:Y:S04]  /*e250*/  LDL.64 R68, [R1+0x210] ;  /* 0x0002100001447983 */ /* 0x000f280000100a00 */
[----:B------:R1:W4:Y:S01]  /*e260*/  LDG.E.U8 R106, desc[UR30][R52.64] ;  /* 0x0000001e346a7981 */ /* 0x000322000c1e1100 */
[----:B0-----:R-:W-:-:S03]  /*e270*/  IADD3 R38, P1, PT, R66, UR71, RZ ;  /* 0x0000004742267c10 */ /* 0x001fc6000ff3e0ff */
[----:B------:R0:W4:Y:S01]  /*e280*/  LDG.E.U8 R105, desc[UR30][R50.64] ;  /* 0x0000001e32697981 */ /* 0x000122000c1e1100 */
[----:B------:R-:W-:Y:S02]  /*e290*/  IADD3.X R39, PT, PT, R67, UR4, RZ, P1, !PT ;  /* 0x0000000443277c10 */ /* 0x000fe40008ffe4ff */
[----:B-1----:R-:W-:-:S03]  /*e2a0*/  IADD3 R52, P2, PT, R64, UR71, RZ ;  /* 0x0000004740347c10 */ /* 0x002fc6000ff5e0ff */
[----:B------:R1:W4:Y:S01]  /*e2b0*/  LDG.E.U8 R104, desc[UR30][R38.64] ;  /* 0x0000001e26687981 */ /* 0x000322000c1e1100 */
[----:B0-----:R-:W-:Y:S02]  /*e2c0*/  IADD3 R50, P1, PT, R62, UR71, RZ ;  /* 0x000000473e327c10 */ /* 0x001fe4000ff3e0ff */
[----:B------:R-:W-:Y:S02]  /*e2d0*/  IADD3.X R53, PT, PT, R65, UR4, RZ, P2, !PT ;  /* 0x0000000441357c10 */ /* 0x000fe400097fe4ff */
[----:B------:R-:W-:Y:S02]  /*e2e0*/  IADD3.X R51, PT, PT, R63, UR4, RZ, P1, !PT ;  /* 0x000000043f337c10 */ /* 0x000fe40008ffe4ff */
[----:B-1----:R-:W-:Y:S01]  /*e2f0*/  IADD3 R38, P2, PT, R60, UR71, RZ ;  /* 0x000000473c267c10 */ /* 0x002fe2000ff5e0ff */
[----:B------:R0:W4:Y:S03]  /*e300*/  LDG.E.U8 R101, desc[UR30][R52.64] ;  /* 0x0000001e34657981 */ /* 0x000126000c1e1100 */
[----:B------:R-:W-:Y:S01]  /*e310*/  IADD3.X R39, PT, PT, R61, UR4, RZ, P2, !PT ;  /* 0x000000043d277c10 */ /* 0x000fe200097fe4ff */
[----:B------:R2:W4:Y:S04]  /*e320*/  LDG.E.U8 R103, desc[UR30][R50.64] ;  /* 0x0000001e32677981 */ /* 0x000528000c1e1100 */
[----:B------:R3:W4:Y:S01]  /*e330*/  LDG.E.U8 R102, desc[UR30][R38.64] ;  /* 0x0000001e26667981 */ /* 0x000722000c1e1100 */
[----:B0-----:R-:W-:-:S03]  /*e340*/  IADD3 R52, P1, PT, R58, UR71, RZ ;  /* 0x000000473a347c10 */ /* 0x001fc6000ff3e0ff */
[----:B------:R-:W4:Y:S01]  /*e350*/  LDL.64 R60, [R1+0x1e0] ;  /* 0x0001e000013c7983 */ /* 0x000f220000100a00 */
[----:B------:R-:W-:-:S03]  /*e360*/  IADD3.X R53, PT, PT, R59, UR4, RZ, P1, !PT ;  /* 0x000000043b357c10 */ /* 0x000fc60008ffe4ff */
[----:B------:R-:W4:Y:S04]  /*e370*/  LDL.64 R58, [R1+0x1b0] ;  /* 0x0001b000013a7983 */ /* 0x000f280000100a00 */
[----:B------:R-:W4:Y:S01]  /*e380*/  LDG.E.U8 R44, desc[UR30][R52.64] ;  /* 0x0000001e342c7981 */ /* 0x000f22000c1e1100 */
[----:B--2---:R-:W-:-:S04]  /*e390*/  IADD3 R50, P2, PT, R56, UR71, RZ ;  /* 0x0000004738327c10 */ /* 0x004fc8000ff5e0ff */
[----:B------:R-:W-:Y:S02]  /*e3a0*/  IADD3.X R51, PT, PT, R57, UR4, RZ, P2, !PT ;  /* 0x0000000439337c10 */ /* 0x000fe400097fe4ff */
[----:B------:R-:W-:Y:S01]  /*e3b0*/  IADD3 R96, P2, PT, R250, UR71, RZ ;  /* 0x00000047fa607c10 */ /* 0x000fe2000ff5e0ff */
[----:B------:R-:W2:Y:S04]  /*e3c0*/  LDL.64 R56, [R1+0x1c0] ;  /* 0x0001c00001387983 */ /* 0x000ea80000100a00 */
[----:B------:R0:W2:Y:S01]  /*e3d0*/  LDG.E.U8 R100, desc[UR30][R50.64] ;  /* 0x0000001e32647981 */ /* 0x0000a2000c1e1100 */
[----:B---3--:R-:W-:-:S04]  /*e3e0*/  IADD3 R38, P1, PT, R54, UR71, RZ ;  /* 0x0000004736267c10 */ /* 0x008fc8000ff3e0ff */
[----:B------:R-:W-:Y:S02]  /*e3f0*/  IADD3.X R39, PT, PT, R55, UR4, RZ, P1, !PT ;  /* 0x0000000437277c10 */ /* 0x000fe40008ffe4ff */
[----:B------:R-:W-:Y:S01]  /*e400*/  IADD3.X R97, PT, PT, R251, UR4, RZ, P2, !PT ;  /* 0x00000004fb617c10 */ /* 0x000fe200097fe4ff */
[----:B------:R-:W3:Y:S01]  /*e410*/  LDL.64 R54, [R1+0x200] ;  /* 0x0002000001367983 */ /* 0x000ee20000100a00 */
[----:B0-----:R-:W-:-:S03]  /*e420*/  IADD3 R50, P1, PT, R246, UR71, RZ ;  /* 0x00000047f6327c10 */ /* 0x001fc6000ff3e0ff */
[----:B------:R0:W2:Y:S01]  /*e430*/  LDG.E.U8 R99, desc[UR30][R38.64] ;  /* 0x0000001e26637981 */ /* 0x0000a2000c1e1100 */
[----:B------:R-:W-:Y:S02]  /*e440*/  IADD3.X R51, PT, PT, R247, UR4, RZ, P1, !PT ;  /* 0x00000004f7337c10 */ /* 0x000fe40008ffe4ff */
[----:B------:R-:W-:Y:S01]  /*e450*/  IADD3 R52, P1, PT, R238, UR71, RZ ;  /* 0x00000047ee347c10 */ /* 0x000fe2000ff3e0ff */
[----:B------:R-:W2:Y:S04]  /*e460*/  LDG.E.U8 R96, desc[UR30][R96.64] ;  /* 0x0000001e60607981 */ /* 0x000ea8000c1e1100 */
[----:B------:R1:W2:Y:S01]  /*e470*/  LDG.E.U8 R98, desc[UR30][R50.64] ;  /* 0x0000001e32627981 */ /* 0x0002a2000c1e1100 */
[----:B0-----:R-:W-:-:S04]  /*e480*/  IADD3 R38, P2, PT, R242, UR71, RZ ;  /* 0x00000047f2267c10 */ /* 0x001fc8000ff5e0ff */
[----:B------:R-:W-:Y:S01]  /*e490*/  IADD3.X R39, PT, PT, R243, UR4, RZ, P2, !PT ;  /* 0x00000004f3277c10 */ /* 0x000fe200097fe4ff */
[----:B------:R-:W-:Y:S01]  /*e4a0*/  STL [R1+0x47c], R250 ;  /* 0x00047cfa01007387 */ /* 0x000fe20000100800 */
[----:B-1----:R-:W-:-:S03]  /*e4b0*/  IADD3 R50, P2, PT, R234, UR71, RZ ;  /* 0x00000047ea327c10 */ /* 0x002fc6000ff5e0ff */
[----:B------:R0:W2:Y:S01]  /*e4c0*/  LDG.E.U8 R97, desc[UR30][R38.64] ;  /* 0x0000001e26617981 */ /* 0x0000a2000c1e1100 */
[----:B------:R-:W-:Y:S02]  /*e4d0*/  IADD3.X R53, PT, PT, R239, UR4, RZ, P1, !PT ;  /* 0x00000004ef357c10 */ /* 0x000fe40008ffe4ff */
[----:B------:R-:W-:Y:S01]  /*e4e0*/  IADD3.X R51, PT, PT, R235, UR4, RZ, P2, !PT ;  /* 0x00000004eb337c10 */ /* 0x000fe200097fe4ff */
[----:B------:R-:W-:Y:S04]  /*e4f0*/  STL [R1+0x478], R251 ;  /* 0x000478fb01007387 */ /* 0x000fe80000100800 */
[----:B------:R-:W-:Y:S01]  /*e500*/  STL [R1+0x484], R246 ;  /* 0x000484f601007387 */ /* 0x000fe20000100800 */
[----:B0-----:R-:W-:-:S03]  /*e510*/  IADD3 R38, P1, PT, R230, UR71, RZ ;  /* 0x00000047e6267c10 */ /* 0x001fc6000ff3e0ff */
[----:B------:R-:W-:Y:S01]  /*e520*/  STL [R1+0x480], R247 ;  /* 0x000480f701007387 */ /* 0x000fe20000100800 */
[----:B------:R-:W-:-:S03]  /*e530*/  IADD3.X R39, PT, PT, R231, UR4, RZ, P1, !PT ;  /* 0x00000004e7277c10 */ /* 0x000fc60008ffe4ff */
[----:B------:R-:W-:Y:S04]  /*e540*/  STL [R1+0x48c], R242 ;  /* 0x00048cf201007387 */ /* 0x000fe80000100800 */
[----:B------:R-:W-:Y:S04]  /*e550*/  STL [R1+0x488], R243 ;  /* 0x000488f301007387 */ /* 0x000fe80000100800 */
[----:B------:R0:W2:Y:S04]  /*e560*/  LDG.E.U8 R42, desc[UR30][R52.64] ;  /* 0x0000001e342a7981 */ /* 0x0000a8000c1e1100 */
[----:B------:R1:W2:Y:S04]  /*e570*/  LDG.E.U8 R95, desc[UR30][R50.64] ;  /* 0x0000001e325f7981 */ /* 0x0002a8000c1e1100 */
[----:B------:R-:W-:Y:S01]  /*e580*/  STL [R1+0x494], R238 ;  /* 0x000494ee01007387 */ /* 0x000fe20000100800 */
[----:B0-----:R-:W-:-:S03]  /*e590*/  IADD3 R52, P2, PT, R226, UR71, RZ ;  /* 0x00000047e2347c10 */ /* 0x001fc6000ff5e0ff */
[----:B------:R-:W-:Y:S01]  /*e5a0*/  STL [R1+0x490], R239 ;  /* 0x000490ef01007387 */ /* 0x000fe20000100800 */
[----:B-1----:R-:W-:-:S03]  /*e5b0*/  IADD3 R50, P1, PT, R222, UR71, RZ ;  /* 0x00000047de327c10 */ /* 0x002fc6000ff3e0ff */
[----:B------:R-:W-:Y:S01]  /*e5c0*/  STL [R1+0x49c], R234 ;  /* 0x00049cea01007387 */ /* 0x000fe20000100800 */
[----:B------:R-:W-:Y:S02]  /*e5d0*/  IADD3.X R53, PT, PT, R227, UR4, RZ, P2, !PT ;  /* 0x00000004e3357c10 */ /* 0x000fe400097fe4ff */
[----:B------:R-:W-:Y:S01]  /*e5e0*/  IADD3.X R51, PT, PT, R223, UR4, RZ, P1, !PT ;  /* 0x00000004df337c10 */ /* 0x000fe20008ffe4ff */
[----:B------:R-:W-:Y:S04]  /*e5f0*/  STL [R1+0x498], R235 ;  /* 0x000498eb01007387 */ /* 0x000fe80000100800 */
[----:B------:R-:W-:Y:S04]  /*e600*/  STL [R1+0x4a4], R230 ;  /* 0x0004a4e601007387 */ /* 0x000fe80000100800 */
[----:B------:R0:W2:Y:S04]  /*e610*/  LDG.E.U8 R94, desc[UR30][R38.64] ;  /* 0x0000001e265e7981 */ /* 0x0000a8000c1e1100 */
        /* <DEDUP_REMOVED lines=17> */
[----:B------:R0:W2:Y:S04]  /*e730*/  LDG.E.U8 R92, desc[UR30][R38.64] ;  /* 0x0000001e265c7981 */ /* 0x0000a8000c1e1100 */
[----:B------:R-:W-:Y:S04]  /*e740*/  STL [R1+0x4cc], R210 ;  /* 0x0004ccd201007387 */ /* 0x000fe80000100800 */
[----:B------:R-:W-:Y:S01]  /*e750*/  STL [R1+0x4c8], R211 ;  /* 0x0004c8d301007387 */ /* 0x000fe20000100800 */
[----:B0-----:R-:W-:-:S03]  /*e760*/  IADD3 R38, P1, PT, R206, UR71, RZ ;  /* 0x00000047ce267c10 */ /* 0x001fc6000ff3e0ff */
[----:B------:R-:W-:Y:S01]  /*e770*/  STL [R1+0x4d4], R206 ;  /* 0x0004d4ce01007387 */ /* 0x000fe20000100800 */
[----:B------:R-:W-:-:S03]  /*e780*/  IADD3 R62, P2, PT, R202, UR71, RZ ;  /* 0x00000047ca3e7c10 */ /* 0x000fc6000ff5e0ff */
[----:B------:R-:W-:Y:S01]  /*e790*/  STL [R1+0x4d0], R207 ;  /* 0x0004d0cf01007387 */ /* 0x000fe20000100800 */
[----:B------:R-:W-:-:S03]  /*e7a0*/  IADD3.X R39, PT, PT, R207, UR4, RZ, P1, !PT ;  /* 0x00000004cf277c10 */ /* 0x000fc60008ffe4ff */
[----:B------:R-:W-:Y:S04]  /*e7b0*/  STL [R1+0x4dc], R202 ;  /* 0x0004dcca01007387 */ /* 0x000fe80000100800 */
[----:B------:R4:W2:Y:S04]  /*e7c0*/  LDG.E.U8 R66, desc[UR30][R50.64] ;  /* 0x0000001e32427981 */ /* 0x0008a8000c1e1100 */
[----:B------:R-:W-:Y:S04]  /*e7d0*/  STL [R1+0x4d8], R203 ;  /* 0x0004d8cb01007387 */ /* 0x000fe80000100800 */
[----:B------:R-:W2:Y:S01]  /*e7e0*/  LDL.64 R88, [R1+0x1a0] ;  /* 0x0001a00001587983 */ /* 0x000ea20000100a00 */
[----:B----4-:R-:W-:-:S03]  /*e7f0*/  IADD3 R50, P1, PT, R70, UR71, RZ ;  /* 0x0000004746327c10 */ /* 0x010fc6000ff3e0ff */
[----:B------:R-:W4:Y:S01]  /*e800*/  LDL.64 R86, [R1+0x190] ;  /* 0x0001900001567983 */ /* 0x000f220000100a00 */
[----:B------:R-:W-:Y:S02]  /*e810*/  IADD3.X R63, PT, PT, R203, UR4, RZ, P2, !PT ;  /* 0x00000004cb3f7c10 */ /* 0x000fe400097fe4ff */
[----:B------:R-:W-:Y:S01]  /*e820*/  IADD3.X R51, PT, PT, R71, UR4, RZ, P1, !PT ;  /* 0x0000000447337c10 */ /* 0x000fe20008ffe4ff */
[----:B------:R0:W4:Y:S04]  /*e830*/  LDG.E.U8 R40, desc[UR30][R52.64] ;  /* 0x0000001e34287981 */ /* 0x000128000c1e1100 */
[----:B------:R-:W4:Y:S04]  /*e840*/  LDL.64 R84, [R1+0x180] ;  /* 0x0001800001547983 */ /* 0x000f280000100a00 */
[----:B------:R1:W4:Y:S01]  /*e850*/  LDG.E.U8 R64, desc[UR30][R50.64] ;  /* 0x0000001e32407981 */ /* 0x000322000c1e1100 */
[----:B0-----:R-:W-:-:S03]  /*e860*/  IADD3 R52, P2, PT, R68, UR71, RZ ;  /* 0x0000004744347c10 */ /* 0x001fc6000ff5e0ff */
[----:B------:R-:W4:Y:S01]  /*e870*/  LDL.64 R70, [R1+0x170] ;  /* 0x0001700001467983 */ /* 0x000f220000100a00 */
[----:B------:R-:W-:-:S03]  /*e880*/  IADD3.X R53, PT, PT, R69, UR4, RZ, P2, !PT ;  /* 0x0000000445357c10 */ /* 0x000fc600097fe4ff */
[----:B------:R-:W4:Y:S01]  /*e890*/  LDL.64 R68, [R1+0x160] ;  /* 0x0001600001447983 */ /* 0x000f220000100a00 */
[----:B-1----:R-:W-:-:S03]  /*e8a0*/  IADD3 R50, P2, PT, R72, UR71, RZ ;  /* 0x0000004748327c10 */ /* 0x002fc6000ff5e0ff */
[----:B------:R-:W4:Y:S01]  /*e8b0*/  LDL.64 R82, [R1+0x150] ;  /* 0x0001500001527983 */ /* 0x000f220000100a00 */
[----:B------:R-:W-:-:S03]  /*e8c0*/  IADD3.X R51, PT, PT, R73, UR4, RZ, P2, !PT ;  /* 0x0000000449337c10 */ /* 0x000fc600097fe4ff */
[----:B------:R-:W4:Y:S04]  /*e8d0*/  LDL.64 R72, [R1+0x140] ;  /* 0x0001400001487983 */ /* 0x000f280000100a00 */
[----:B------:R-:W4:Y:S04]  /*e8e0*/  LDL.64 R80, [R1+0x130] ;  /* 0x0001300001507983 */ /* 0x000f280000100a00 */
[----:B------:R-:W4:Y:S04]  /*e8f0*/  LDG.E.U8 R62, desc[UR30][R62.64] ;  /* 0x0000001e3e3e7981 */ /* 0x000f28000c1e1100 */
[----:B------:R-:W4:Y:S04]  /*e900*/  LDL.64 R78, [R1+0x120] ;  /* 0x00012000014e7983 */ /* 0x000f280000100a00 */
[----:B------:R-:W4:Y:S04]  /*e910*/  LDL.64 R76, [R1+0x110] ;  /* 0x00011000014c7983 */ /* 0x000f280000100a00 */
[----:B------:R0:W4:Y:S04]  /*e920*/  LDG.E.U8 R63, desc[UR30][R52.64] ;  /* 0x0000001e343f7981 */ /* 0x000128000c1e1100 */
[----:B------:R3:W4:Y:S01]  /*e930*/  LDG.E.U8 R65, desc[UR30][R38.64] ;  /* 0x0000001e26417981 */ /* 0x000722000c1e1100 */
[----:B0-----:R-:W-:-:S04]  /*e940*/  IADD3 R52, P2, PT, R74, UR71, RZ ;  /* 0x000000474a347c10 */ /* 0x001fc8000ff5e0ff */
[----:B------:R-:W-:Y:S02]  /*e950*/  IADD3.X R53, PT, PT, R75, UR4, RZ, P2, !PT ;  /* 0x000000044b357c10 */ /* 0x000fe400097fe4ff */
[----:B------:R-:W4:Y:S01]  /*e960*/  LDL.64 R74, [R1+0x100] ;  /* 0x00010000014a7983 */ /* 0x000f220000100a00 */
[----:B---3--:R-:W-:-:S04]  /*e970*/  IADD3 R38, P1, PT, R54, UR71, RZ ;  /* 0x0000004736267c10 */ /* 0x008fc8000ff3e0ff */
[----:B------:R-:W-:Y:S02]  /*e980*/  IADD3.X R39, PT, PT, R55, UR4, RZ, P1, !PT ;  /* 0x0000000437277c10 */ /* 0x000fe40008ffe4ff */
[----:B------:R-:W-:-:S04]  /*e990*/  IADD3 R54, P1, PT, R60, UR71, RZ ;  /* 0x000000473c367c10 */ /* 0x000fc8000ff3e0ff */
[----:B------:R-:W-:Y:S01]  /*e9a0*/  IADD3.X R55, PT, PT, R61, UR4, RZ, P1, !PT ;  /* 0x000000043d377c10 */ /* 0x000fe20008ffe4ff */
[----:B------:R-:W3:Y:S04]  /*e9b0*/  LDG.E.U8 R39, desc[UR30][R38.64] ;  /* 0x0000001e26277981 */ /* 0x000ee8000c1e1100 */
[----:B------:R2:W3:Y:S04]  /*e9c0*/  LDG.E.U8 R61, desc[UR30][R50.64] ;  /* 0x0000001e323d7981 */ /* 0x0004e8000c1e1100 */
[----:B------:R0:W3:Y:S01]  /*e9d0*/  LDG.E.U8 R60, desc[UR30][R54.64] ;  /* 0x0000001e363c7981 */ /* 0x0000e2000c1e1100 */
[----:B--2---:R-:W-:-:S02]  /*e9e0*/  IADD3 R50, P1, PT, R56, UR71, RZ ;  /* 0x0000004738327c10 */ /* 0x004fc4000ff3e0ff */
[----:B0-----:R-:W-:Y:S02]  /*e9f0*/  IADD3 R54, P2, PT, R58, UR71, RZ ;  /* 0x000000473a367c10 */ /* 0x001fe4000ff5e0ff */
[----:B------:R-:W-:Y:S02]  /*ea00*/  IADD3.X R51, PT, PT, R57, UR4, RZ, P1, !PT ;  /* 0x0000000439337c10 */ /* 0x000fe40008ffe4ff */
[----:B------:R-:W-:Y:S01]  /*ea10*/  IADD3.X R55, PT, PT, R59, UR4, RZ, P2, !PT ;  /* 0x000000043b377c10 */ /* 0x000fe200097fe4ff */
[----:B------:R0:W2:Y:S04]  /*ea20*/  LDG.E.U8 R57, desc[UR30][R52.64] ;  /* 0x0000001e34397981 */ /* 0x0000a8000c1e1100 */
[----:B------:R4:W2:Y:S04]  /*ea30*/  LDG.E.U8 R59, desc[UR30][R50.64] ;  /* 0x0000001e323b7981 */ /* 0x0008a8000c1e1100 */
[----:B------:R1:W2:Y:S01]  /*ea40*/  LDG.E.U8 R58, desc[UR30][R54.64] ;  /* 0x0000001e363a7981 */ /* 0x0002a2000c1e1100 */
[----:B------:R-:W0:Y:S02]  /*ea50*/  S2R R119, SR_TID.X ;  /* 0x0000000000777919 */ /* 0x000e240000002100 */
[----:B0-----:R-:W-:-:S02]  /*ea60*/  IADD3 R52, P1, PT, R88, UR71, RZ ;  /* 0x0000004758347c10 */ /* 0x001fc4000ff3e0ff */
[----:B----4-:R-:W-:Y:S02]  /*ea70*/  IADD3 R50, P2, PT, R86, UR71, RZ ;  /* 0x0000004756327c10 */ /* 0x010fe4000ff5e0ff */
[----:B------:R-:W-:Y:S02]  /*ea80*/  IADD3.X R53, PT, PT, R89, UR4, RZ, P1, !PT ;  /* 0x0000000459357c10 */ /* 0x000fe40008ffe4ff */
[----:B------:R-:W-:-:S03]  /*ea90*/  IADD3.X R51, PT, PT, R87, UR4, RZ, P2, !PT ;  /* 0x0000000457337c10 */ /* 0x000fc600097fe4ff */
[----:B------:R0:W4:Y:S01]  /*eaa0*/  LDG.E.U8 R38, desc[UR30][R52.64] ;  /* 0x0000001e34267981 */ /* 0x000122000c1e1100 */
[----:B-1----:R-:W-:-:S03]  /*eab0*/  IADD3 R54, P1, PT, R84, UR71, RZ ;  /* 0x0000004754367c10 */ /* 0x002fc6000ff3e0ff */
[----:B------:R1:W2:Y:S01]  /*eac0*/  LDG.E.U8 R56, desc[UR30][R50.64] ;  /* 0x0000001e32387981 */ /* 0x0002a2000c1e1100 */
[----:B------:R-:W-:Y:S02]  /*ead0*/  IADD3.X R55, PT, PT, R85, UR4, RZ, P1, !PT ;  /* 0x0000000455377c10 */ /* 0x000fe40008ffe4ff */
[----:B0-----:R-:W-:-:S04]  /*eae0*/  IADD3 R52, P2, PT, R70, UR71, RZ ;  /* 0x0000004746347c10 */ /* 0x001fc8000ff5e0ff */
[----:B------:R-:W2:Y:S01]  /*eaf0*/  LDG.E.U8 R55, desc[UR30][R54.64] ;  /* 0x0000001e36377981 */ /* 0x000ea2000c1e1100 */
[----:B-1----:R-:W-:Y:S02]  /*eb00*/  IADD3 R50, P1, PT, R68, UR71, RZ ;  /* 0x0000004744327c10 */ /* 0x002fe4000ff3e0ff */
[----:B------:R-:W-:Y:S02]  /*eb10*/  IADD3.X R53, PT, PT, R71, UR4, RZ, P2, !PT ;  /* 0x0000000447357c10 */ /* 0x000fe400097fe4ff */
[----:B------:R-:W-:Y:S02]  /*eb20*/  IADD3.X R51, PT, PT, R69, UR4, RZ, P1, !PT ;  /* 0x0000000445337c10 */ /* 0x000fe40008ffe4ff */
[----:B------:R-:W-:Y:S01]  /*eb30*/  IADD3 R70, P2, PT, R82, UR71, RZ ;  /* 0x0000004752467c10 */ /* 0x000fe2000ff5e0ff */
[----:B------:R-:W2:Y:S01]  /*eb40*/  LDG.E.U8 R52, desc[UR30][R52.64] ;  /* 0x0000001e34347981 */ /* 0x000ea2000c1e1100 */
[----:B------:R-:W-:Y:S02]  /*eb50*/  IADD3 R68, P1, PT, R72, UR71, RZ ;  /* 0x0000004748447c10 */ /* 0x000fe4000ff3e0ff */
[----:B------:R-:W-:Y:S01]  /*eb60*/  IADD3.X R71, PT, PT, R83, UR4, RZ, P2, !PT ;  /* 0x0000000453477c10 */ /* 0x000fe200097fe4ff */
[----:B------:R0:W2:Y:S01]  /*eb70*/  LDG.E.U8 R54, desc[UR30][R50.64] ;  /* 0x0000001e32367981 */ /* 0x0000a2000c1e1100 */
[----:B------:R-:W-:-:S05]  /*eb80*/  IADD3.X R69, PT, PT, R73, UR4, RZ, P1, !PT ;  /* 0x0000000449457c10 */ /* 0x000fca0008ffe4ff */
[----:B------:R1:W2:Y:S01]  /*eb90*/  LDG.E.U8 R37, desc[UR30][R68.64] ;  /* 0x0000001e44257981 */ /* 0x0002a2000c1e1100 */
[----:B0-----:R-:W-:-:S03]  /*eba0*/  IADD3 R50, P2, PT, R80, UR71, RZ ;  /* 0x0000004750327c10 */ /* 0x001fc6000ff5e0ff */
[----:B------:R0:W2:Y:S01]  /*ebb0*/  LDG.E.U8 R53, desc[UR30][R70.64] ;  /* 0x0000001e46357981 */ /* 0x0000a2000c1e1100 */
[----:B------:R-:W-:Y:S02]  /*ebc0*/  IADD3 R72, P1, PT, R78, UR71, RZ ;  /* 0x000000474e487c10 */ /* 0x000fe4000ff3e0ff */
[----:B------:R-:W-:Y:S02]  /*ebd0*/  IADD3.X R51, PT, PT, R81, UR4, RZ, P2, !PT ;  /* 0x0000000451337c10 */ /* 0x000fe400097fe4ff */
[----:B-1----:R-:W-:Y:S02]  /*ebe0*/  IADD3 R68, P2, PT, R76, UR71, RZ ;  /* 0x000000474c447c10 */ /* 0x002fe4000ff5e0ff */
[----:B------:R-:W-:Y:S02]  /*ebf0*/  IADD3.X R73, PT, PT, R79, UR4, RZ, P1, !PT ;  /* 0x000000044f497c10 */ /* 0x000fe40008ffe4ff */
[----:B------:R-:W-:Y:S01]  /*ec00*/  IADD3.X R69, PT, PT, R77, UR4, RZ, P2, !PT ;  /* 0x000000044d457c10 */ /* 0x000fe200097fe4ff */
[----:B------:R-:W2:Y:S04]  /*ec10*/  LDG.E.U8 R51, desc[UR30][R50.64] ;  /* 0x0000001e32337981 */ /* 0x000ea8000c1e1100 */
[----:B------:R1:W2:Y:S04]  /*ec20*/  LDG.E.U8 R110, desc[UR30][R68.64] ;  /* 0x0000001e446e7981 */ /* 0x0002a8000c1e1100 */
[----:B------:R1:W2:Y:S01]  /*ec30*/  LDG.E.U8 R50, desc[UR30][R72.64] ;  /* 0x0000001e48327981 */ /* 0x0002a2000c1e1100 */
[----:B0-----:R-:W-:-:S04]  /*ec40*/  IADD3 R70, P1, PT, R74, UR71, RZ ;  /* 0x000000474a467c10 */ /* 0x001fc8000ff3e0ff */
[----:B------:R-:W-:Y:S02]  /*ec50*/  IADD3.X R71, PT, PT, R75, UR4, RZ, P1, !PT ;  /* 0x000000044b477c10 */ /* 0x000fe40008ffe4ff */
[----:B-1----:R-:W-:Y:S02]  /*ec60*/  IADD3 R68, P1, PT, R244, UR71, RZ ;  /* 0x00000047f4447c10 */ /* 0x002fe4000ff3e0ff */
[----:B------:R-:W-:Y:S01]  /*ec70*/  IADD3 R72, P2, PT, R248, UR71, RZ ;  /* 0x00000047f8487c10 */ /* 0x000fe2000ff5e0ff */
[----:B------:R0:W2:Y:S01]  /*ec80*/  LDG.E.U8 R111, desc[UR30][R70.64] ;  /* 0x0000001e466f7981 */ /* 0x0000a2000c1e1100 */
[----:B------:R-:W-:Y:S02]  /*ec90*/  IADD3.X R69, PT, PT, R245, UR4, RZ, P1, !PT ;  /* 0x00000004f5457c10 */ /* 0x000fe40008ffe4ff */
[----:B------:R-:W-:-:S03]  /*eca0*/  IADD3.X R73, PT, PT, R249, UR4, RZ, P2, !PT ;  /* 0x00000004f9497c10 */ /* 0x000fc600097fe4ff */
[----:B------:R1:W2:Y:S01]  /*ecb0*/  LDG.E.U8 R113, desc[UR30][R68.64] ;  /* 0x0000001e44717981 */ /* 0x0002a2000c1e1100 */
[----:B0-----:R-:W-:-:S03]  /*ecc0*/  IADD3 R70, P2, PT, R240, UR71, RZ ;  /* 0x00000047f0467c10 */ /* 0x001fc6000ff5e0ff */
[----:B------:R0:W2:Y:S01]  /*ecd0*/  LDG.E.U8 R112, desc[UR30][R72.64] ;  /* 0x0000001e48707981 */ /* 0x0000a2000c1e1100 */
[----:B------:R-:W-:Y:S02]  /*ece0*/  IADD3.X R71, PT, PT, R241, UR4, RZ, P2, !PT ;  /* 0x00000004f1477c10 */ /* 0x000fe400097fe4ff */
[----:B-1----:R-:W-:-:S03]  /*ecf0*/  IADD3 R68, P2, PT, R232, UR71, RZ ;  /* 0x00000047e8447c10 */ /* 0x002fc6000ff5e0ff */
[----:B------:R1:W2:Y:S01]  /*ed00*/  LDG.E.U8 R114, desc[UR30][R70.64] ;  /* 0x0000001e46727981 */ /* 0x0002a2000c1e1100 */
[----:B0-----:R-:W-:Y:S02]  /*ed10*/  IADD3 R72, P1, PT, R236, UR71, RZ ;  /* 0x00000047ec487c10 */ /* 0x001fe4000ff3e0ff */
[----:B------:R-:W-:Y:S02]  /*ed20*/  IADD3.X R69, PT, PT, R233, UR4, RZ, P2, !PT ;  /* 0x00000004e9457c10 */ /* 0x000fe400097fe4ff */
[----:B------:R-:W-:Y:S02]  /*ed30*/  IADD3.X R73, PT, PT, R237, UR4, RZ, P1, !PT ;  /* 0x00000004ed497c10 */ /* 0x000fe40008ffe4ff */
[----:B------:R-:W-:Y:S01]  /*ed40*/  IADD3 R74, P2, PT, R224, UR71, RZ ;  /* 0x00000047e04a7c10 */ /* 0x000fe2000ff5e0ff */
[----:B------:R0:W2:Y:S01]  /*ed50*/  LDG.E.U8 R116, desc[UR30][R68.64] ;  /* 0x0000001e44747981 */ /* 0x0000a2000c1e1100 */
[----:B-1----:R-:W-:-:S03]  /*ed60*/  IADD3 R70, P1, PT, R228, UR71, RZ ;  /* 0x00000047e4467c10 */ /* 0x002fc6000ff3e0ff */
[----:B------:R1:W2:Y:S01]  /*ed70*/  LDG.E.U8 R115, desc[UR30][R72.64] ;  /* 0x0000001e48737981 */ /* 0x0002a2000c1e1100 */
[----:B------:R-:W-:Y:S02]  /*ed80*/  IADD3.X R71, PT, PT, R229, UR4, RZ, P1, !PT ;  /* 0x00000004e5477c10 */ /* 0x000fe40008ffe4ff */
[----:B0-----:R-:W-:-:S03]  /*ed90*/  IADD3 R68, P1, PT, R220, UR71, RZ ;  /* 0x00000047dc447c10 */ /* 0x001fc6000ff3e0ff */
[----:B------:R0:W2:Y:S01]  /*eda0*/  LDG.E.U8 R117, desc[UR30][R70.64] ;  /* 0x0000001e46757981 */ /* 0x0000a2000c1e1100 */
[----:B------:R-:W-:Y:S02]  /*edb0*/  IADD3.X R75, PT, PT, R225, UR4, RZ, P2, !PT ;  /* 0x00000004e14b7c10 */ /* 0x000fe400097fe4ff */
[----:B------:R-:W-:Y:S02]  /*edc0*/  IADD3.X R69, PT, PT, R221, UR4, RZ, P1, !PT ;  /* 0x00000004dd457c10 */ /* 0x000fe40008ffe4ff */
[----:B-1----:R-:W-:Y:S01]  /*edd0*/  IADD3 R72, P2, PT, R216, UR71, RZ ;  /* 0x00000047d8487c10 */ /* 0x002fe2000ff5e0ff */
[----:B------:R1:W2:Y:S01]  /*ede0*/  LDG.E.U8 R0, desc[UR30][R74.64] ;  /* 0x0000001e4a007981 */ /* 0x0002a2000c1e1100 */
[----:B------:R-:W-:Y:S02]  /*edf0*/  IADD3 R76, P1, PT, R208, UR71, RZ ;  /* 0x00000047d04c7c10 */ /* 0x000fe4000ff3e0ff */
[----:B------:R-:W-:Y:S01]  /*ee00*/  IADD3.X R73, PT, PT, R217, UR4, RZ, P2, !PT ;  /* 0x00000004d9497c10 */ /* 0x000fe200097fe4ff */
[----:B------:R-:W2:Y:S01]  /*ee10*/  LDG.E.U8 R68, desc[UR30][R68.64] ;  /* 0x0000001e44447981 */ /* 0x000ea2000c1e1100 */
[----:B0-----:R-:W-:-:S02]  /*ee20*/  IADD3 R70, P3, PT, R212, UR71, RZ ;  /* 0x00000047d4467c10 */ /* 0x001fc4000ff7e0ff */
[----:B------:R-:W-:Y:S02]  /*ee30*/  IADD3.X R77, PT, PT, R209, UR4, RZ, P1, !PT ;  /* 0x00000004d14d7c10 */ /* 0x000fe40008ffe4ff */
[----:B------:R-:W-:Y:S01]  /*ee40*/  IADD3.X R71, PT, PT, R213, UR4, RZ, P3, !PT ;  /* 0x00000004d5477c10 */ /* 0x000fe20009ffe4ff */
[----:B-1----:R-:W-:Y:S02]  /*ee50*/  FMUL R75, R15, UR72 ;  /* 0x000000480f4b7c20 */ /* 0x002fe40008400000 */
[----:B------:R0:W2:Y:S04]  /*ee60*/  LDG.E.U8 R76, desc[UR30][R76.64] ;  /* 0x0000001e4c4c7981 */ /* 0x0000a8000c1e1100 */
[----:B------:R1:W2:Y:S01]  /*ee70*/  LDG.E.U8 R69, desc[UR30][R72.64] ;  /* 0x0000001e48457981 */ /* 0x0002a2000c1e1100 */
[----:B------:R-:W-:-:S03]  /*ee80*/  FMUL R74, R18, UR72 ;  /* 0x00000048124a7c20 */ /* 0x000fc60008400000 */
[----:B------:R3:W2:Y:S01]  /*ee90*/  LDG.E.U8 R70, desc[UR30][R70.64] ;  /* 0x0000001e46467981 */ /* 0x0006a2000c1e1100 */
[----:B0-----:R-:W-:Y:S01]  /*eea0*/  FMUL R77, R16, UR72 ;  /* 0x00000048104d7c20 */ /* 0x001fe20008400000 */
[----:B-1----:R-:W-:-:S04]  /*eeb0*/  IADD3 R72, P1, PT, R204, UR71, RZ ;  /* 0x00000047cc487c10 */ /* 0x002fc8000ff3e0ff */
[----:B------:R-:W-:Y:S02]  /*eec0*/  FMNMX3 R2, R2, R75, R77, !PT ;  /* 0x0000004b02027276 */ /* 0x000fe4000780004d */
[----:B------:R-:W-:Y:S01]  /*eed0*/  IADD3.X R73, PT, PT, R205, UR4, RZ, P1, !PT ;  /* 0x00000004cd497c10 */ /* 0x000fe20008ffe4ff */
[----:B---3--:R-:W-:-:S04]  /*eee0*/  FMUL R71, R17, UR72 ;  /* 0x0000004811477c20 */ /* 0x008fc80008400000 */
[----:B------:R0:W3:Y:S01]  /*eef0*/  LDG.E.U8 R77, desc[UR30][R72.64] ;  /* 0x0000001e484d7981 */ /* 0x0000e2000c1e1100 */
[----:B------:R-:W-:Y:S01]  /*ef00*/  FMNMX3 R71, R2, R71, R74, !PT ;  /* 0x0000004702477276 */ /* 0x000fe2000780004a */
[----:B------:R-:W-:Y:S01]  /*ef10*/  FMUL R2, R20, UR72 ;  /* 0x0000004814027c20 */ /* 0x000fe20008400000 */
[----:B------:R-:W-:Y:S01]  /*ef20*/  FMUL R74, R21, UR72 ;  /* 0x00000048154a7c20 */ /* 0x000fe20008400000 */
[----:B0-----:R-:W-:Y:S01]  /*ef30*/  FMUL R72, R19, UR72 ;  /* 0x0000004813487c20 */ /* 0x001fe20008400000 */
[----:B------:R-:W-:-:S04]  /*ef40*/  FMUL R73, R22, UR72 ;  /* 0x0000004816497c20 */ /* 0x000fc80008400000 */
[----:B------:R-:W-:Y:S01]  /*ef50*/  FMNMX3 R72, R71, R72, R2, !PT ;  /* 0x0000004847487276 */ /* 0x000fe20007800002 */
[----:B------:R-:W-:Y:S01]  /*ef60*/  FMUL R71, R23, UR72 ;  /* 0x0000004817477c20 */ /* 0x000fe20008400000 */
[----:B------:R-:W-:Y:S02]  /*ef70*/  FMUL R2, R24, UR72 ;  /* 0x0000004818027c20 */ /* 0x000fe40008400000 */
[----:B------:R-:W-:Y:S01]  /*ef80*/  FMNMX3 R74, R72, R74, R73, !PT ;  /* 0x0000004a484a7276 */ /* 0x000fe20007800049 */
[----:B------:R-:W-:Y:S01]  /*ef90*/  FMUL R73, R25, UR72 ;  /* 0x0000004819497c20 */ /* 0x000fe20008400000 */
[----:B------:R-:W-:Y:S02]  /*efa0*/  FMUL R72, R26, UR72 ;  /* 0x000000481a487c20 */ /* 0x000fe40008400000 */
[----:B------:R-:W-:Y:S01]  /*efb0*/  FMNMX3 R74, R74, R71, R2, !PT ;  /* 0x000000474a4a7276 */ /* 0x000fe20007800002 */
[----:B------:R-:W-:Y:S01]  /*efc0*/  FMUL R71, R27, UR72 ;  /* 0x000000481b477c20 */ /* 0x000fe20008400000 */
[----:B------:R-:W-:-:S02]  /*efd0*/  FMUL R2, R28, UR72 ;  /* 0x000000481c027c20 */ /* 0x000fc40008400000 */
        /* <DEDUP_REMOVED lines=8> */
[----:B------:R-:W-:Y:S01]  /*f060*/  IADD3 R78, P2, PT, R200, UR71, RZ ;  /* 0x00000047c84e7c10 */ /* 0x000fe2000ff5e0ff */
[----:B------:R-:W-:Y:S01]  /*f070*/  FMUL R74, R34, UR72 ;  /* 0x00000048224a7c20 */ /* 0x000fe20008400000 */
[----:B------:R-:W-:Y:S01]  /*f080*/  FMNMX3 R2, R72, R71, R2, !PT ;  /* 0x0000004748027276 */ /* 0x000fe20007800002 */
[----:B------:R-:W-:Y:S01]  /*f090*/  FMUL R71, R35, UR72 ;  /* 0x0000004823477c20 */ /* 0x000fe20008400000 */
[----:B------:R-:W-:-:S02]  /*f0a0*/  IADD3.X R79, PT, PT, R201, UR4, RZ, P2, !PT ;  /* 0x00000004c94f7c10 */ /* 0x000fc400097fe4ff */
[----:B------:R-:W-:Y:S02]  /*f0b0*/  FMNMX3 R2, R2, R73, R74, !PT ;  /* 0x0000004902027276 */ /* 0x000fe4000780004a */
[----:B------:R-:W-:Y:S01]  /*f0c0*/  LOP3.LUT R119, R119, 0x7f, RZ, 0xc0, !PT ;  /* 0x0000007f77777812 */ /* 0x000fe200078ec0ff */
[----:B------:R0:W2:Y:S01]  /*f0d0*/  LDG.E.U8 R78, desc[UR30][R78.64] ;  /* 0x0000001e4e4e7981 */ /* 0x0000a2000c1e1100 */
[----:B------:R-:W-:-:S03]  /*f0e0*/  FMNMX3 R2, R2, R71, R45, !PT ;  /* 0x0000004702027276 */ /* 0x000fc6000780002d */
[----:B------:R-:W-:Y:S02]  /*f0f0*/  STL [R1+0x4e4], R248 ;  /* 0x0004e4f801007387 */ /* 0x000fe40000100800 */
[----:B------:R-:W-:Y:S02]  /*f100*/  FFMA R29, R29, UR72, -R2 ;  /* 0x000000481d1d7c23 */ /* 0x000fe40008000802 */
[----:B------:R-:W-:Y:S04]  /*f110*/  STL [R1+0x4e0], R249 ;  /* 0x0004e0f901007387 */ /* 0x000fe80000100800 */
[----:B------:R-:W-:Y:S01]  /*f120*/  STS.U8 [R119+UR23+0xc000], R43 ;  /* 0x00c0002b77007988 */ /* 0x000fe20008000017 */
[----:B------:R-:W-:-:S03]  /*f130*/  FMUL R29, R29, 1.4426950216293334961 ;  /* 0x3fb8aa3b1d1d7820 */ /* 0x000fc60000400000 */
[----:B------:R-:W-:Y:S04]  /*f140*/  STL [R1+0x4ec], R244 ;  /* 0x0004ecf401007387 */ /* 0x000fe80000100800 */
[----:B------:R-:W-:Y:S04]  /*f150*/  STS.U8 [R119+UR23+0xc100], R41 ;  /* 0x00c1002977007988 */ /* 0x000fe80008000017 */
[----:B------:R-:W-:Y:S04]  /*f160*/  STL [R1+0x4e8], R245 ;  /* 0x0004e8f501007387 */ /* 0x000fe80000100800 */
[----:B------:R-:W-:Y:S04]  /*f170*/  STS.U8 [R119+UR23+0xc200], R46 ;  /* 0x00c2002e77007988 */ /* 0x000fe80008000017 */
[----:B------:R-:W-:Y:S04]  /*f180*/  STL [R1+0x4f4], R240 ;  /* 0x0004f4f001007387 */ /* 0x000fe80000100800 */
[----:B------:R-:W-:Y:S04]  /*f190*/  STS.U8 [R119+UR23+0xc300], R47 ;  /* 0x00c3002f77007988 */ /* 0x000fe80008000017 */
[----:B------:R-:W-:Y:S04]  /*f1a0*/  STL [R1+0x4f0], R241 ;  /* 0x0004f0f101007387 */ /* 0x000fe80000100800 */
[----:B------:R-:W-:Y:S01]  /*f1b0*/  STS.U8 [R119+UR23+0xc400], R36 ;  /* 0x00c4002477007988 */ /* 0x000fe20008000017 */
[----:B------:R-:W1:Y:S03]  /*f1c0*/  MUFU.EX2 R118, R29 ;  /* 0x0000001d00767308 */ /* 0x000e660000000800 */
[----:B------:R-:W-:Y:S04]  /*f1d0*/  STL [R1+0x4fc], R236 ;  /* 0x0004fcec01007387 */ /* 0x000fe80000100800 */
[----:B------:R-:W-:Y:S04]  /*f1e0*/  STS.U8 [R119+UR23+0xc500], R48 ;  /* 0x00c5003077007988 */ /* 0x000fe80008000017 */
        /* <DEDUP_REMOVED lines=37> */
[----:B------:R0:W-:Y:S04]  /*f440*/  STS.U8 [R119+UR23+0xd800], R94 ;  /* 0x00d8005e77007988 */ /* 0x0001e80008000017 */
[----:B-1----:R-:W-:Y:S04]  /*f450*/  STL [R1+0x438], R118 ;  /* 0x0004387601007387 */ /* 0x002fe80000100800 */
[----:B------:R-:W-:Y:S04]  /*f460*/  STS.U8 [R119+UR23+0xd900], R67 ;  /* 0x00d9004377007988 */ /* 0x000fe80008000017 */
[----:B------:R1:W-:Y:S04]  /*f470*/  STS.U8 [R119+UR23+0xda00], R93 ;  /* 0x00da005d77007988 */ /* 0x0003e80008000017 */
[----:B0-----:R-:W3:Y:S04]  /*f480*/  LDL R94, [R1+0x444] ;  /* 0x00044400015e7983 */ /* 0x001ee80000100800 */
[----:B-1----:R-:W3:Y:S01]  /*f490*/  LDL R93, [R1+0x464] ;  /* 0x00046400015d7983 */ /* 0x002ee20000100800 */
[--C-:B------:R-:W-:Y:S01]  /*f4a0*/  FFMA R71, R4, UR72, -R2.reuse ;  /* 0x0000004804477c23 */ /* 0x100fe20008000802 */
[--C-:B------:R-:W-:Y:S01]  /*f4b0*/  FFMA R5, R5, UR72, -R2.reuse ;  /* 0x0000004805057c23 */ /* 0x100fe20008000802 */
[----:B------:R-:W-:-:S02]  /*f4c0*/  FFMA R6, R6, UR72, -R2 ;  /* 0x0000004806067c23 */ /* 0x000fc40008000802 */
[----:B------:R-:W-:Y:S01]  /*f4d0*/  FMUL R71, R71, 1.4426950216293334961 ;  /* 0x3fb8aa3b47477820 */ /* 0x000fe20000400000 */
[----:B------:R-:W-:Y:S01]  /*f4e0*/  FMUL R5, R5, 1.4426950216293334961 ;  /* 0x3fb8aa3b05057820 */ /* 0x000fe20000400000 */
[--C-:B------:R-:W-:Y:S01]  /*f4f0*/  FFMA R7, R7, UR72, -R2.reuse ;  /* 0x0000004807077c23 */ /* 0x100fe20008000802 */
[----:B------:R-:W-:Y:S02]  /*f500*/  FMUL R6, R6, 1.4426950216293334961 ;  /* 0x3fb8aa3b06067820 */ /* 0x000fe40000400000 */
[----:B------:R0:W-:Y:S01]  /*f510*/  MUFU.EX2 R72, R5 ;  /* 0x0000000500487308 */ /* 0x0001e20000000800 */
[----:B------:R-:W-:Y:S01]  /*f520*/  FMUL R4, R7, 1.4426950216293334961 ;  /* 0x3fb8aa3b07047820 */ /* 0x000fe20000400000 */
[----:B------:R-:W-:-:S06]  /*f530*/  FFMA R8, R8, UR72, -R2 ;  /* 0x0000004808087c23 */ /* 0x000fcc0008000802 */
[----:B------:R-:W1:Y:S01]  /*f540*/  MUFU.EX2 R71, R71 ;  /* 0x0000004700477308 */ /* 0x000e620000000800 */
[----:B------:R-:W-:Y:S01]  /*f550*/  FMUL R8, R8, 1.4426950216293334961 ;  /* 0x3fb8aa3b08087820 */ /* 0x000fe20000400000 */
[----:B------:R-:W-:-:S06]  /*f560*/  FFMA R9, R9, UR72, -R2 ;  /* 0x0000004809097c23 */ /* 0x000fcc0008000802 */
[----:B------:R-:W0:Y:S01]  /*f570*/  MUFU.EX2 R90, R6 ;  /* 0x00000006005a7308 */ /* 0x000e220000000800 */
[----:B------:R-:W-:Y:S01]  /*f580*/  FMUL R9, R9, 1.4426950216293334961 ;  /* 0x3fb8aa3b09097820 */ /* 0x000fe20000400000 */
[----:B------:R-:W-:-:S06]  /*f590*/  FFMA R10, R10, UR72, -R2 ;  /* 0x000000480a0a7c23 */ /* 0x000fcc0008000802 */
[----:B------:R-:W1:Y:S01]  /*f5a0*/  MUFU.EX2 R4, R4 ;  /* 0x0000000400047308 */ /* 0x000e620000000800 */
[----:B------:R-:W-:Y:S01]  /*f5b0*/  FFMA R11, R11, UR72, -R2 ;  /* 0x000000480b0b7c23 */ /* 0x000fe20008000802 */
[----:B------:R-:W-:-:S06]  /*f5c0*/  FMUL R10, R10, 1.4426950216293334961 ;  /* 0x3fb8aa3b0a0a7820 */ /* 0x000fcc0000400000 */
[----:B------:R1:W4:Y:S01]  /*f5d0*/  MUFU.EX2 R73, R8 ;  /* 0x0000000800497308 */ /* 0x0003220000000800 */
[----:B0-----:R-:W-:Y:S01]  /*f5e0*/  FMUL R5, R11, 1.4426950216293334961 ;  /* 0x3fb8aa3b0b057820 */ /* 0x001fe20000400000 */
[----:B------:R-:W-:-:S06]  /*f5f0*/  FFMA R12, R12, UR72, -R2 ;  /* 0x000000480c0c7c23 */ /* 0x000fcc0008000802 */
[----:B------:R-:W0:Y:S01]  /*f600*/  MUFU.EX2 R74, R9 ;  /* 0x00000009004a7308 */ /* 0x000e220000000800 */
[----:B-1----:R-:W-:Y:S01]  /*f610*/  FADD R8, R71, R72 ;  /* 0x0000004847087221 */ /* 0x002fe20000000000 */
[----:B------:R-:W-:-:S03]  /*f620*/  FMUL R12, R12, 1.4426950216293334961 ;  /* 0x3fb8aa3b0c0c7820 */ /* 0x000fc60000400000 */
[----:B------:R-:W-:-:S03]  /*f630*/  FADD R8, R90, R8 ;  /* 0x000000085a087221 */ /* 0x000fc60000000000 */
[----:B------:R-:W1:Y:S01]  /*f640*/  MUFU.EX2 R91, R10 ;  /* 0x0000000a005b7308 */ /* 0x000e620000000800 */
[----:B------:R-:W-:Y:S01]  /*f650*/  FFMA R13, R13, UR72, -R2 ;  /* 0x000000480d0d7c23 */ /* 0x000fe20008000802 */
[----:B------:R-:W-:Y:S01]  /*f660*/  FADD R8, R4, R8 ;  /* 0x0000000804087221 */ /* 0x000fe20000000000 */
[----:B------:R-:W-:-:S05]  /*f670*/  FFMA R14, R14, UR72, -R2 ;  /* 0x000000480e0e7c23 */ /* 0x000fca0008000802 */
[----:B------:R-:W1:Y:S01]  /*f680*/  MUFU.EX2 R5, R5 ;  /* 0x0000000500057308 */ /* 0x000e620000000800 */
[----:B------:R-:W-:Y:S01]  /*f690*/  FMUL R13, R13, 1.4426950216293334961 ;  /* 0x3fb8aa3b0d0d7820 */ /* 0x000fe20000400000 */
[----:B----4-:R-:W-:Y:S01]  /*f6a0*/  FADD R8, R73, R8 ;  /* 0x0000000849087221 */ /* 0x010fe20000000000 */
[----:B------:R-:W-:Y:S01]  /*f6b0*/  FFMA R15, R15, UR72, -R2 ;  /* 0x000000480f0f7c23 */ /* 0x000fe20008000802 */
[----:B------:R-:W-:-:S04]  /*f6c0*/  FMUL R14, R14, 1.4426950216293334961 ;  /* 0x3fb8aa3b0e0e7820 */ /* 0x000fc80000400000 */
        /* <DEDUP_REMOVED lines=14> */
[----:B------:R-:W-:Y:S01]  /*f7b0*/  FFMA R7, R19, UR72, -R2 ;  /* 0x0000004813077c23 */ /* 0x000fe20008000802 */
[----:B------:R-:W-:-:S05]  /*f7c0*/  FMUL R18, R18, 1.4426950216293334961 ;  /* 0x3fb8aa3b12127820 */ /* 0x000fca0000400000 */
        /* <DEDUP_REMOVED lines=34> */
[----:B------:R-:W-:-:S06]  /*f9f0*/  FMUL R27, R27, 1.4426950216293334961 ;  /* 0x3fb8aa3b1b1b7820 */ /* 0x000fcc0000400000 */
[----:B------:R-:W0:Y:S01]  /*fa00*/  MUFU.EX2 R85, R25 ;  /* 0x0000001900557308 */ /* 0x000e220000000800 */
[----:B-1----:R-:W-:-:S07]  /*fa10*/  FADD R9, R86, R9 ;  /* 0x0000000956097221 */ /* 0x002fce0000000000 */
[----:B------:R-:W1:Y:S01]  /*fa20*/  MUFU.EX2 R87, R26 ;  /* 0x0000001a00577308 */ /* 0x000e620000000800 */
[----:B------:R-:W-:-:S07]  /*fa30*/  FADD R9, R8, R9 ;  /* 0x0000000908097221 */ /* 0x000fce0000000000 */
[----:B------:R-:W2:Y:S01]  /*fa40*/  MUFU.EX2 R252, R27 ;  /* 0x0000001b00fc7308 */ /* 0x000ea20000000800 */
[----:B----4-:R-:W-:Y:S01]  /*fa50*/  FADD R9, R84, R9 ;  /* 0x0000000954097221 */ /* 0x010fe20000000000 */
[--C-:B------:R-:W-:Y:S01]  /*fa60*/  FFMA R28, R28, UR72, -R2.reuse ;  /* 0x000000481c1c7c23 */ /* 0x100fe20008000802 */
[--C-:B------:R-:W-:Y:S01]  /*fa70*/  FFMA R30, R30, UR72, -R2.reuse ;  /* 0x000000481e1e7c23 */ /* 0x100fe20008000802 */
[--C-:B------:R-:W-:Y:S01]  /*fa80*/  FFMA R31, R31, UR72, -R2.reuse ;  /* 0x000000481f1f7c23 */ /* 0x100fe20008000802 */
[--C-:B------:R-:W-:Y:S01]  /*fa90*/  FFMA R32, R32, UR72, -R2.reuse ;  /* 0x0000004820207c23 */ /* 0x100fe20008000802 */
[--C-:B------:R-:W-:Y:S01]  /*faa0*/  FFMA R33, R33, UR72, -R2.reuse ;  /* 0x0000004821217c23 */ /* 0x100fe20008000802 */
[--C-:B------:R-:W-:Y:S01]  /*fab0*/  FFMA R34, R34, UR72, -R2.reuse ;  /* 0x0000004822227c23 */ /* 0x100fe20008000802 */
[----:B------:R-:W-:Y:S01]  /*fac0*/  FFMA R35, R35, UR72, -R2 ;  /* 0x0000004823237c23 */ /* 0x000fe20008000802 */
[----:B0-----:R-:W-:Y:S01]  /*fad0*/  FADD R9, R85, R9 ;  /* 0x0000000955097221 */ /* 0x001fe20000000000 */
[----:B------:R-:W-:Y:S01]  /*fae0*/  FMUL R28, R28, 1.4426950216293334961 ;  /* 0x3fb8aa3b1c1c7820 */ /* 0x000fe20000400000 */
[----:B------:R-:W-:Y:S01]  /*faf0*/  FMUL R30, R30, 1.4426950216293334961 ;  /* 0x3fb8aa3b1e1e7820 */ /* 0x000fe20000400000 */
[----:B------:R0:W-:Y:S01]  /*fb00*/  STS.U8 [R119+UR23+0xdb00], R92 ;  /* 0x00db005c77007988 */ /* 0x0001e20008000017 */
[----:B-1----:R-:W-:Y:S01]  /*fb10*/  FADD R9, R87, R9 ;  /* 0x0000000957097221 */ /* 0x002fe20000000000 */
[----:B------:R-:W-:Y:S01]  /*fb20*/  FMUL R31, R31, 1.4426950216293334961 ;  /* 0x3fb8aa3b1f1f7820 */ /* 0x000fe20000400000 */
[----:B------:R-:W-:Y:S01]  /*fb30*/  FMUL R32, R32, 1.4426950216293334961 ;  /* 0x3fb8aa3b20207820 */ /* 0x000fe20000400000 */
[----:B------:R-:W-:Y:S01]  /*fb40*/  FMUL R34, R34, 1.4426950216293334961 ;  /* 0x3fb8aa3b22227820 */ /* 0x000fe20000400000 */
[----:B------:R-:W-:Y:S01]  /*fb50*/  FMUL R35, R35, 1.4426950216293334961 ;  /* 0x3fb8aa3b23237820 */ /* 0x000fe20000400000 */
[----:B------:R-:W-:Y:S01]  /*fb60*/  FMUL R33, R33, 1.4426950216293334961 ;  /* 0x3fb8aa3b21217820 */ /* 0x000fe20000400000 */
[----:B------:R-:W-:Y:S01]  /*fb70*/  STS.U8 [R119+UR23+0xdc00], R40 ;  /* 0x00dc002877007988 */ /* 0x000fe20008000017 */
[----:B--2---:R-:W-:-:S03]  /*fb80*/  F2FP.SATFINITE.E4M3.F32.PACK_AB_MERGE_C R87, R252, R87, RZ ;  /* 0x00000057fc57723e */ /* 0x004fc600048070ff */
[----:B------:R-:W-:Y:S01]  /*fb90*/  STS.U8 [R119+UR23+0xdd00], R66 ;  /* 0x00dd004277007988 */ /* 0x000fe20008000017 */
[----:B------:R-:W-:Y:S01]  /*fba0*/  F2FP.SATFINITE.E4M3.F32.PACK_AB_MERGE_C R90, R4, R90, RZ ;  /* 0x0000005a045a723e */ /* 0x000fe200048070ff */
[----:B------:R-:W-:Y:S02]  /*fbb0*/  FADD R252, R252, R9 ;  /* 0x00000009fcfc7221 */ /* 0x000fe40000000000 */
[----:B------:R-:W-:Y:S01]  /*fbc0*/  STS.U8 [R119+UR23+0xde00], R65 ;  /* 0x00de004177007988 */ /* 0x000fe20008000017 */
[----:B------:R-:W-:Y:S01]  /*fbd0*/  F2FP.SATFINITE.E4M3.F32.PACK_AB_MERGE_C R91, R5, R91, RZ ;  /* 0x0000005b055b723e */ /* 0x000fe200048070ff */
[----:B------:R-:W1:Y:S01]  /*fbe0*/  MUFU.EX2 R101, R28 ;  /* 0x0000001c00657308 */ /* 0x000e620000000800 */
[----:B------:R-:W-:Y:S01]  /*fbf0*/  F2FP.SATFINITE.E4M3.F32.PACK_AB_MERGE_C R89, R6, R89, RZ ;  /* 0x000000590659723e */ /* 0x000fe200048070ff */
[----:B------:R-:W-:Y:S01]  /*fc00*/  STS.U8 [R119+UR23+0xdf00], R62 ;  /* 0x00df003e77007988 */ /* 0x000fe20008000017 */
[----:B------:R-:W-:Y:S01]  /*fc10*/  F2FP.SATFINITE.E4M3.F32.PACK_AB_MERGE_C R88, R7, R88, RZ ;  /* 0x000000580758723e */ /* 0x000fe200048070ff */
[----:B0-----:R-:W-:Y:S01]  /*fc20*/  FADD R92, -R2, R45 ;  /* 0x0000002d025c7221 */ /* 0x001fe20000000100 */
[----:B------:R-:W-:Y:S01]  /*fc30*/  F2FP.SATFINITE.E4M3.F32.PACK_AB_MERGE_C R86, R8, R86, RZ ;  /* 0x000000560856723e */ /* 0x000fe200048070ff */
[----:B------:R-:W-:Y:S02]  /*fc40*/  STS.U8 [R3+UR23+0xc080], R64 ;  /* 0x00c0804003007988 */ /* 0x000fe40008000017 */
[----:B------:R-:W-:Y:S02]  /*fc50*/  MUFU.EX2 R250, R30 ;  /* 0x0000001e00fa7308 */ /* 0x000fe40000000800 */
[----:B------:R-:W-:Y:S04]  /*fc60*/  STS.U8 [R3+UR23+0xc180], R63 ;  /* 0x00c1803f03007988 */ /* 0x000fe80008000017 */
[----:B------:R-:W-:Y:S02]  /*fc70*/  STS.U8 [R3+UR23+0xc280], R39 ;  /* 0x00c2802703007988 */ /* 0x000fe40008000017 */
[----:B------:R-:W0:Y:S02]  /*fc80*/  MUFU.EX2 R251, R31 ;  /* 0x0000001f00fb7308 */ /* 0x000e240000000800 */
[----:B------:R-:W-:Y:S04]  /*fc90*/  STS.U8 [R3+UR23+0xc380], R61 ;  /* 0x00c3803d03007988 */ /* 0x000fe80008000017 */
[----:B------:R-:W-:Y:S02]  /*fca0*/  STS.U8 [R3+UR23+0xc480], R60 ;  /* 0x00c4803c03007988 */ /* 0x000fe40008000017 */
[----:B------:R-:W-:Y:S02]  /*fcb0*/  MUFU.EX2 R199, R32 ;  /* 0x0000002000c77308 */ /* 0x000fe40000000800 */
[----:B------:R-:W-:Y:S04]  /*fcc0*/  STS.U8 [R3+UR23+0xc580], R57 ;  /* 0x00c5803903007988 */ /* 0x000fe80008000017 */
[----:B------:R-:W-:Y:S02]  /*fcd0*/  STS.U8 [R3+UR23+0xc680], R59 ;  /* 0x00c6803b03007988 */ /* 0x000fe40008000017 */
[----:B------:R-:W-:Y:S02]  /*fce0*/  MUFU.EX2 R197, R34 ;  /* 0x0000002200c57308 */ /* 0x000fe40000000800 */
[----:B------:R-:W-:Y:S04]  /*fcf0*/  STS.U8 [R3+UR23+0xc780], R58 ;  /* 0x00c7803a03007988 */ /* 0x000fe80008000017 */
[----:B------:R-:W-:Y:S02]  /*fd00*/  STS.U8 [R3+UR23+0xc880], R38 ;  /* 0x00c8802603007988 */ /* 0x000fe40008000017 */
[----:B------:R-:W2:Y:S02]  /*fd10*/  MUFU.EX2 R196, R35 ;  /* 0x0000002300c47308 */ /* 0x000ea40000000800 */
[----:B------:R-:W-:Y:S04]  /*fd20*/  STS.U8 [R3+UR23+0xc980], R56 ;  /* 0x00c9803803007988 */ /* 0x000fe80008000017 */
[----:B------:R-:W-:Y:S02]  /*fd30*/  STS.U8 [R3+UR23+0xca80], R55 ;  /* 0x00ca803703007988 */ /* 0x000fe40008000017 */
[----:B------:R4:W0:Y:S02]  /*fd40*/  MUFU.EX2 R198, R33 ;  /* 0x0000002100c67308 */ /* 0x0008240000000800 */
[----:B------:R-:W-:Y:S04]  /*fd50*/  STS.U8 [R3+UR23+0xcb80], R52 ;  /* 0x00cb803403007988 */ /* 0x000fe80008000017 */
[----:B------:R-:W-:Y:S04]  /*fd60*/  STS.U8 [R3+UR23+0xcc80], R54 ;  /* 0x00cc803603007988 */ /* 0x000fe80008000017 */
[----:B------:R-:W-:Y:S04]  /*fd70*/  STS.U8 [R3+UR23+0xcd80], R53 ;  /* 0x00cd803503007988 */ /* 0x000fe80008000017 */
[----:B------:R-:W-:Y:S04]  /*fd80*/  STS.U8 [R3+UR23+0xce80], R37 ;  /* 0x00ce802503007988 */ /* 0x000fe80008000017 */
[----:B------:R-:W-:Y:S04]  /*fd90*/  STS.U8 [R3+UR23+0xcf80], R51 ;  /* 0x00cf803303007988 */ /* 0x000fe80008000017 */
[----:B------:R4:W-:Y:S02]  /*fda0*/  STS.U8 [R3+UR23+0xd080], R50 ;  /* 0x00d0803203007988 */ /* 0x0009e40008000017 */
[----:B----4-:R-:W-:Y:S01]  /*fdb0*/  LDTM.x64 R4, tmem[UR22] ;  /* 0x00000016000479ee */ /* 0x010fe20008340000 */
[----:B------:R-:W4:Y:S01]  /*fdc0*/  LDTM.x64 R132, tmem[UR22+0x40] ;  /* 0x00004016008479ee */ /* 0x000f220008340000 */
[----:B------:R-:W-:Y:S01]  /*fdd0*/  STL [R1+0x548], R2 ;  /* 0x0005480201007387 */ /* 0x000fe20000100800 */
[----:B-1----:R-:W-:-:S03]  /*fde0*/  FADD R252, R101, R252 ;  /* 0x000000fc65fc7221 */ /* 0x002fc60000000000 */
[----:B0-----:R-:W-:Y:S04]  /*fdf0*/  STL [R1+0x550], R251 ;  /* 0x000550fb01007387 */ /* 0x001fe80000100800 */
[----:B------:R-:W-:Y:S04]  /*fe00*/  STL [R1+0x54c], R250 ;  /* 0x00054cfa01007387 */ /* 0x000fe80000100800 */
[----:B--2---:R-:W-:Y:S04]  /*fe10*/  STL [R1+0x558], R196 ;  /* 0x000558c401007387 */ /* 0x004fe80000100800 */
[----:B------:R-:W-:Y:S04]  /*fe20*/  STL [R1+0x554], R197 ;  /* 0x000554c501007387 */ /* 0x000fe80000100800 */
[----:B------:R-:W-:Y:S04]  /*fe30*/  STL [R1+0x55c], R252 ;  /* 0x00055cfc01007387 */ /* 0x000fe80000100800 */
[----:B------:R-:W-:Y:S04]  /*fe40*/  STL [R1+0x564], R198 ;  /* 0x000564c601007387 */ /* 0x000fe80000100800 */
        /* <DEDUP_REMOVED lines=12> */
[----:B------:R-:W-:Y:S04]  /*ff10*/  STL [R1+0x560], R199 ;  /* 0x000560c701007387 */ /* 0x000fe80000100800 */
[----:B------:R-:W-:Y:S04]  /*ff20*/  STS.U8 [R3+UR23+0xdd80], R76 ;  /* 0x00dd804c03007988 */ /* 0x000fe80008000017 */
[----:B---3--:R-:W-:Y:S04]  /*ff30*/  STS.U8 [R3+UR23+0xde80], R77 ;  /* 0x00de804d03007988 */ /* 0x008fe80008000017 */
[----:B------:R0:W-:Y:S04]  /*ff40*/  STS.U8 [R3+UR23+0xdf80], R78 ;  /* 0x00df804e03007988 */ /* 0x0001e80008000017 */
[----:B0-----:R-:W2:Y:S04]  /*ff50*/  LDL.LU R3, [R1+0x438] ;  /* 0x0004380001037983 */ /* 0x001ea80000300800 */
[----:B----4-:R-:W-:Y:S04]  /*ff60*/  STL.64 [R1+0x660], R194 ;  /* 0x000660c201007387 */ /* 0x010fe80000100a00 */
        /* <DEDUP_REMOVED lines=16> */
[----:B------:R-:W-:-:S03]  /*10070*/  F2FP.SATFINITE.E4M3.F32.PACK_AB_MERGE_C R69, R74, R73, R91 ;  /* 0x000000494a45723e */ /* 0x000fc6000480705b */
[----:B------:R-:W-:Y:S01]  /*10080*/  STL.64 [R1+0x5d8], R160 ;  /* 0x0005d8a001007387 */ /* 0x000fe20000100a00 */
[----:B------:R-:W-:-:S03]  /*10090*/  F2FP.SATFINITE.E4M3.F32.PACK_AB_MERGE_C R70, R79, R75, R89 ;  /* 0x0000004b4f46723e */ /* 0x000fc60004807059 */
[----:B------:R-:W-:Y:S01]  /*100a0*/  STL.64 [R1+0x5d0], R158 ;  /* 0x0005d09e01007387 */ /* 0x000fe20000100a00 */
[----:B------:R-:W-:-:S03]  /*100b0*/  F2FP.SATFINITE.E4M3.F32.PACK_AB_MERGE_C R74, R251, R250, RZ ;  /* 0x000000fafb4a723e */ /* 0x000fc600048070ff */
[----:B------:R-:W-:Y:S01]  /*100c0*/  STL.64 [R1+0x5c8], R156 ;  /* 0x0005c89c01007387 */ /* 0x000fe20000100a00 */
[----:B------:R-:W-:-:S03]  /*100d0*/  F2FP.SATFINITE.E4M3.F32.PACK_AB_MERGE_C R75, R196, R197, RZ ;  /* 0x000000c5c44b723e */ /* 0x000fc600048070ff */
[----:B------:R-:W-:Y:S01]  /*100e0*/  STL.64 [R1+0x5c0], R154 ;  /* 0x0005c09a01007387 */ /* 0x000fe20000100a00 */
[----:B------:R-:W-:-:S03]  /*100f0*/  F2FP.SATFINITE.E4M3.F32.PACK_AB_MERGE_C R68, R72, R71, R90 ;  /* 0x000000474844723e */ /* 0x000fc6000480705a */
[----:B------:R-:W-:Y:S01]  /*10100*/  STL.64 [R1+0x5b8], R152 ;  /* 0x0005b89801007387 */ /* 0x000fe20000100a00 */
[----:B------:R-:W-:-:S03]  /*10110*/  F2FP.SATFINITE.E4M3.F32.PACK_AB_MERGE_C R71, R81, R80, R88 ;  /* 0x000000505147723e */ /* 0x000fc60004807058 */
[----:B------:R-:W-:Y:S01]  /*10120*/  STL.64 [R1+0x5b0], R150 ;  /* 0x0005b09601007387 */ /* 0x000fe20000100a00 */
[----:B------:R-:W-:-:S03]  /*10130*/  F2FP.SATFINITE.E4M3.F32.PACK_AB_MERGE_C R73, R85, R84, R87 ;  /* 0x000000545549723e */ /* 0x000fc60004807057 */
[----:B------:R-:W-:Y:S01]  /*10140*/  STL.64 [R1+0x5a8], R148 ;  /* 0x0005a89401007387 */ /* 0x000fe20000100a00 */
[----:B------:R-:W-:Y:S02]  /*10150*/  F2FP.SATFINITE.E4M3.F32.PACK_AB_MERGE_C R72, R83, R82, R86 ;  /* 0x000000525348723e */ /* 0x000fe40004807056 */
[----:B------:R-:W-:Y:S01]  /*10160*/  F2FP.SATFINITE.E4M3.F32.PACK_AB_MERGE_C R74, R118, R101, R74 ;  /* 0x00000065764a723e */ /* 0x000fe2000480704a */
[----:B------:R-:W-:Y:S01]  /*10170*/  STL.64 [R1+0x5a0], R146 ;  /* 0x0005a09201007387 */ /* 0x000fe20000100a00 */
[----:B------:R-:W-:-:S03]  /*10180*/  F2FP.SATFINITE.E4M3.F32.PACK_AB_MERGE_C R75, R198, R199, R75 ;  /* 0x000000c7c64b723e */ /* 0x000fc6000480704b */
[----:B------:R-:W-:Y:S04]  /*10190*/  STL.64 [R1+0x598], R144 ;  /* 0x0005989001007387 */ /* 0x000fe80000100a00 */
[----:B------:R-:W-:Y:S01]  /*101a0*/  STL.64 [R1+0x590], R142 ;  /* 0x0005908e01007387 */ /* 0x000fe20000100a00 */
[----:B------:R-:W-:-:S03]  /*101b0*/  FMUL R0, R92, 1.4426950216293334961 ;  /* 0x3fb8aa3b5c007820 */ /* 0x000fc60000400000 */
[----:B------:R-:W-:Y:S04]  /*101c0*/  STL.64 [R1+0x588], R140 ;  /* 0x0005888c01007387 */ /* 0x000fe80000100a00 */
[----:B------:R-:W-:Y:S04]  /*101d0*/  STL.64 [R1+0x580], R138 ;  /* 0x0005808a01007387 */ /* 0x000fe80000100a00 */
[----:B------:R-:W-:Y:S04]  /*101e0*/  STS.128 [R94+UR23+0xe000], R68 ;  /* 0x00e000445e007988 */ /* 0x000fe80008000c17 */
[----:B------:R-:W-:Y:S04]  /*101f0*/  STL.64 [R1+0x578], R136 ;  /* 0x0005788801007387 */ /* 0x000fe80000100a00 */
[----:B------:R0:W-:Y:S04]  /*10200*/  STS.128 [R93+UR23+0xe000], R72 ;  /* 0x00e000485d007988 */ /* 0x0001e80008000c17 */
[----:B------:R-:W-:Y:S04]  /*10210*/  STL.64 [R1+0x570], R134 ;  /* 0x0005708601007387 */ /* 0x000fe80000100a00 */
[----:B------:R1:W-:Y:S01]  /*10220*/  STL.64 [R1+0x568], R132 ;  /* 0x0005688401007387 */ /* 0x0003e20000100a00 */
[----:B0-----:R-:W-:Y:S01]  /*10230*/  LDTM.x64 R68, tmem[UR22+0x80] ;  /* 0x00008016004479ee */ /* 0x001fe20008340000 */
[----:B-1----:R-:W0:Y:S01]  /*10240*/  LDTM.x64 R132, tmem[UR22+0xc0] ;  /* 0x0000c016008479ee */ /* 0x002e220008340000 */
[----:B------:R-:W1:Y:S01]  /*10250*/  MUFU.EX2 R0, R0 ;  /* 0x0000000000007308 */ /* 0x000e620000000800 */
[----:B------:R-:W-:Y:S01]  /*10260*/  NOP ;  /* 0x0000000000007918 */ /* 0x000fe20000000000 */
[----:B0-----:R-:W-:Y:S01]  /*10270*/  STL.64 [R1], R132 ;  /* 0x0000008401007387 */ /* 0x001fe20000100a00 */
[----:B------:R-:W-:Y:S01]  /*10280*/  IMAD.MOV.U32 R246, RZ, RZ, R194 ;  /* 0x000000fffff67224 */ /* 0x000fe200078e00c2 */
[----:B------:R-:W-:Y:S01]  /*10290*/  MOV R242, R192 ;  /* 0x000000c000f27202 */ /* 0x000fe20000000f00 */
[----:B------:R-:W-:Y:S01]  /*102a0*/  IMAD.MOV.U32 R247, RZ, RZ, R195 ;  /* 0x000000fffff77224 */ /* 0x000fe200078e00c3 */
[----:B------:R-:W-:Y:S01]  /*102b0*/  STL.64 [R1+0x8], R134 ;  /* 0x0000088601007387 */ /* 0x000fe20000100a00 */
[----:B------:R-:W-:-:S03]  /*102c0*/  IMAD.MOV.U32 R243, RZ, RZ, R193 ;  /* 0x000000fffff37224 */ /* 0x000fc600078e00c1 */
[----:B------:R0:W-:Y:S01]  /*102d0*/  STL.64 [R1+0x10], R136 ;  /* 0x0000108801007387 */ /* 0x0001e20000100a00 */
[----:B------:R-:W-:Y:S01]  /*102e0*/  IMAD.MOV.U32 R238, RZ, RZ, R190 ;  /* 0x000000ffffee7224 */ /* 0x000fe200078e00be */
[----:B------:R-:W-:Y:S01]  /*102f0*/  MOV R234, R188 ;  /* 0x000000bc00ea7202 */ /* 0x000fe20000000f00 */
[----:B------:R-:W-:Y:S01]  /*10300*/  IMAD.MOV.U32 R239, RZ, RZ, R191 ;  /* 0x000000ffffef7224 */ /* 0x000fe200078e00bf */
[----:B------:R-:W3:Y:S01]  /*10310*/  LDL.LU.64 R194, [R1+0x660] ;  /* 0x0006600001c27983 */ /* 0x000ee20000300a00 */
[----:B------:R-:W-:-:S03]  /*10320*/  IMAD.MOV.U32 R235, RZ, RZ, R189 ;  /* 0x000000ffffeb7224 */ /* 0x000fc600078e00bd */
[----:B------:R-:W4:Y:S01]  /*10330*/  LDL.LU.64 R192, [R1+0x658] ;  /* 0x0006580001c07983 */ /* 0x000f220000300a00 */
[----:B------:R-:W-:Y:S01]  /*10340*/  IMAD.MOV.U32 R230, RZ, RZ, R186 ;  /* 0x000000ffffe67224 */ /* 0x000fe200078e00ba */
[----:B------:R-:W-:Y:S01]  /*10350*/  MOV R226, R184 ;  /* 0x000000b800e27202 */ /* 0x000fe20000000f00 */
[----:B------:R-:W-:Y:S01]  /*10360*/  IMAD.MOV.U32 R231, RZ, RZ, R187 ;  /* 0x000000ffffe77224 */ /* 0x000fe200078e00bb */
[----:B------:R-:W2:Y:S01]  /*10370*/  LDL.LU.64 R190, [R1+0x650] ;  /* 0x0006500001be7983 */ /* 0x000ea20000300a00 */
[----:B------:R-:W-:-:S03]  /*10380*/  IMAD.MOV.U32 R227, RZ, RZ, R185 ;  /* 0x000000ffffe37224 */ /* 0x000fc600078e00b9 */
[----:B------:R-:W2:Y:S01]  /*10390*/  LDL.LU.64 R188, [R1+0x648] ;  /* 0x0006480001bc7983 */ /* 0x000ea20000300a00 */
        /* <DEDUP_REMOVED lines=60> */
[----:B------:R-:W-:Y:S02]  /*10760*/  IMAD.MOV.U32 R197, RZ, RZ, R142 ;  /* 0x000000ffffc57224 */ /* 0x000fe400078e008e */
[C---:B-1----:R-:W-:Y:S01]  /*10770*/  FMUL R62, R0.reuse, R62 ;  /* 0x0000003e003e7220 */ /* 0x042fe20000400000 */
[----:B------:R-:W-:Y:S01]  /*10780*/  IMAD.MOV.U32 R251, RZ, RZ, R143 ;  /* 0x000000fffffb7224 */ /* 0x000fe200078e008f */
[----:B------:R-:W2:Y:S01]  /*10790*/  LDL.LU.64 R146, [R1+0x5a0] ;  /* 0x0005a00001927983 */ /* 0x000ea20000300a00 */
[----:B------:R-:W-:Y:S01]  /*107a0*/  MOV R252, R140 ;  /* 0x0000008c00fc7202 */ /* 0x000fe20000000f00 */
[----:B------:R-:W-:Y:S02]  /*107b0*/  IMAD.MOV.U32 R196, RZ, RZ, R141 ;  /* 0x000000ffffc47224 */ /* 0x000fe400078e008d */
[----:B------:R-:W2:Y:S01]  /*107c0*/  LDL.LU.64 R144, [R1+0x598] ;  /* 0x0005980001907983 */ /* 0x000ea20000300a00 */
[C---:B------:R-:W-:Y:S01]  /*107d0*/  FMUL R4, R0.reuse, R4 ;  /* 0x0000000400047220 */ /* 0x040fe20000400000 */
[C---:B------:R-:W-:Y:S01]  /*107e0*/  FMUL R5, R0.reuse, R5 ;  /* 0x0000000500057220 */ /* 0x040fe20000400000 */
[C---:B------:R-:W-:Y:S01]  /*107f0*/  FMUL R6, R0.reuse, R6 ;  /* 0x0000000600067220 */ /* 0x040fe20000400000 */
[----:B------:R-:W2:Y:S01]  /*10800*/  LDL.LU.64 R142, [R1+0x590] ;  /* 0x00059000018e7983 */ /* 0x000ea20000300a00 */
        /* <DEDUP_REMOVED lines=60> */
[----:B------:R-:W-:Y:S01]  /*10bd0*/  IMAD.MOV.U32 R198, RZ, RZ, R138 ;  /* 0x000000ffffc67224 */ /* 0x000fe200078e008a */
[----:B------:R-:W2:Y:S01]  /*10be0*/  LDL.LU.64 R140, [R1+0x588] ;  /* 0x00058800018c7983 */ /* 0x000ea20000300a00 */
[----:B------:R-:W-:-:S03]  /*10bf0*/  IMAD.MOV.U32 R199, RZ, RZ, R139 ;  /* 0x000000ffffc77224 */ /* 0x000fc600078e008b */
[----:B------:R-:W2:Y:S04]  /*10c00*/  LDL.LU.64 R138, [R1+0x580] ;  /* 0x00058000018a7983 */ /* 0x000ea80000300a00 */
[----:B0-----:R-:W2:Y:S04]  /*10c10*/  LDL.LU.64 R136, [R1+0x578] ;  /* 0x0005780001887983 */ /* 0x001ea80000300a00 */
[----:B------:R-:W2:Y:S04]  /*10c20*/  LDL.LU.64 R134, [R1+0x570] ;  /* 0x0005700001867983 */ /* 0x000ea80000300a00 */
[----:B------:R-:W2:Y:S01]  /*10c30*/  LDL.LU.64 R132, [R1+0x568] ;  /* 0x0005680001847983 */ /* 0x000ea20000300a00 */
[----:B------:R0:W-:Y:S03]  /*10c40*/  STTM.x64 tmem[UR22], R4 ;  /* 0x00000004000079ed */ /* 0x0001e60008340016 */
[----:B0-----:R-:W3:Y:S04]  /*10c50*/  LDL.LU R62, [R1] ;  /* 0x00000000013e7983 */ /* 0x001ee80000300800 */
[----:B------:R-:W3:Y:S01]  /*10c60*/  LDL.LU R63, [R1+0x4] ;  /* 0x00000400013f7983 */ /* 0x000ee20000300800 */
[----:B------:R-:W-:-:S03]  /*10c70*/  FMUL R10, R0, R198 ;  /* 0x000000c6000a7220 */ /* 0x000fc60000400000 */
        /* <DEDUP_REMOVED lines=12> */
[----:B------:R-:W3:Y:S04]  /*10d40*/  LDL.LU R252, [R1+0x55c] ;  /* 0x00055c0001fc7983 */ /* 0x000ee80000300800 */
[----:B------:R-:W3:Y:S04]  /*10d50*/  LDL.LU R196, [R1+0x558] ;  /* 0x0005580001c47983 */ /* 0x000ee80000300800 */
[----:B------:R-:W3:Y:S04]  /*10d60*/  LDL.LU R197, [R1+0x554] ;  /* 0x0005540001c57983 */ /* 0x000ee80000300800 */
[----:B------:R-:W3:Y:S04]  /*10d70*/  LDL.LU R251, [R1+0x550] ;  /* 0x0005500001fb7983 */ /* 0x000ee80000300800 */
[----:B------:R-:W3:Y:S01]  /*10d80*/  LDL.LU R250, [R1+0x54c] ;  /* 0x00054c0001fa7983 */ /* 0x000ee20000300800 */
[C---:B------:R-:W-:Y:S01]  /*10d90*/  FMUL R17, R0.reuse, R2 ;  /* 0x0000000200117220 */ /* 0x040fe20000400000 */
[C---:B------:R-:W-:Y:S01]  /*10da0*/  FMUL R18, R0.reuse, R200 ;  /* 0x000000c800127220 */ /* 0x040fe20000400000 */
[C---:B------:R-:W-:Y:S01]  /*10db0*/  FMUL R19, R0.reuse, R201 ;  /* 0x000000c900137220 */ /* 0x040fe20000400000 */
[----:B------:R0:W5:Y:S01]  /*10dc0*/  LDL.LU R2, [R1+0x548] ;  /* 0x0005480001027983 */ /* 0x0001620000300800 */
[C---:B------:R-:W-:Y:S01]  /*10dd0*/  FMUL R20, R0.reuse, R204 ;  /* 0x000000cc00147220 */ /* 0x040fe20000400000 */
[----:B------:R-:W-:-:S02]  /*10de0*/  FMUL R21, R0, R205 ;  /* 0x000000cd00157220 */ /* 0x000fc40000400000 */
[----:B------:R0:W5:Y:S01]  /*10df0*/  LDL.LU R200, [R1+0x544] ;  /* 0x0005440001c87983 */ /* 0x0001620000300800 */
[----:B------:R-:W-:-:S03]  /*10e00*/  FMUL R22, R0, R208 ;  /* 0x000000d000167220 */ /* 0x000fc60000400000 */
        /* <DEDUP_REMOVED lines=79> */
[C---:B--2---:R-:W-:Y:S01]  /*11300*/  FMUL R132, R0.reuse, R132 ;  /* 0x0000008400847220 */ /* 0x044fe20000400000 */
[C---:B------:R-:W-:Y:S02]  /*11310*/  FMUL R133, R0.reuse, R133 ;  /* 0x0000008500857220 */ /* 0x040fe40000400000 */
[----:B------:R0:W5:Y:S01]  /*11320*/  LDL.LU R231, [R1+0x4a0] ;  /* 0x0004a00001e77983 */ /* 0x0001620000300800 */
[C---:B------:R-:W-:Y:S01]  /*11330*/  FMUL R134, R0.reuse, R134 ;  /* 0x0000008600867220 */ /* 0x040fe20000400000 */
[C---:B------:R-:W-:Y:S01]  /*11340*/  FMUL R135, R0.reuse, R135 ;  /* 0x0000008700877220 */ /* 0x040fe20000400000 */
[C---:B------:R-:W-:Y:S01]  /*11350*/  FMUL R136, R0.reuse, R136 ;  /* 0x0000008800887220 */ /* 0x040fe20000400000 */
[----:B------:R0:W5:Y:S01]  /*11360*/  LDL.LU R234, [R1+0x49c] ;  /* 0x00049c0001ea7983 */ /* 0x0001620000300800 */
        /* <DEDUP_REMOVED lines=55> */
[C---:B----4-:R-:W-:Y:S01]  /*116e0*/  FMUL R192, R0.reuse, R192 ;  /* 0x000000c000c07220 */ /* 0x050fe20000400000 */
[C---:B------:R-:W-:Y:S01]  /*116f0*/  FMUL R193, R0.reuse, R193 ;  /* 0x000000c100c17220 */ /* 0x040fe20000400000 */
[C---:B---3--:R-:W-:Y:S01]  /*11700*/  FMUL R194, R0.reuse, R194 ;  /* 0x000000c200c27220 */ /* 0x048fe20000400000 */
        /* <DEDUP_REMOVED lines=48> */
[----:B------:R-:W-:Y:S01]  /*11a10*/  FADD R252, R3, R252 ;  /* 0x000000fc03fc7221 */ /* 0x000fe20000000000 */
        /* <DEDUP_REMOVED lines=15> */
[----:B------:R-:W-:Y:S01]  /*11b10*/  FADD R252, R250, R252 ;  /* 0x000000fcfafc7221 */ /* 0x000fe20000000000 */
[C---:B------:R-:W-:Y:S01]  /*11b20*/  FMUL R126, R0.reuse, R126 ;  /* 0x0000007e007e7220 */ /* 0x040fe20000400000 */
[C---:B------:R-:W-:Y:S01]  /*11b30*/  FMUL R127, R0.reuse, R127 ;  /* 0x0000007f007f7220 */ /* 0x040fe20000400000 */
[C---:B------:R-:W-:Y:S01]  /*11b40*/  FMUL R128, R0.reuse, R128 ;  /* 0x0000008000807220 */ /* 0x040fe20000400000 */
        /* <DEDUP_REMOVED lines=9> */
[----:B------:R0:W5:Y:S01]  /*11be0*/  LDL.LU R238, [R1+0x494] ;  /* 0x0004940001ee7983 */ /* 0x0001620000300800 */
[C---:B------:R-:W-:Y:S01]  /*11bf0*/  FMUL R63, R0.reuse, R239 ;  /* 0x000000ef003f7220 */ /* 0x040fe20000400000 */
[C---:B------:R-:W-:Y:S01]  /*11c00*/  FMUL R64, R0.reuse, R242 ;  /* 0x000000f200407220 */ /* 0x040fe20000400000 */
[C---:B------:R-:W-:Y:S01]  /*11c10*/  FMUL R65, R0.reuse, R243 ;  /* 0x000000f300417220 */ /* 0x040fe20000400000 */
[----:B------:R0:W5:Y:S01]  /*11c20*/  LDL.LU R239, [R1+0x490] ;  /* 0x0004900001ef7983 */ /* 0x0001620000300800 */
[C---:B------:R-:W-:Y:S01]  /*11c30*/  FMUL R66, R0.reuse, R246 ;  /* 0x000000f600427220 */ /* 0x040fe20000400000 */
[----:B------:R-:W-:Y:S01]  /*11c40*/  FMUL R67, R0, R247 ;  /* 0x000000f700437220 */ /* 0x000fe20000400000 */
[----:B------:R-:W-:Y:S01]  /*11c50*/  FADD R252, R198, R252 ;  /* 0x000000fcc6fc7221 */ /* 0x000fe20000000000 */
[----:B------:R0:W5:Y:S04]  /*11c60*/  LDL.LU R242, [R1+0x48c] ;  /* 0x00048c0001f27983 */ /* 0x0001680000300800 */
[----:B------:R0:W5:Y:S01]  /*11c70*/  LDL.LU R243, [R1+0x488] ;  /* 0x0004880001f37983 */ /* 0x0001620000300800 */
[----:B------:R-:W-:Y:S03]  /*11c80*/  STTM.x64 tmem[UR22+0x40], R132 ;  /* 0x00004084000079ed */ /* 0x000fe60008340016 */
[----:B------:R0:W5:Y:S01]  /*11c90*/  LDL.LU R246, [R1+0x484] ;  /* 0x0004840001f67983 */ /* 0x0001620000300800 */
[----:B------:R-:W-:Y:S03]  /*11ca0*/  STTM.x64 tmem[UR22+0x80], R68 ;  /* 0x00008044000079ed */ /* 0x000fe60008340016 */
[----:B------:R0:W5:Y:S01]  /*11cb0*/  LDL.LU R247, [R1+0x480] ;  /* 0x0004800001f77983 */ /* 0x0001620000300800 */
[----:B------:R1:W-:Y:S03]  /*11cc0*/  STTM.x64 tmem[UR22+0xc0], R4 ;  /* 0x0000c004000079ed */ /* 0x0003e60008340016 */
[----:B------:R0:W5:Y:S04]  /*11cd0*/  LDL.LU R250, [R1+0x47c] ;  /* 0x00047c0001fa7983 */ /* 0x0001680000300800 */
[----:B------:R0:W5:Y:S04]  /*11ce0*/  LDL.LU R251, [R1+0x478] ;  /* 0x0004780001fb7983 */ /* 0x0001680000300800 */
[----:B------:R0:W5:Y:S04]  /*11cf0*/  LDL.LU R199, [R1+0x474] ;  /* 0x0004740001c77983 */ /* 0x0001680000300800 */
[----:B------:R0:W5:Y:S01]  /*11d00*/  LDL.LU R198, [R1+0x470] ;  /* 0x0004700001c67983 */ /* 0x0001620000300800 */
[----:B------:R-:W2:Y:S02]  /*11d10*/  FENCE.VIEW.ASYNC.T ;  /* 0x00000000000073c6 */ /* 0x000ea40000000200 */
[----:B--2---:R-:W-:Y:S06]  /*11d20*/  BAR.SYNC.DEFER_BLOCKING 0x0 ;  /* 0x0000000000007b1d */ /* 0x004fec0000010000 */
[----:B------:R-:W2:Y:S01]  /*11d30*/  S2R R3, SR_TID.X ;  /* 0x0000000000037919 */ /* 0x000ea20000002100 */
[----:B------:R3:W-:Y:S06]  /*11d40*/  MEMBAR.ALL.CTA ;  /* 0x0000000000007992 */ /* 0x0007ec0000008000 */
[----:B---3--:R-:W3:Y:S01]  /*11d50*/  FENCE.VIEW.ASYNC.S ;  /* 0x00000000000073c6 */ /* 0x008ee20000000000 */
[----:B-1----:R-:W-:-:S03]  /*11d60*/  FADD R4, R197, R252 ;  /* 0x000000fcc5047221 */ /* 0x002fc60000000000 */
[----:B------:R0:W5:Y:S01]  /*11d70*/  LDL.LU R197, [R1+0x46c] ;  /* 0x00046c0001c57983 */ /* 0x0001620000300800 */
[----:B------:R-:W-:-:S03]  /*11d80*/  FADD R4, R196, R4 ;  /* 0x00000004c4047221 */ /* 0x000fc60000000000 */
[----:B------:R0:W5:Y:S01]  /*11d90*/  LDL.LU R196, [R1+0x468] ;  /* 0x0004680001c47983 */ /* 0x0001620000300800 */
[----:B--2---:R-:W-:Y:S01]  /*11da0*/  LOP3.LUT R3, R3, 0x7f, RZ, 0xc0, !PT ;  /* 0x0000007f03037812 */ /* 0x004fe200078ec0ff */
[----:B------:R-:W-:-:S03]  /*11db0*/  ULEA UR21, UR28, UR23, 0x3 ;  /* 0x000000171c157291 */ /* 0x000fc6000f8e18ff */
[----:B------:R-:W-:Y:S01]  /*11dc0*/  LOP3.LUT R3, R3, 0x10, RZ, 0x3c, !PT ;  /* 0x0000001003037812 */ /* 0x000fe200078e3cff */
[----:B------:R-:W-:Y:S01]  /*11dd0*/  UIADD3 UR21, UPT, UPT, UR21, 0xf000, URZ ;  /* 0x0000f00015157890 */ /* 0x000fe2000fffe0ff */
[----:B------:R-:W-:Y:S01]  /*11de0*/  UMOV UR13, UR7 ;  /* 0x00000007000d7c82 */ /* 0x000fe20008000000 */
[----:B---3--:R-:W-:Y:S06]  /*11df0*/  BAR.SYNC.DEFER_BLOCKING 0x0 ;  /* 0x0000000000007b1d */ /* 0x008fec0000010000 */
[----:B0-----:R-:W-:Y:S05]  /*11e00*/  BRA.U UP3, `(.L_x_16) ;  /* 0x0000000103307547 */ /* 0x001fea000b800000 */
[----:B------:R-:W-:Y:S01]  /*11e10*/  UMOV UR4, UR21 ;  /* 0x0000001500047c82 */ /* 0x000fe20008000000 */
[----:B------:R-:W-:Y:S01]  /*11e20*/  UMOV UR5, URZ ;  /* 0x000000ff00057c82 */ /* 0x000fe20008000000 */
[----:B------:R-:W-:Y:S01]  /*11e30*/  UMOV UR16, UR68 ;  /* 0x0000004400107c82 */ /* 0x000fe20008000000 */
[----:B------:R-:W-:Y:S01]  /*11e40*/  UMOV UR17, 0xc0004010 ;  /* 0xc000401000117882 */ /* 0x000fe20000000000 */
[----:B------:R-:W-:Y:S01]  /*11e50*/  UMOV UR18, UR70 ;  /* 0x0000004600127c82 */ /* 0x000fe20008000000 */
[----:B------:R-:W-:Y:S01]  /*11e60*/  UMOV UR19, 0xc0004010 ;  /* 0xc000401000137882 */ /* 0x000fe20000000000 */
[----:B------:R-:W-:Y:S01]  /*11e70*/  UMOV UR56, 0x0 ;  /* 0x0000000000387882 */ /* 0x000fe20000000000 */
[----:B------:R-:W-:Y:S01]  /*11e80*/  UMOV UR57, 0x8400010 ;  /* 0x0840001000397882 */ /* 0x000fe20000000000 */
[----:B------:R-:W-:Y:S01]  /*11e90*/  UMOV UR4, UR4 ;  /* 0x0000000400047c82 */ /* 0x000fe20008000000 */
[----:B------:R0:W-:Y:S01]  /*11ea0*/  UTCQMMA gdesc[UR16], gdesc[UR18], tmem[UR29], tmem[UR56], idesc[UR57], UPT ;  /* 0x00ff3812100075ea */ /* 0x0001e2000b80031d */
[----:B------:R0:W-:Y:S01]  /*11eb0*/  UTCBAR [UR4], URZ ;  /* 0x000000ff040073e9 */ /* 0x0001e200080000ff */
[----:B------:R-:W-:-:S02]  /*11ec0*/  NOP ;  /* 0x0000000000007918 */ /* 0x000fc40000000000 */
.L_x_16:
[----:B------:R-:W2:Y:S01]  /*11ed0*/  LDL.LU R5, [R1+0x440] ;  /* 0x0004400001057983 */ /* 0x000ea20000300800 */
[----:B------:R-:W-:Y:S01]  /*11ee0*/  UIADD3 UR28, UPT, UPT, UR28, 0x1, URZ ;  /* 0x000000011c1c7890 */ /* 0x000fe2000fffe0ff */
[----:B-----5:R-:W-:Y:S01]  /*11ef0*/  IMAD.MOV.U32 R45, RZ, RZ, R2 ;  /* 0x000000ffff2d7224 */ /* 0x020fe200078e0002 */
[----:B------:R-:W-:Y:S02]  /*11f00*/  UIADD3 UR6, UPT, UPT, UR6, 0x20, URZ ;  /* 0x0000002006067890 */ /* 0x000fe4000fffe0ff */
[----:B------:R-:W-:Y:S02]  /*11f10*/  UISETP.GT.AND UP2, UPT, UR28, 0x1, UPT ;  /* 0x000000011c00788c */ /* 0x000fe4000bf44270 */
[----:B------:R-:W-:Y:S02]  /*11f20*/  UIADD3 UR71, UPT, UPT, UR26, UR71, URZ ;  /* 0x000000471a477290 */ /* 0x000fe4000fffe0ff */
[----:B------:R-:W-:Y:S02]  /*11f30*/  USEL UR7, URZ, 0x1, !UP2 ;  /* 0x00000001ff077887 */ /* 0x000fe4000d000000 */
[----:B------:R-:W-:-:S02]  /*11f40*/  USEL UR28, UR28, URZ, !UP2 ;  /* 0x000000ff1c1c7287 */ /* 0x000fc4000d000000 */
[----:B------:R-:W-:Y:S02]  /*11f50*/  UISETP.GE.AND UP2, UPT, UR6, UR25, UPT ;  /* 0x000000190600728c */ /* 0x000fe4000bf46270 */
[----:B------:R-:W-:Y:S02]  /*11f60*/  UIADD3 UR69, UPT, UPT, UR27, UR69, URZ ;  /* 0x000000451b457290 */ /* 0x000fe4000fffe0ff */
[----:B------:R-:W-:Y:S01]  /*11f70*/  ULOP3.LUT UR7, UR13, UR7, URZ, 0x3c, !UPT ;  /* 0x000000070d077292 */ /* 0x000fe2000f8e3cff */
[----:B--2---:R-:W-:Y:S01]  /*11f80*/  FFMA R5, R0, R5, R4 ;  /* 0x0000000500057223 */ /* 0x004fe20000000004 */
[----:B------:R-:W-:-:S04]  /*11f90*/  MOV R0, UR13 ;  /* 0x0000000d00007c02 */ /* 0x000fc80008000f00 */
[----:B------:R2:W-:Y:S01]  /*11fa0*/  STL [R1+0x440], R5 ;  /* 0x0004400501007387 */ /* 0x0005e20000100800 */
[----:B------:R-:W-:Y:S05]  /*11fb0*/  BRA.U !UP2, `(.L_x_17) ;  /* 0xffffffa50a747547 */ /* 0x000fea000b83ffff */
.L_x_12:
[----:B------:R-:W3:Y:S01]  /*11fc0*/  LDL.LU R4, [R1+0x440] ;  /* 0x0004400001047983 */ /* 0x000ee20000300800 */
[----:B0-----:R-:W0:Y:S02]  /*11fd0*/  LDCU UR4, c[0x0][0x3f0] ;  /* 0x00007e00ff0477ac */ /* 0x001e240008000800 */
[----:B0-----:R-:W-:Y:S01]  /*11fe0*/  UISETP.GE.AND UP1, UPT, UR4, 0x1, UPT ;  /* 0x000000010400788c */ /* 0x001fe2000bf26270 */
[----:B-1-3--:R-:W-:-:S05]  /*11ff0*/  IMAD.MOV.U32 R0, RZ, RZ, R4 ;  /* 0x000000ffff007224 */ /* 0x00afca00078e0004 */
[----:B------:R-:W-:-:S03]  /*12000*/  FSETP.GT.AND P2, PT, |R0|, 8.50705917302346158658e+37, PT ;  /* 0x7e8000000000780b */ /* 0x000fc60003f44200 */
[----:B------:R-:W-:Y:S10]  /*12010*/  BRA.U !UP1, `(.L_x_18) ;  /* 0x0000000109107547 */ /* 0x000ff4000b800000 */
[----:B------:R-:W-:-:S06]  /*12020*/  USHF.L.U32 UR13, UR13, 0x1f, URZ ;  /* 0x0000001f0d0d7899 */ /* 0x000fcc00080006ff */
[----:B------:R-:W-:-:S04]  /*12030*/  IMAD.U32 R3, RZ, RZ, UR13 ;  /* 0x0000000dff037e24 */ /* 0x000fc8000f8e00ff */
[----:B------:R-:W0:Y:S02]  /*12040*/  SYNCS.PHASECHK.TRANS64.TRYWAIT P1, [UR21], R3 ;  /* 0x00000003ff0075a7 */ /* 0x000e240008021115 */
[----:B0-----:R-:W-:Y:S05]  /*12050*/  @!P1 BRA `(.L_x_19) ;  /* 0x00000094005c9947 */ /* 0x001fea0003800000 */
.L_x_18:
[----:B------:R-:W-:Y:S01]  /*12060*/  BAR.SYNC.DEFER_BLOCKING 0x0 ;  /* 0x0000000000007b1d */ /* 0x000fe20000010000 */
[C---:B------:R-:W-:Y:S01]  /*12070*/  FSETP.GEU.AND P3, PT, |R0|.reuse, 1.175494350822287508e-38, PT ;  /* 0x008000000000780b */ /* 0x040fe20003f6e200 */
[C---:B------:R-:W-:Y:S01]  /*12080*/  FMUL R3, R0.reuse, 8388608 ;  /* 0x4b00000000037820 */ /* 0x040fe20000400000 */
[----:B------:R-:W-:-:S03]  /*12090*/  FSETP.GEU.AND P1, PT, R0, 1.175494350822287508e-38, PT ;  /* 0x008000000000780b */ /* 0x000fc60003f2e000 */
[----:B------:R-:W0:Y:S01]  /*120a0*/  LDCU.64 UR4, c[0x0][0x3e0] ;  /* 0x00007c00ff0477ac */ /* 0x000e220008000a00 */
[----:B------:R-:W-:Y:S01]  /*120b0*/  FSEL R3, R3, R0, !P1 ;  /* 0x0000000003037208 */ /* 0x000fe20004800000 */
[----:B------:R-:W-:Y:S01]  /*120c0*/  @P2 FMUL R0, R0, 0.25 ;  /* 0x3e80000000002820 */ /* 0x000fe20000400000 */
[----:B------:R-:W-:Y:S01]  /*120d0*/  FSEL R69, RZ, -23, P1 ;  /* 0xc1b80000ff457808 */ /* 0x000fe20000800000 */
[----:B------:R-:W1:Y:S01]  /*120e0*/  S2R R235, SR_TID.X ;  /* 0x0000000000eb7919 */ /* 0x000e620000002100 */
[C---:B------:R-:W-:Y:S01]  /*120f0*/  IADD3 R68, PT, PT, R3.reuse, -0x3f3504f3, RZ ;  /* 0xc0cafb0d03447810 */ /* 0x040fe20007ffe0ff */
[----:B------:R-:W3:Y:S01]  /*12100*/  LDCU.64 UR6, c[0x0][0x3e0] ;  /* 0x00007c00ff0677ac */ /* 0x000ee20008000a00 */
[----:B------:R-:W-:Y:S01]  /*12110*/  ISETP.GE.U32.AND P1, PT, R3, 0x7f800000, PT ;  /* 0x7f8000000300780c */ /* 0x000fe20003f26070 */
[----:B------:R-:W-:Y:S01]  /*12120*/  @!P3 FMUL R0, R0, 16777216 ;  /* 0x4b8000000000b820 */ /* 0x000fe20000400000 */
[----:B------:R-:W-:Y:S01]  /*12130*/  LOP3.LUT R68, R68, 0xff800000, RZ, 0xc0, !PT ;  /* 0xff80000044447812 */ /* 0x000fe200078ec0ff */
[----:B------:R-:W4:Y:S01]  /*12140*/  S2R R234, SR_CTAID.X ;  /* 0x0000000000ea7919 */ /* 0x000f220000002500 */
[----:B------:R-:W5:Y:S02]  /*12150*/  LDC.64 R218, c[0x0][0x398] ;  /* 0x0000e600ffda7b82 */ /* 0x000f640000000a00 */
[----:B------:R-:W-:Y:S01]  /*12160*/  I2FP.F32.S32 R70, R68 ;  /* 0x0000004400467245 */ /* 0x000fe20000201400 */
[----:B------:R-:W2:Y:S04]  /*12170*/  MUFU.RCP R0, R0 ;  /* 0x0000000000007308 */ /* 0x000ea80000001000 */
[----:B------:R-:W-:Y:S01]  /*12180*/  FFMA.FTZ R69, R70, 1.1920928955078125e-07, R69 ;  /* 0x3400000046457823 */ /* 0x000fe20000010045 */
[----:B------:R-:W0:Y:S02]  /*12190*/  @!P0 SYNCS.CCTL.IV [UR23+0xf000] ;  /* 0x00f00000ff0089b1 */ /* 0x000e240008000017 */
[----:B0-----:R-:W-:Y:S01]  /*121a0*/  BAR.SYNC.DEFER_BLOCKING 0x0 ;  /* 0x0000000000007b1d */ /* 0x001fe20000010000 */
[----:B------:R-:W-:-:S02]  /*121b0*/  UIMAD UR4, UR24, UR4, URZ ;  /* 0x00000004180472a4 */ /* 0x000fc4000f8e02ff */
[----:B---3--:R-:W-:-:S05]  /*121c0*/  UIMAD UR6, UR24, UR6, URZ ;  /* 0x00000006180672a4 */ /* 0x008fca000f8e02ff */
[----:B------:R-:W0:Y:S01]  /*121d0*/  LDC R230, c[0x0][0x3e8] ;  /* 0x0000fa00ffe67b82 */ /* 0x000e220000000800 */
[----:B--2---:R-:W2:Y:S01]  /*121e0*/  LDTM.x64 R4, tmem[UR22] ;  /* 0x00000016000479ee */ /* 0x004ea20008340000 */
[----:B-1----:R-:W-:-:S04]  /*121f0*/  LOP3.LUT R235, R235, 0x7f, RZ, 0xc0, !PT ;  /* 0x0000007febeb7812 */ /* 0x002fc800078ec0ff */
[----:B----4-:R-:W-:Y:S01]  /*12200*/  LEA R234, R234, R235, 0x7 ;  /* 0x000000ebeaea7211 */ /* 0x010fe200078e38ff */
[----:B------:R-:W1:Y:S01]  /*12210*/  @!P0 SYNCS.CCTL.IV [UR23+0xf008] ;  /* 0x00f00800ff0089b1 */ /* 0x000e620008000017 */
[----:B0-----:R-:W-:Y:S02]  /*12220*/  IMAD R179, R230, 0xeb, RZ ;  /* 0x000000ebe6b37824 */ /* 0x001fe400078e02ff */
[----:B--2---:R-:W-:Y:S01]  /*12230*/  @P2 FMUL R4, R4, 0.25 ;  /* 0x3e80000004042820 */ /* 0x004fe20000400000 */
[----:B------:R-:W-:Y:S01]  /*12240*/  @P2 FMUL R6, R6, 0.25 ;  /* 0x3e80000006062820 */ /* 0x000fe20000400000 */
        /* <DEDUP_REMOVED lines=16> */
[----:B------:R-:W-:Y:S01]  /*12350*/  @!P3 FMUL R4, R4, 16777216 ;  /* 0x4b8000000404b820 */ /* 0x000fe20000400000 */
[----:B------:R-:W-:Y:S01]  /*12360*/  @!P3 FMUL R6, R6, 16777216 ;  /* 0x4b8000000606b820 */ /* 0x000fe20000400000 */
[----:B------:R-:W-:Y:S01]  /*12370*/  @!P3 FMUL R8, R8, 16777216 ;  /* 0x4b8000000808b820 */ /* 0x000fe20000400000 */
[----:B------:R-:W-:Y:S01]  /*12380*/  @!P3 FMUL R10, R10, 16777216 ;  /* 0x4b8000000a0ab820 */ /* 0x000fe20000400000 */
        /* <DEDUP_REMOVED lines=60> */
[C---:B------:R-:W-:Y:S01]  /*12750*/  FMUL R70, R0.reuse, R4 ;  /* 0x0000000400467220 */ /* 0x040fe20000400000 */
[C---:B------:R-:W-:Y:S01]  /*12760*/  FMUL R101, R0.reuse, R6 ;  /* 0x0000000600657220 */ /* 0x040fe20000400000 */
[C---:B------:R-:W-:Y:S01]  /*12770*/  FMUL R100, R0.reuse, R8 ;  /* 0x0000000800647220 */ /* 0x040fe20000400000 */
[----:B------:R-:W-:Y:S01]  /*12780*/  FMUL R99, R0, R10 ;  /* 0x0000000a00637220 */ /* 0x000fe20000400000 */
        /* <DEDUP_REMOVED lines=106> */
[----:B------:R-:W-:Y:S01]  /*12e30*/  F2FP.SATFINITE.E4M3.F32.PACK_AB_MERGE_C R70, R5, R70, RZ ;  /* 0x000000460546723e */ /* 0x000fe200048070ff */
[----:B------:R-:W-:Y:S01]  /*12e40*/  IMAD R181, R230, 0xec, RZ ;  /* 0x000000ece6b57824 */ /* 0x000fe200078e02ff */
[----:B------:R-:W-:Y:S01]  /*12e50*/  F2FP.SATFINITE.E4M3.F32.PACK_AB_MERGE_C R101, R4, R101, RZ ;  /* 0x000000650465723e */ /* 0x000fe200048070ff */
[C---:B------:R-:W-:Y:S01]  /*12e60*/  IMAD R183, R230.reuse, 0xed, RZ ;  /* 0x000000ede6b77824 */ /* 0x040fe200078e02ff */
        /* <DEDUP_REMOVED lines=13> */
[C---:B------:R-:W-:Y:S01]  /*12f40*/  IMAD R197, R230.reuse, 0xf4, RZ ;  /* 0x000000f4e6c57824 */ /* 0x040fe200078e02ff */
[----:B------:R-:W0:Y:S01]  /*12f50*/  LDTM.x64 R4, tmem[UR22+0x40] ;  /* 0x00004016000479ee */ /* 0x000e220008340000 */
        /* <DEDUP_REMOVED lines=23> */
[----:B0-----:R-:W-:Y:S01]  /*130d0*/  @P2 FMUL R4, R4, 0.25 ;  /* 0x3e80000004042820 */ /* 0x001fe20000400000 */
        /* <DEDUP_REMOVED lines=202> */
[----:B------:R-:W-:-:S02]  /*13d80*/  F2FP.SATFINITE.E4M3.F32.PACK_AB_MERGE_C R137, R4, R137, RZ ;  /* 0x000000890489723e */ /* 0x000fc400048070ff */
[----:B------:R-:W-:Y:S02]  /*13d90*/  F2FP.SATFINITE.E4M3.F32.PACK_AB_MERGE_C R136, R7, R136, RZ ;  /* 0x000000880788723e */ /* 0x000fe400048070ff */
[----:B------:R-:W-:Y:S02]  /*13da0*/  F2FP.SATFINITE.E4M3.F32.PACK_AB_MERGE_C R135, R6, R135, RZ ;  /* 0x000000870687723e */ /* 0x000fe400048070ff */
[----:B------:R-:W-:Y:S02]  /*13db0*/  F2FP.SATFINITE.E4M3.F32.PACK_AB_MERGE_C R134, R11, R134, RZ ;  /* 0x000000860b86723e */ /* 0x000fe400048070ff */
[----:B------:R-:W-:Y:S02]  /*13dc0*/  F2FP.SATFINITE.E4M3.F32.PACK_AB_MERGE_C R133, R8, R133, RZ ;  /* 0x000000850885723e */ /* 0x000fe400048070ff */
[----:B------:R-:W-:Y:S02]  /*13dd0*/  F2FP.SATFINITE.E4M3.F32.PACK_AB_MERGE_C R132, R15, R132, RZ ;  /* 0x000000840f84723e */ /* 0x000fe400048070ff */
[----:B------:R-:W-:-:S02]  /*13de0*/  F2FP.SATFINITE.E4M3.F32.PACK_AB_MERGE_C R131, R10, R131, RZ ;  /* 0x000000830a83723e */ /* 0x000fc400048070ff */
[----:B------:R-:W-:Y:S02]  /*13df0*/  F2FP.SATFINITE.E4M3.F32.PACK_AB_MERGE_C R130, R19, R130, RZ ;  /* 0x000000821382723e */ /* 0x000fe400048070ff */
[----:B------:R-:W-:Y:S02]  /*13e00*/  F2FP.SATFINITE.E4M3.F32.PACK_AB_MERGE_C R129, R12, R129, RZ ;  /* 0x000000810c81723e */ /* 0x000fe400048070ff */
[----:B------:R-:W0:Y:S01]  /*13e10*/  LDTM.x64 R4, tmem[UR22+0x80] ;  /* 0x00008016000479ee */ /* 0x000e220008340000 */
[----:B------:R-:W-:Y:S02]  /*13e20*/  F2FP.SATFINITE.E4M3.F32.PACK_AB_MERGE_C R118, R113, R118, RZ ;  /* 0x000000767176723e */ /* 0x000fe400048070ff */
[----:B------:R-:W-:Y:S02]  /*13e30*/  F2FP.SATFINITE.E4M3.F32.PACK_AB_MERGE_C R126, R105, R126, RZ ;  /* 0x0000007e697e723e */ /* 0x000fe400048070ff */
[----:B------:R-:W-:Y:S02]  /*13e40*/  F2FP.SATFINITE.E4M3.F32.PACK_AB_MERGE_C R113, R143, R140, RZ ;  /* 0x0000008c8f71723e */ /* 0x000fe400048070ff */
        /* <DEDUP_REMOVED lines=105> */
[----:B------:R-:W-:Y:S01]  /*144e0*/  F2FP.SATFINITE.E4M3.F32.PACK_AB_MERGE_C R108, R153, R150, RZ ;  /* 0x00000096996c723e */ /* 0x000fe200048070ff */
        /* <DEDUP_REMOVED lines=66> */
[----:B------:R-:W-:Y:S01]  /*14910*/  F2FP.SATFINITE.E4M3.F32.PACK_AB_MERGE_C R140, R105, R140, RZ ;  /* 0x0000008c698c723e */ /* 0x000fe200048070ff */
[----:B------:R-:W-:Y:S01]  /*14920*/  IMAD.IADD R105, R3, 0x1, -R68 ;  /* 0x0000000103697824 */ /* 0x000fe200078e0a44 */
[----:B------:R-:W-:Y:S01]  /*14930*/  F2FP.SATFINITE.E4M3.F32.PACK_AB_MERGE_C R116, R115, R116, RZ ;  /* 0x000000747374723e */ /* 0x000fe200048070ff */
[C---:B------:R-:W-:Y:S01]  /*14940*/  FMUL R142, R0.reuse, R30 ;  /* 0x0000001e008e7220 */ /* 0x040fe20000400000 */
[----:B------:R-:W-:Y:S01]  /*14950*/  F2FP.SATFINITE.E4M3.F32.PACK_AB_MERGE_C R115, R139, R114, RZ ;  /* 0x000000728b73723e */ /* 0x000fe200048070ff */
[C---:B------:R-:W-:Y:S01]  /*14960*/  FMUL R139, R0.reuse, R36 ;  /* 0x00000024008b7220 */ /* 0x040fe20000400000 */
[----:B------:R-:W-:Y:S01]  /*14970*/  F2FP.SATFINITE.E4M3.F32.PACK_AB_MERGE_C R128, R103, R128, RZ ;  /* 0x000000806780723e */ /* 0x000fe200048070ff */
[----:B------:R-:W-:Y:S01]  /*14980*/  FMUL R103, R0, R31 ;  /* 0x0000001f00677220 */ /* 0x000fe20000400000 */
[----:B------:R-:W-:Y:S01]  /*14990*/  F2FP.SATFINITE.E4M3.F32.PACK_AB_MERGE_C R127, R102, R127, RZ ;  /* 0x0000007f667f723e */ /* 0x000fe200048070ff */
[----:B------:R-:W-:Y:S01]  /*149a0*/  FMUL R102, R0, R33 ;  /* 0x0000002100667220 */ /* 0x000fe20000400000 */
[----:B------:R-:W-:Y:S01]  /*149b0*/  F2FP.SATFINITE.E4M3.F32.PACK_AB_MERGE_C R125, R104, R125, RZ ;  /* 0x0000007d687d723e */ /* 0x000fe200048070ff */
[C---:B------:R-:W-:Y:S01]  /*149c0*/  FMUL R104, R0.reuse, R37 ;  /* 0x0000002500687220 */ /* 0x040fe20000400000 */
        /* <DEDUP_REMOVED lines=31> */
[----:B------:R-:W-:Y:S01]  /*14bc0*/  FADD R105, R105, -1 ;  /* 0xbf80000069697421 */ /* 0x000fe20000000000 */
        /* <DEDUP_REMOVED lines=12> */
[----:B------:R-:W-:Y:S01]  /*14c90*/  F2FP.SATFINITE.E4M3.F32.PACK_AB_MERGE_C R207, R156, R207, RZ ;  /* 0x000000cf9ccf723e */ /* 0x000fe200048070ff */
[----:B------:R-:W0:Y:S01]  /*14ca0*/  LDTM.x64 R4, tmem[UR22+0xc0] ;  /* 0x0000c016000479ee */ /* 0x000e220008340000 */
[----:B------:R-:W-:Y:S01]  /*14cb0*/  IMAD.MOV.U32 R156, RZ, RZ, 0x3dc6b27f ;  /* 0x3dc6b27fff9c7424 */ /* 0x000fe200078e00ff */
[----:B------:R-:W-:Y:S01]  /*14cc0*/  F2FP.SATFINITE.E4M3.F32.PACK_AB_MERGE_C R225, R160, R225, RZ ;  /* 0x000000e1a0e1723e */ /* 0x000fe200048070ff */
[----:B------:R-:W-:Y:S01]  /*14cd0*/  NOP ;  /* 0x0000000000007918 */ /* 0x000fe20000000000 */
[----:B------:R-:W-:Y:S01]  /*14ce0*/  F2FP.SATFINITE.E4M3.F32.PACK_AB_MERGE_C R138, R157, R138, RZ ;  /* 0x0000008a9d8a723e */ /* 0x000fe200048070ff */
[----:B------:R-:W-:Y:S01]  /*14cf0*/  FFMA.FTZ R156, R105, R156, -0.16845393180847167969 ;  /* 0xbe2c7f30699c7423 */ /* 0x000fe2000001009c */
[----:B------:R-:W-:-:S02]  /*14d00*/  F2FP.SATFINITE.E4M3.F32.PACK_AB_MERGE_C R227, R158, R227, RZ ;  /* 0x000000e39ee3723e */ /* 0x000fc400048070ff */
[----:B------:R-:W-:Y:S01]  /*14d10*/  F2FP.SATFINITE.E4M3.F32.PACK_AB_MERGE_C R223, R162, R223, RZ ;  /* 0x000000dfa2df723e */ /* 0x000fe200048070ff */
[----:B------:R-:W-:Y:S01]  /*14d20*/  FFMA.FTZ R156, R105, R156, 0.1716887056827545166 ;  /* 0x3e2fcf2a699c7423 */ /* 0x000fe2000001009c */
[----:B------:R-:W-:Y:S02]  /*14d30*/  F2FP.SATFINITE.E4M3.F32.PACK_AB_MERGE_C R228, R159, R228, RZ ;  /* 0x000000e49fe4723e */ /* 0x000fe400048070ff */
[----:B------:R-:W-:Y:S01]  /*14d40*/  F2FP.SATFINITE.E4M3.F32.PACK_AB_MERGE_C R226, R161, R226, RZ ;  /* 0x000000e2a1e2723e */ /* 0x000fe200048070ff */
[----:B------:R-:W-:Y:S01]  /*14d50*/  FFMA.FTZ R156, R105, R156, -0.17900948226451873779 ;  /* 0xbe374e43699c7423 */ /* 0x000fe2000001009c */
[----:B------:R-:W-:Y:S02]  /*14d60*/  F2FP.SATFINITE.E4M3.F32.PACK_AB_MERGE_C R142, R103, R142, RZ ;  /* 0x0000008e678e723e */ /* 0x000fe400048070ff */
[----:B------:R-:W-:Y:S01]  /*14d70*/  F2FP.SATFINITE.E4M3.F32.PACK_AB_MERGE_C R141, R102, R141, RZ ;  /* 0x0000008d668d723e */ /* 0x000fe200048070ff */
[----:B------:R-:W-:Y:S01]  /*14d80*/  FFMA.FTZ R156, R105, R156, 0.20512372255325317383 ;  /* 0x3e520bf4699c7423 */ /* 0x000fe2000001009c */
[----:B------:R-:W-:-:S02]  /*14d90*/  F2FP.SATFINITE.E4M3.F32.PACK_AB_MERGE_C R139, R104, R139, RZ ;  /* 0x0000008b688b723e */ /* 0x000fc400048070ff */
[----:B------:R-:W-:Y:S01]  /*14da0*/  F2FP.SATFINITE.E4M3.F32.PACK_AB_MERGE_C R222, R165, R222, RZ ;  /* 0x000000dea5de723e */ /* 0x000fe200048070ff */
[----:B------:R-:W-:Y:S01]  /*14db0*/  FFMA.FTZ R156, R105, R156, -0.24046532809734344482 ;  /* 0xbe763c8b699c7423 */ /* 0x000fe2000001009c */
[----:B------:R-:W-:Y:S01]  /*14dc0*/  F2FP.SATFINITE.E4M3.F32.PACK_AB_MERGE_C R220, R167, R220, RZ ;  /* 0x000000dca7dc723e */ /* 0x000fe200048070ff */
[----:B------:R-:W-:Y:S02]  /*14dd0*/  IMAD R165, R230, 0xe4, RZ ;  /* 0x000000e4e6a57824 */ /* 0x000fe400078e02ff */
[----:B0-----:R-:W-:Y:S01]  /*14de0*/  @P2 FMUL R8, R8, 0.25 ;  /* 0x3e80000008082820 */ /* 0x001fe20000400000 */
[----:B------:R-:W-:Y:S01]  /*14df0*/  @P2 FMUL R9, R9, 0.25 ;  /* 0x3e80000009092820 */ /* 0x000fe20000400000 */
[----:B------:R-:W-:Y:S01]  /*14e00*/  FFMA.FTZ R156, R105, R156, 0.28857114911079406738 ;  /* 0x3e93bf99699c7423 */ /* 0x000fe2000001009c */
[----:B------:R-:W-:Y:S01]  /*14e10*/  @P2 FMUL R32, R32, 0.25 ;  /* 0x3e80000020202820 */ /* 0x000fe20000400000 */
[----:B------:R-:W-:Y:S01]  /*14e20*/  @P2 FMUL R33, R33, 0.25 ;  /* 0x3e80000021212820 */ /* 0x000fe20000400000 */
[----:B------:R-:W-:Y:S01]  /*14e30*/  @P2 FMUL R26, R26, 0.25 ;  /* 0x3e8000001a1a2820 */ /* 0x000fe20000400000 */
[----:B------:R-:W-:Y:S01]  /*14e40*/  @!P3 FMUL R8, R8, 16777216 ;  /* 0x4b8000000808b820 */ /* 0x000fe20000400000 */
[----:B------:R-:W-:Y:S01]  /*14e50*/  @!P3 FMUL R9, R9, 16777216 ;  /* 0x4b8000000909b820 */ /* 0x000fe20000400000 */
[----:B------:R-:W-:Y:S01]  /*14e60*/  FFMA.FTZ R156, R105, R156, -0.36067417263984680176 ;  /* 0xbeb8aa49699c7423 */ /* 0x000fe2000001009c */
[----:B------:R-:W-:Y:S01]  /*14e70*/  @!P3 FMUL R32, R32, 16777216 ;  /* 0x4b8000002020b820 */ /* 0x000fe20000400000 */
[----:B------:R-:W-:Y:S01]  /*14e80*/  @!P3 FMUL R33, R33, 16777216 ;  /* 0x4b8000002121b820 */ /* 0x000fe20000400000 */
[----:B------:R-:W-:Y:S01]  /*14e90*/  @!P3 FMUL R26, R26, 16777216 ;  /* 0x4b8000001a1ab820 */ /* 0x000fe20000400000 */
[C---:B------:R-:W-:Y:S01]  /*14ea0*/  FMUL R8, R0.reuse, R8 ;  /* 0x0000000800087220 */ /* 0x040fe20000400000 */
[C---:B------:R-:W-:Y:S01]  /*14eb0*/  FMUL R9, R0.reuse, R9 ;  /* 0x0000000900097220 */ /* 0x040fe20000400000 */
[----:B------:R-:W-:Y:S01]  /*14ec0*/  FFMA.FTZ R156, R105, R156, 0.48089820146560668945 ;  /* 0x3ef6384a699c7423 */ /* 0x000fe2000001009c */
[C---:B------:R-:W-:Y:S01]  /*14ed0*/  FMUL R32, R0.reuse, R32 ;  /* 0x0000002000207220 */ /* 0x040fe20000400000 */
[----:B------:R-:W-:Y:S01]  /*14ee0*/  FMUL R33, R0, R33 ;  /* 0x0000002100217220 */ /* 0x000fe20000400000 */
[----:B------:R-:W-:Y:S01]  /*14ef0*/  @P2 FMUL R4, R4, 0.25 ;  /* 0x3e80000004042820 */ /* 0x000fe20000400000 */
[----:B------:R-:W-:Y:S01]  /*14f00*/  @P2 FMUL R5, R5, 0.25 ;  /* 0x3e80000005052820 */ /* 0x000fe20000400000 */
[----:B------:R-:W-:Y:S01]  /*14f10*/  @P2 FMUL R34, R34, 0.25 ;  /* 0x3e80000022222820 */ /* 0x000fe20000400000 */
[----:B------:R-:W-:Y:S01]  /*14f20*/  @P2 FMUL R35, R35, 0.25 ;  /* 0x3e80000023232820 */ /* 0x000fe20000400000 */
[----:B------:R-:W-:Y:S01]  /*14f30*/  FMUL R160, R0, R26 ;  /* 0x0000001a00a07220 */ /* 0x000fe20000400000 */
[----:B------:R-:W-:Y:S01]  /*14f40*/  FFMA.FTZ R156, R105, R156, -0.72134751081466674805 ;  /* 0xbf38aa3b699c7423 */ /* 0x000fe2000001009c */
[----:B------:R-:W-:Y:S01]  /*14f50*/  F2FP.SATFINITE.E4M3.F32.PACK_AB_MERGE_C R26, R9, R8, RZ ;  /* 0x00000008091a723e */ /* 0x000fe200048070ff */
[----:B------:R-:W-:Y:S01]  /*14f60*/  @P2 FMUL R11, R11, 0.25 ;  /* 0x3e8000000b0b2820 */ /* 0x000fe20000400000 */
[----:B------:R-:W-:Y:S01]  /*14f70*/  @!P3 FMUL R4, R4, 16777216 ;  /* 0x4b8000000404b820 */ /* 0x000fe20000400000 */
[----:B------:R-:W-:Y:S01]  /*14f80*/  @!P3 FMUL R5, R5, 16777216 ;  /* 0x4b8000000505b820 */ /* 0x000fe20000400000 */
[----:B------:R-:W-:Y:S01]  /*14f90*/  F2FP.SATFINITE.E4M3.F32.PACK_AB_MERGE_C R9, R33, R32, RZ ;  /* 0x000000202109723e */ /* 0x000fe200048070ff */
[----:B------:R-:W-:Y:S01]  /*14fa0*/  @!P3 FMUL R34, R34, 16777216 ;  /* 0x4b8000002222b820 */ /* 0x000fe20000400000 */
[----:B------:R-:W-:Y:S01]  /*14fb0*/  @!P3 FMUL R35, R35, 16777216 ;  /* 0x4b8000002323b820 */ /* 0x000fe20000400000 */
[----:B------:R-:W0:Y:S01]  /*14fc0*/  LDC.64 R32, c[0x0][0x398] ;  /* 0x0000e600ff207b82 */ /* 0x000e220000000a00 */
[----:B------:R-:W-:Y:S01]  /*14fd0*/  FMUL R156, R105, R156 ;  /* 0x0000009c699c7220 */ /* 0x000fe20000400000 */
[----:B------:R-:W-:Y:S01]  /*14fe0*/  @P2 FMUL R16, R16, 0.25 ;  /* 0x3e80000010102820 */ /* 0x000fe20000400000 */
[----:B------:R-:W-:Y:S01]  /*14ff0*/  @P2 FMUL R17, R17, 0.25 ;  /* 0x3e80000011112820 */ /* 0x000fe20000400000 */
[----:B------:R-:W-:Y:S01]  /*15000*/  @P2 FMUL R18, R18, 0.25 ;  /* 0x3e80000012122820 */ /* 0x000fe20000400000 */
[----:B------:R-:W-:Y:S01]  /*15010*/  @P2 FMUL R19, R19, 0.25 ;  /* 0x3e80000013132820 */ /* 0x000fe20000400000 */
[----:B------:R-:W-:Y:S01]  /*15020*/  @P2 FMUL R24, R24, 0.25 ;  /* 0x3e80000018182820 */ /* 0x000fe20000400000 */
[----:B------:R-:W-:Y:S01]  /*15030*/  @P2 FMUL R25, R25, 0.25 ;  /* 0x3e80000019192820 */ /* 0x000fe20000400000 */
[----:B------:R-:W-:Y:S01]  /*15040*/  @!P3 FMUL R11, R11, 16777216 ;  /* 0x4b8000000b0bb820 */ /* 0x000fe20000400000 */
[C---:B------:R-:W-:Y:S01]  /*15050*/  FMUL R4, R0.reuse, R4 ;  /* 0x0000000400047220 */ /* 0x040fe20000400000 */
[----:B------:R-:W-:Y:S01]  /*15060*/  FMUL R5, R0, R5 ;  /* 0x0000000500057220 */ /* 0x000fe20000400000 */
[----:B------:R-:W-:Y:S01]  /*15070*/  @P2 FMUL R27, R27, 0.25 ;  /* 0x3e8000001b1b2820 */ /* 0x000fe20000400000 */
[----:B------:R-:W-:Y:S01]  /*15080*/  @P2 FMUL R28, R28, 0.25 ;  /* 0x3e8000001c1c2820 */ /* 0x000fe20000400000 */
[----:B------:R-:W-:Y:S01]  /*15090*/  @P2 FMUL R29, R29, 0.25 ;  /* 0x3e8000001d1d2820 */ /* 0x000fe20000400000 */
[C---:B------:R-:W-:Y:S01]  /*150a0*/  FMUL R34, R0.reuse, R34 ;  /* 0x0000002200227220 */ /* 0x040fe20000400000 */
[----:B------:R-:W-:Y:S01]  /*150b0*/  FMUL R35, R0, R35 ;  /* 0x0000002300237220 */ /* 0x000fe20000400000 */
[----:B------:R-:W-:Y:S01]  /*150c0*/  @P2 FMUL R36, R36, 0.25 ;  /* 0x3e80000024242820 */ /* 0x000fe20000400000 */
[----:B------:R-:W-:Y:S01]  /*150d0*/  @P2 FMUL R37, R37, 0.25 ;  /* 0x3e80000025252820 */ /* 0x000fe20000400000 */
[----:B------:R-:W-:Y:S01]  /*150e0*/  @P2 FMUL R38, R38, 0.25 ;  /* 0x3e80000026262820 */ /* 0x000fe20000400000 */
[----:B------:R-:W-:Y:S01]  /*150f0*/  @P2 FMUL R39, R39, 0.25 ;  /* 0x3e80000027272820 */ /* 0x000fe20000400000 */
[----:B------:R-:W-:Y:S01]  /*15100*/  FMUL R156, R105, R156 ;  /* 0x0000009c699c7220 */ /* 0x000fe20000400000 */
[----:B------:R-:W-:Y:S01]  /*15110*/  @P2 FMUL R21, R21, 0.25 ;  /* 0x3e80000015152820 */ /* 0x000fe20000400000 */
        /* <DEDUP_REMOVED lines=46> */
[----:B------:R-:W-:Y:S01]  /*15400*/  FMUL R157, R0, R11 ;  /* 0x0000000b009d7220 */ /* 0x000fe20000400000 */
[----:B------:R-:W-:Y:S01]  /*15410*/  @!P3 FMUL R27, R27, 16777216 ;  /* 0x4b8000001b1bb820 */ /* 0x000fe20000400000 */
[----:B------:R-:W-:Y:S01]  /*15420*/  @!P3 FMUL R28, R28, 16777216 ;  /* 0x4b8000001c1cb820 */ /* 0x000fe20000400000 */
[----:B------:R-:W-:Y:S01]  /*15430*/  @!P3 FMUL R29, R29, 16777216 ;  /* 0x4b8000001d1db820 */ /* 0x000fe20000400000 */
[----:B------:R-:W-:Y:S01]  /*15440*/  F2FP.SATFINITE.E4M3.F32.PACK_AB_MERGE_C R11, R5, R4, RZ ;  /* 0x00000004050b723e */ /* 0x000fe200048070ff */
[----:B------:R-:W-:Y:S01]  /*15450*/  @!P3 FMUL R36, R36, 16777216 ;  /* 0x4b8000002424b820 */ /* 0x000fe20000400000 */
[----:B------:R-:W-:Y:S01]  /*15460*/  @!P3 FMUL R37, R37, 16777216 ;  /* 0x4b8000002525b820 */ /* 0x000fe20000400000 */
[----:B------:R-:W-:Y:S01]  /*15470*/  @!P3 FMUL R38, R38, 16777216 ;  /* 0x4b8000002626b820 */ /* 0x000fe20000400000 */
[----:B------:R-:W-:Y:S01]  /*15480*/  @!P3 FMUL R39, R39, 16777216 ;  /* 0x4b8000002727b820 */ /* 0x000fe20000400000 */
[----:B------:R-:W-:Y:S01]  /*15490*/  F2FP.SATFINITE.E4M3.F32.PACK_AB_MERGE_C R4, R35, R34, RZ ;  /* 0x000000222304723e */ /* 0x000fe200048070ff */
[----:B------:R-:W-:Y:S01]  /*154a0*/  FFMA.FTZ R156, R105, 1.4426950216293334961, R156 ;  /* 0x3fb8aa3b699c7823 */ /* 0x000fe2000001009c */
[----:B------:R-:W-:Y:S01]  /*154b0*/  @!P3 FMUL R21, R21, 16777216 ;  /* 0x4b8000001515b820 */ /* 0x000fe20000400000 */
[C---:B------:R-:W-:Y:S01]  /*154c0*/  FMUL R16, R0.reuse, R16 ;  /* 0x0000001000107220 */ /* 0x040fe20000400000 */
[----:B------:R-:W-:Y:S01]  /*154d0*/  FMUL R17, R0, R17 ;  /* 0x0000001100117220 */ /* 0x000fe20000400000 */
[----:B------:R-:W-:-:S02]  /*154e0*/  @P1 IMAD.MOV.U32 R34, RZ, RZ, 0x7f800000 ;  /* 0x7f800000ff221424 */ /* 0x000fc400078e00ff */
        /* <DEDUP_REMOVED lines=53> */
[----:B------:R-:W-:Y:S01]  /*15840*/  @P1 FFMA.FTZ R156, R3, R34, +INF ;  /* 0x7f800000039c1423 */ /* 0x000fe20000010022 */
        /* <DEDUP_REMOVED lines=42> */
[----:B------:R-:W-:-:S02]  /*15af0*/  FSETP.NEU.AND P2, PT, R3, RZ, PT ;  /* 0x000000ff0300720b */ /* 0x000fc40003f4d000 */
[----:B------:R-:W-:Y:S02]  /*15b00*/  F2FP.SATFINITE.E4M3.F32.PACK_AB_MERGE_C R16, R19, R158, RZ ;  /* 0x0000009e1310723e */ /* 0x000fe400048070ff */
[----:B------:R-:W-:Y:S02]  /*15b10*/  F2FP.SATFINITE.E4M3.F32.PACK_AB_MERGE_C R0, R25, R24, RZ ;  /* 0x000000181900723e */ /* 0x000fe400048070ff */
[----:B------:R-:W-:Y:S02]  /*15b20*/  F2FP.SATFINITE.E4M3.F32.PACK_AB_MERGE_C R25, R27, R160, RZ ;  /* 0x000000a01b19723e */ /* 0x000fe400048070ff */
[----:B------:R-:W-:Y:S02]  /*15b30*/  F2FP.SATFINITE.E4M3.F32.PACK_AB_MERGE_C R19, R29, R162, RZ ;  /* 0x000000a21d13723e */ /* 0x000fe400048070ff */
[----:B------:R-:W-:Y:S01]  /*15b40*/  F2FP.SATFINITE.E4M3.F32.PACK_AB_MERGE_C R29, R37, R36, RZ ;  /* 0x00000024251d723e */ /* 0x000fe200048070ff */
[C---:B------:R-:W-:Y:S01]  /*15b50*/  IMAD R37, R234.reuse, UR5, RZ ;  /* 0x00000005ea257c24 */ /* 0x040fe2000f8e02ff */
[----:B------:R-:W-:Y:S01]  /*15b60*/  F2FP.SATFINITE.E4M3.F32.PACK_AB_MERGE_C R27, R39, R38, RZ ;  /* 0x00000026271b723e */ /* 0x000fe200048070ff */
[----:B------:R-:W-:Y:S01]  /*15b70*/  IMAD R39, R234, UR7, RZ ;  /* 0x00000007ea277c24 */ /* 0x000fe2000f8e02ff */
[----:B------:R-:W-:Y:S01]  /*15b80*/  FSEL R35, R156, -INF , P2 ;  /* 0xff8000009c237808 */ /* 0x000fe20001000000 */
[----:B------:R-:W-:-:S02]  /*15b90*/  USHF.R.S32.HI UR5, URZ, 0x1f, UR4 ;  /* 0x0000001fff057899 */ /* 0x000fc40008011404 */
[----:B-----5:R-:W-:Y:S01]  /*15ba0*/  IADD3 R218, P1, P2, R37, UR4, R218 ;  /* 0x0000000425da7c10 */ /* 0x020fe2000fa3e0da */
[----:B------:R-:W-:Y:S02]  /*15bb0*/  USHF.R.S32.HI UR7, URZ, 0x1f, UR6 ;  /* 0x0000001fff077899 */ /* 0x000fe40008011406 */
[----:B0-----:R-:W-:Y:S01]  /*15bc0*/  IADD3 R32, P4, P3, R39, UR6, R32 ;  /* 0x0000000627207c10 */ /* 0x001fe2000fb9e020 */
[----:B------:R-:W-:Y:S01]  /*15bd0*/  FFMA R2, R35, 0.69314718246459960938, R2 ;  /* 0x3f31721823027823 */ /* 0x000fe20000000002 */
[----:B------:R-:W-:Y:S01]  /*15be0*/  SHF.R.S32.HI R36, RZ, 0x1f, R39 ;  /* 0x0000001fff247819 */ /* 0x000fe20000011427 */
[C---:B------:R-:W-:Y:S01]  /*15bf0*/  IMAD.SHL.U32 R35, R230.reuse, 0x2, RZ ;  /* 0x00000002e6237824 */ /* 0x040fe200078e00ff */
[----:B------:R-:W-:Y:S01]  /*15c00*/  SHF.R.S32.HI R34, RZ, 0x1f, R37 ;  /* 0x0000001fff227819 */ /* 0x000fe20000011425 */
[C---:B------:R-:W-:Y:S01]  /*15c10*/  IMAD R39, R230.reuse, 0x3, RZ ;  /* 0x00000003e6277824 */ /* 0x040fe200078e02ff */
[----:B------:R-:W-:Y:S01]  /*15c20*/  F2FP.SATFINITE.E4M3.F32.PACK_AB_MERGE_C R23, R159, R20, RZ ;  /* 0x000000149f17723e */ /* 0x000fe200048070ff */
[----:B------:R-:W0:Y:S01]  /*15c30*/  LDCU UR6, c[0x0][0x3e8] ;  /* 0x00007d00ff0677ac */ /* 0x000e220008000800 */
[----:B------:R-:W-:Y:S01]  /*15c40*/  F2FP.SATFINITE.E4M3.F32.PACK_AB_MERGE_C R20, R45, R44, RZ ;  /* 0x0000002c2d14723e */ /* 0x000fe200048070ff */
[----:B------:R-:W-:Y:S01]  /*15c50*/  IMAD R159, R230, 0xe1, RZ ;  /* 0x000000e1e69f7824 */ /* 0x000fe200078e02ff */
[----:B------:R-:W-:-:S02]  /*15c60*/  IADD3.X R33, PT, PT, R36, UR7, R33, P4, P3 ;  /* 0x0000000724217c10 */ /* 0x000fc4000a7e6421 */
[----:B------:R-:W-:Y:S01]  /*15c70*/  IADD3.X R219, PT, PT, R34, UR5, R219, P1, P2 ;  /* 0x0000000522db7c10 */ /* 0x000fe20008fe44db */
[----:B------:R-:W2:Y:S01]  /*15c80*/  LDCU.64 UR4, c[0x0][0x3e0] ;  /* 0x00007c00ff0477ac */ /* 0x000ea20008000a00 */
[----:B------:R-:W-:Y:S01]  /*15c90*/  PRMT R45, R70, 0x9910, RZ ;  /* 0x00009910462d7816 */ /* 0x000fe200000000ff */
[----:B------:R3:W-:Y:S01]  /*15ca0*/  STG.E.U8 desc[UR30][R32.64], R70 ;  /* 0x0000004620007986 */ /* 0x0007e2000c10111e */
[----:B------:R-:W-:Y:S02]  /*15cb0*/  IADD3 R36, P1, PT, R218, R230, RZ ;  /* 0x000000e6da247210 */ /* 0x000fe40007f3e0ff */
[----:B------:R-:W-:Y:S02]  /*15cc0*/  IADD3 R34, P2, PT, R35, R218, RZ ;  /* 0x000000da23227210 */ /* 0x000fe40007f5e0ff */
[----:B------:R-:W-:Y:S02]  /*15cd0*/  F2FP.SATFINITE.E4M3.F32.PACK_AB_MERGE_C R28, R13, R12, RZ ;  /* 0x0000000c0d1c723e */ /* 0x000fe400048070ff */
[----:B------:R-:W-:Y:S01]  /*15ce0*/  F2FP.SATFINITE.E4M3.F32.PACK_AB_MERGE_C R12, R161, R22, RZ ;  /* 0x00000016a10c723e */ /* 0x000fe200048070ff */
[C---:B------:R-:W-:Y:S01]  /*15cf0*/  IMAD R161, R230.reuse, 0xe2, RZ ;  /* 0x000000e2e6a17824 */ /* 0x040fe200078e02ff */
[----:B------:R-:W-:Y:S01]  /*15d00*/  F2FP.SATFINITE.E4M3.F32.PACK_AB_MERGE_C R24, R41, R40, RZ ;  /* 0x000000282918723e */ /* 0x000fe200048070ff */
[C---:B------:R-:W-:Y:S01]  /*15d10*/  IMAD.SHL.U32 R41, R230.reuse, 0x4, RZ ;  /* 0x00000004e6297824 */ /* 0x040fe200078e00ff */
[----:B------:R-:W-:Y:S01]  /*15d20*/  LEA.HI.X.SX32 R37, R230, R219, 0x1, P1 ;  /* 0x000000dbe6257211 */ /* 0x000fe200008f0eff */
[----:B0-----:R-:W-:Y:S01]  /*15d30*/  UIMAD UR7, UR6, 0x2e, URZ ;  /* 0x0000002e060778a4 */ /* 0x001fe2000f8e02ff */
[----:B------:R-:W-:-:S02]  /*15d40*/  SHF.R.S32.HI R45, RZ, 0x8, R45 ;  /* 0x00000008ff2d7819 */ /* 0x000fc4000001142d */
[----:B------:R-:W-:Y:S01]  /*15d50*/  F2FP.SATFINITE.E4M3.F32.PACK_AB_MERGE_C R22, R43, R42, RZ ;  /* 0x0000002a2b16723e */ /* 0x000fe200048070ff */
[C---:B------:R-:W-:Y:S01]  /*15d60*/  IMAD R42, R230.reuse, 0x5, RZ ;  /* 0x00000005e62a7824 */ /* 0x040fe200078e02ff */
[----:B------:R-:W-:Y:S01]  /*15d70*/  LEA.HI.X.SX32 R35, R35, R219, 0x1, P2 ;  /* 0x000000db23237211 */ /* 0x000fe200010f0eff */
[----:B------:R-:W-:Y:S01]  /*15d80*/  IMAD R43, R230, 0x6, RZ ;  /* 0x00000006e62b7824 */ /* 0x000fe200078e02ff */
[----:B------:R-:W-:Y:S01]  /*15d90*/  PRMT R44, R101, 0x9910, RZ ;  /* 0x00009910652c7816 */ /* 0x000fe200000000ff */
[----:B------:R0:W-:Y:S01]  /*15da0*/  STG.E.U8 desc[UR30][R36.64], R45 ;  /* 0x0000002d24007986 */ /* 0x0001e2000c10111e */
[----:B------:R-:W-:Y:S01]  /*15db0*/  IADD3 R38, P0, PT, R39, R218, RZ ;  /* 0x000000da27267210 */ /* 0x000fe20007f1e0ff */
[----:B--2---:R-:W-:Y:S01]  /*15dc0*/  UIMAD UR4, UR24, UR4, URZ ;  /* 0x00000004180472a4 */ /* 0x004fe2000f8e02ff */
[----:B------:R-:W-:Y:S01]  /*15dd0*/  F2FP.SATFINITE.E4M3.F32.PACK_AB_MERGE_C R17, R47, R46, RZ ;  /* 0x0000002e2f11723e */ /* 0x000fe200048070ff */
[----:B------:R2:W-:Y:S01]  /*15de0*/  STG.E.U8 desc[UR30][R34.64], R101 ;  /* 0x0000006522007986 */ /* 0x0005e2000c10111e */
[----:B------:R-:W-:-:S02]  /*15df0*/  IADD3 R40, P1, PT, R41, R218, RZ ;  /* 0x000000da29287210 */ /* 0x000fc40007f3e0ff */
[-C--:B------:R-:W-:Y:S02]  /*15e00*/  LEA.HI.X.SX32 R39, R39, R219.reuse, 0x1, P0 ;  /* 0x000000db27277211 */ /* 0x080fe400000f0eff */
[-C--:B---3--:R-:W-:Y:S02]  /*15e10*/  IADD3 R32, P2, PT, R42, R218.reuse, RZ ;  /* 0x000000da2a207210 */ /* 0x088fe40007f5e0ff */
[----:B------:R-:W-:Y:S01]  /*15e20*/  PRMT R47, R100, 0x9910, RZ ;  /* 0x00009910642f7816 */ /* 0x000fe200000000ff */
[C---:B0-----:R-:W-:Y:S01]  /*15e30*/  IMAD R37, R230.reuse, 0x7, RZ ;  /* 0x00000007e6257824 */ /* 0x041fe200078e02ff */
[----:B------:R-:W-:Y:S01]  /*15e40*/  SHF.R.S32.HI R45, RZ, 0x8, R44 ;  /* 0x00000008ff2d7819 */ /* 0x000fe2000001142c */
[C---:B------:R-:W-:Y:S01]  /*15e50*/  IMAD R44, R230.reuse, 0xa, RZ ;  /* 0x0000000ae62c7824 */ /* 0x040fe200078e02ff */
[----:B------:R-:W-:Y:S01]  /*15e60*/  PRMT R46, R99, 0x9910, RZ ;  /* 0x00009910632e7816 */ /* 0x000fe200000000ff */
[----:B--2---:R-:W-:Y:S01]  /*15e70*/  IMAD R101, R230, 0xc2, RZ ;  /* 0x000000c2e6657824 */ /* 0x004fe200078e02ff */
[----:B------:R-:W-:Y:S01]  /*15e80*/  IADD3 R34, P0, PT, R43, R218, RZ ;  /* 0x000000da2b227210 */ /* 0x000fe20007f1e0ff */
[----:B------:R0:W-:Y:S01]  /*15e90*/  STG.E.U8 desc[UR30][R38.64], R45 ;  /* 0x0000002d26007986 */ /* 0x0001e2000c10111e */
[----:B------:R-:W-:-:S02]  /*15ea0*/  LEA.HI.X.SX32 R41, R41, R219, 0x1, P1 ;  /* 0x000000db29297211 */ /* 0x000fc400008f0eff */
[-C--:B------:R-:W-:Y:S01]  /*15eb0*/  LEA.HI.X.SX32 R33, R42, R219.reuse, 0x1, P2 ;  /* 0x000000db2a217211 */ /* 0x080fe200010f0eff */
[C---:B------:R-:W-:Y:S01]  /*15ec0*/  IMAD.SHL.U32 R42, R230.reuse, 0x8, RZ ;  /* 0x00000008e62a7824 */ /* 0x040fe200078e00ff */
[----:B------:R-:W-:Y:S01]  /*15ed0*/  SHF.R.S32.HI R47, RZ, 0x8, R47 ;  /* 0x00000008ff2f7819 */ /* 0x000fe2000001142f */
[----:B------:R2:W-:Y:S01]  /*15ee0*/  STG.E.U8 desc[UR30][R40.64], R100 ;  /* 0x0000006428007986 */ /* 0x0005e2000c10111e */
[-C--:B------:R-:W-:Y:S01]  /*15ef0*/  LEA.HI.X.SX32 R35, R43, R219.reuse, 0x1, P0 ;  /* 0x000000db2b237211 */ /* 0x080fe200000f0eff */
[----:B------:R-:W-:Y:S01]  /*15f00*/  IMAD R43, R230, 0x9, RZ ;  /* 0x00000009e62b7824 */ /* 0x000fe200078e02ff */
[----:B------:R-:W-:Y:S01]  /*15f10*/  IADD3 R36, P0, PT, R37, R218, RZ ;  /* 0x000000da25247210 */ /* 0x000fe20007f1e0ff */
[----:B------:R3:W-:Y:S01]  /*15f20*/  STG.E.U8 desc[UR30][R32.64], R47 ;  /* 0x0000002f20007986 */ /* 0x0007e2000c10111e */
[----:B------:R-:W-:Y:S02]  /*15f30*/  F2FP.SATFINITE.E4M3.F32.PACK_AB_MERGE_C R18, R7, R6, RZ ;  /* 0x000000060712723e */ /* 0x000fe400048070ff */
[----:B0-----:R-:W-:Y:S01]  /*15f40*/  MOV R45, R46 ;  /* 0x0000002e002d7202 */ /* 0x001fe20000000f00 */
[----:B------:R0:W-:Y:S01]  /*15f50*/  STG.E.U8 desc[UR30][R34.64], R99 ;  /* 0x0000006322007986 */ /* 0x0001e2000c10111e */
[----:B------:R-:W-:-:S02]  /*15f60*/  LEA.HI.X.SX32 R37, R37, R219, 0x1, P0 ;  /* 0x000000db25257211 */ /* 0x000fc400000f0eff */
[----:B------:R-:W-:Y:S02]  /*15f70*/  SHF.R.S32.HI R45, RZ, 0x8, R45 ;  /* 0x00000008ff2d7819 */ /* 0x000fe4000001142d */
[-C--:B------:R-:W-:Y:S02]  /*15f80*/  IADD3 R38, P1, PT, R42, R218.reuse, RZ ;  /* 0x000000da2a267210 */ /* 0x080fe40007f3e0ff */
[----:B------:R-:W-:Y:S01]  /*15f90*/  PRMT R46, R97, 0x9910, RZ ;  /* 0x00009910612e7816 */ /* 0x000fe200000000ff */
[----:B------:R4:W-:Y:S01]  /*15fa0*/  STG.E.U8 desc[UR30][R36.64], R45 ;  /* 0x0000002d24007986 */ /* 0x0009e2000c10111e */
[CC--:B--2---:R-:W-:Y:S02]  /*15fb0*/  IADD3 R40, P2, PT, R43.reuse, R218.reuse, RZ ;  /* 0x000000da2b287210 */ /* 0x0c4fe40007f5e0ff */
[----:B---3--:R-:W-:Y:S01]  /*15fc0*/  PRMT R47, R98, 0x9910, RZ ;  /* 0x00009910622f7816 */ /* 0x008fe200000000ff */
[----:B0-----:R-:W-:Y:S01]  /*15fd0*/  IMAD R35, R230, 0xb, RZ ;  /* 0x0000000be6237824 */ /* 0x001fe200078e02ff */
[-C--:B------:R-:W-:Y:S01]  /*15fe0*/  IADD3 R32, P0, PT, R44, R218.reuse, RZ ;  /* 0x000000da2c207210 */ /* 0x080fe20007f1e0ff */
[----:B------:R-:W-:Y:S01]  /*15ff0*/  IMAD R99, R230, 0xc1, RZ ;  /* 0x000000c1e6637824 */ /* 0x000fe200078e02ff */
[-C--:B------:R-:W-:Y:S01]  /*16000*/  LEA.HI.X.SX32 R39, R42, R219.reuse, 0x1, P1 ;  /* 0x000000db2a277211 */ /* 0x080fe200008f0eff */
[C---:B------:R-:W-:Y:S01]  /*16010*/  IMAD R42, R230.reuse, 0xc, RZ ;  /* 0x0000000ce62a7824 */ /* 0x040fe200078e02ff */
[-C--:B------:R-:W-:Y:S01]  /*16020*/  LEA.HI.X.SX32 R41, R43, R219.reuse, 0x1, P2 ;  /* 0x000000db2b297211 */ /* 0x080fe200010f0eff */
[----:B------:R-:W-:Y:S01]  /*16030*/  IMAD R43, R230, 0xd, RZ ;  /* 0x0000000de62b7824 */ /* 0x000fe200078e02ff */
[----:B------:R-:W-:Y:S01]  /*16040*/  SHF.R.S32.HI R47, RZ, 0x8, R47 ;  /* 0x00000008ff2f7819 */ /* 0x000fe2000001142f */
[----:B----4-:R-:W-:Y:S01]  /*16050*/  IMAD.MOV.U32 R45, RZ, RZ, R46 ;  /* 0x000000ffff2d7224 */ /* 0x010fe200078e002e */
[----:B------:R-:W-:Y:S01]  /*16060*/  LEA.HI.X.SX32 R33, R44, R219, 0x1, P0 ;  /* 0x000000db2c217211 */ /* 0x000fe200000f0eff */
[----:B------:R-:W-:Y:S01]  /*16070*/  IMAD R44, R230, 0xe, RZ ;  /* 0x0000000ee62c7824 */ /* 0x000fe200078e02ff */
[-C--:B------:R-:W-:Y:S01]  /*16080*/  IADD3 R34, P0, PT, R35, R218.reuse, RZ ;  /* 0x000000da23227210 */ /* 0x080fe20007f1e0ff */
[----:B------:R0:W-:Y:S01]  /*16090*/  STG.E.U8 desc[UR30][R38.64], R98 ;  /* 0x0000006226007986 */ /* 0x0001e2000c10111e */
[----:B------:R-:W-:-:S02]  /*160a0*/  IADD3 R36, P1, PT, R42, R218, RZ ;  /* 0x000000da2a247210 */ /* 0x000fc40007f3e0ff */
[-C--:B------:R-:W-:Y:S01]  /*160b0*/  LEA.HI.X.SX32 R35, R35, R219.reuse, 0x1, P0 ;  /* 0x000000db23237211 */ /* 0x080fe200000f0eff */
[----:B------:R2:W-:Y:S01]  /*160c0*/  STG.E.U8 desc[UR30][R40.64], R47 ;  /* 0x0000002f28007986 */ /* 0x0005e2000c10111e */
[----:B------:R-:W-:Y:S02]  /*160d0*/  SHF.R.S32.HI R45, RZ, 0x8, R45 ;  /* 0x00000008ff2d7819 */ /* 0x000fe4000001142d */
[----:B------:R-:W-:Y:S01]  /*160e0*/  PRMT R46, R95, 0x9910, RZ ;  /* 0x000099105f2e7816 */ /* 0x000fe200000000ff */
[----:B------:R3:W-:Y:S01]  /*160f0*/  STG.E.U8 desc[UR30][R32.64], R97 ;  /* 0x0000006120007986 */ /* 0x0007e2000c10111e */
[----:B------:R-:W-:Y:S01]  /*16100*/  LEA.HI.X.SX32 R37, R42, R219, 0x1, P1 ;  /* 0x000000db2a257211 */ /* 0x000fe200008f0eff */
[----:B------:R-:W-:Y:S01]  /*16110*/  IMAD.SHL.U32 R42, R230, 0x10, RZ ;  /* 0x00000010e62a7824 */ /* 0x000fe200078e00ff */
[----:B------:R-:W-:Y:S01]  /*16120*/  F2FP.SATFINITE.E4M3.F32.PACK_AB_MERGE_C R7, R15, R14, RZ ;  /* 0x0000000e0f07723e */ /* 0x000fe200048070ff */
[----:B------:R4:W-:Y:S01]  /*16130*/  STG.E.U8 desc[UR30][R34.64], R45 ;  /* 0x0000002d22007986 */ /* 0x0009e2000c10111e */
[----:B0-----:R-:W-:-:S02]  /*16140*/  IADD3 R38, P2, PT, R43, R218, RZ ;  /* 0x000000da2b267210 */ /* 0x001fc40007f5e0ff */
[----:B------:R-:W-:Y:S01]  /*16150*/  F2FP.SATFINITE.E4M3.F32.PACK_AB_MERGE_C R15, R49, R48, RZ ;  /* 0x00000030310f723e */ /* 0x000fe200048070ff */
[----:B--2---:R-:W-:Y:S01]  /*16160*/  IMAD R41, R230, 0xf, RZ ;  /* 0x0000000fe6297824 */ /* 0x004fe200078e02ff */
[----:B------:R-:W-:Y:S01]  /*16170*/  PRMT R47, R96, 0x9910, RZ ;  /* 0x00009910602f7816 */ /* 0x000fe200000000ff */
[----:B------:R0:W-:Y:S01]  /*16180*/  STG.E.U8 desc[UR30][R36.64], R96 ;  /* 0x0000006024007986 */ /* 0x0001e2000c10111e */
[-C--:B------:R-:W-:Y:S01]  /*16190*/  LEA.HI.X.SX32 R39, R43, R219.reuse, 0x1, P2 ;  /* 0x000000db2b277211 */ /* 0x080fe200010f0eff */
[----:B------:R-:W-:Y:S01]  /*161a0*/  IMAD R43, R230, 0x11, RZ ;  /* 0x00000011e62b7824 */ /* 0x000fe200078e02ff */
[-C--:B---3--:R-:W-:Y:S01]  /*161b0*/  IADD3 R32, P0, PT, R44, R218.reuse, RZ ;  /* 0x000000da2c207210 */ /* 0x088fe20007f1e0ff */
        /* <DEDUP_REMOVED lines=11> */
[-C--:B0-----:R-:W-:Y:S02]  /*16270*/  IADD3 R36, P2, PT, R43, R218.reuse, RZ ;  /* 0x000000da2b247210 */ /* 0x081fe40007f5e0ff */
[----:B------:R-:W-:Y:S01]  /*16280*/  PRMT R46, R93, 0x9910, RZ ;  /* 0x000099105d2e7816 */ /* 0x000fe200000000ff */
[----:B------:R0:W-:Y:S01]  /*16290*/  STG.E.U8 desc[UR30][R34.64], R45 ;  /* 0x0000002d22007986 */ /* 0x0001e2000c10111e */
[-C--:B------:R-:W-:Y:S01]  /*162a0*/  LEA.HI.X.SX32 R41, R42, R219.reuse, 0x1, P1 ;  /* 0x000000db2a297211 */ /* 0x080fe200008f0eff */
[----:B--2---:R-:W-:Y:S01]  /*162b0*/  IMAD R39, R230, 0x13, RZ ;  /* 0x00000013e6277824 */ /* 0x004fe200078e02ff */
[----:B------:R-:W-:Y:S01]  /*162c0*/  PRMT R47, R94, 0x9910, RZ ;  /* 0x000099105e2f7816 */ /* 0x000fe200000000ff */
[C---:B------:R-:W-:Y:S01]  /*162d0*/  IMAD R42, R230.reuse, 0x14, RZ ;  /* 0x00000014e62a7824 */ /* 0x040fe200078e02ff */
[-C--:B------:R-:W-:Y:S01]  /*162e0*/  LEA.HI.X.SX32 R37, R43, R219.reuse, 0x1, P2 ;  /* 0x000000db2b257211 */ /* 0x080fe200010f0eff */
[----:B------:R-:W-:Y:S01]  /*162f0*/  IMAD R43, R230, 0x15, RZ ;  /* 0x00000015e62b7824 */ /* 0x000fe200078e02ff */
[-C--:B---3--:R-:W-:Y:S01]  /*16300*/  IADD3 R32, P0, PT, R44, R218.reuse, RZ ;  /* 0x000000da2c207210 */ /* 0x088fe20007f1e0ff */
[----:B------:R2:W-:Y:S01]  /*16310*/  STG.E.U8 desc[UR30][R40.64], R94 ;  /* 0x0000005e28007986 */ /* 0x0005e2000c10111e */
[----:B------:R-:W-:Y:S01]  /*16320*/  SHF.R.S32.HI R47, RZ, 0x8, R47 ;  /* 0x00000008ff2f7819 */ /* 0x000fe2000001142f */
[----:B------:R-:W-:Y:S01]  /*16330*/  IMAD R95, R230, 0xbf, RZ ;  /* 0x000000bfe65f7824 */ /* 0x000fe200078e02ff */
[----:B------:R-:W-:Y:S01]  /*16340*/  LEA.HI.X.SX32 R33, R44, R219, 0x1, P0 ;  /* 0x000000db2c217211 */ /* 0x000fe200000f0eff */
[----:B------:R-:W-:Y:S01]  /*16350*/  IMAD R44, R230, 0x16, RZ ;  /* 0x00000016e62c7824 */ /* 0x000fe200078e02ff */
[----:B0-----:R-:W-:Y:S01]  /*16360*/  IADD3 R34, P0, PT, R39, R218, RZ ;  /* 0x000000da27227210 */ /* 0x001fe20007f1e0ff */
[----:B------:R0:W-:Y:S01]  /*16370*/  STG.E.U8 desc[UR30][R36.64], R47 ;  /* 0x0000002f24007986 */ /* 0x0001e2000c10111e */
[----:B------:R-:W-:-:S02]  /*16380*/  MOV R45, R46 ;  /* 0x0000002e002d7202 */ /* 0x000fc40000000f00 */
[-C--:B------:R-:W-:Y:S01]  /*16390*/  IADD3 R38, P1, PT, R42, R218.reuse, RZ ;  /* 0x000000da2a267210 */ /* 0x080fe20007f3e0ff */
[----:B------:R3:W-:Y:S01]  /*163a0*/  STG.E.U8 desc[UR30][R32.64], R93 ;  /* 0x0000005d20007986 */ /* 0x0007e2000c10111e */
[-C--:B------:R-:W-:Y:S02]  /*163b0*/  LEA.HI.X.SX32 R35, R39, R219.reuse, 0x1, P0 ;  /* 0x000000db27237211 */ /* 0x080fe400000f0eff */
[----:B------:R-:W-:Y:S02]  /*163c0*/  SHF.R.S32.HI R45, RZ, 0x8, R45 ;  /* 0x00000008ff2d7819 */ /* 0x000fe4000001142d */
[-C--:B--2---:R-:W-:Y:S02]  /*163d0*/  IADD3 R40, P2, PT, R43, R218.reuse, RZ ;  /* 0x000000da2b287210 */ /* 0x084fe40007f5e0ff */
[----:B------:R-:W-:Y:S01]  /*163e0*/  PRMT R46, R91, 0x9910, RZ ;  /* 0x000099105b2e7816 */ /* 0x000fe200000000ff */
[----:B0-----:R-:W-:Y:S01]  /*163f0*/  IMAD R37, R230, 0x17, RZ ;  /* 0x00000017e6257824 */ /* 0x001fe200078e02ff */
[----:B------:R-:W-:Y:S01]  /*16400*/  PRMT R47, R92, 0x9910, RZ ;  /* 0x000099105c2f7816 */ /* 0x000fe200000000ff */
[----:B------:R0:W-:Y:S01]  /*16410*/  STG.E.U8 desc[UR30][R34.64], R45 ;  /* 0x0000002d22007986 */ /* 0x0001e2000c10111e */
[-C--:B------:R-:W-:Y:S01]  /*16420*/  LEA.HI.X.SX32 R39, R42, R219.reuse, 0x1, P1 ;  /* 0x000000db2a277211 */ /* 0x080fe200008f0eff */
[----:B------:R-:W-:Y:S01]  /*16430*/  IMAD R42, R230, 0x18, RZ ;  /* 0x00000018e62a7824 */ /* 0x000fe200078e02ff */
[-C--:B---3--:R-:W-:Y:S01]  /*16440*/  IADD3 R32, P0, PT, R44, R218.reuse, RZ ;  /* 0x000000da2c207210 */ /* 0x088fe20007f1e0ff */
[C---:B------:R-:W-:Y:S01]  /*16450*/  IMAD R93, R230.reuse, 0xbe, RZ ;  /* 0x000000bee65d7824 */ /* 0x040fe200078e02ff */
[-C--:B------:R-:W-:Y:S01]  /*16460*/  LEA.HI.X.SX32 R41, R43, R219.reuse, 0x1, P2 ;  /* 0x000000db2b297211 */ /* 0x080fe200010f0eff */
[----:B------:R-:W-:Y:S01]  /*16470*/  IMAD R43, R230, 0x19, RZ ;  /* 0x00000019e62b7824 */ /* 0x000fe200078e02ff */
[----:B------:R-:W-:Y:S01]  /*16480*/  SHF.R.S32.HI R47, RZ, 0x8, R47 ;  /* 0x00000008ff2f7819 */ /* 0x000fe2000001142f */
[----:B------:R2:W-:Y:S01]  /*16490*/  STG.E.U8 desc[UR30][R38.64], R92 ;  /* 0x0000005c26007986 */ /* 0x0005e2000c10111e */
[----:B------:R-:W-:Y:S01]  /*164a0*/  LEA.HI.X.SX32 R33, R44, R219, 0x1, P0 ;  /* 0x000000db2c217211 */ /* 0x000fe200000f0eff */
[----:B------:R-:W-:Y:S01]  /*164b0*/  IMAD R44, R230, 0x1a, RZ ;  /* 0x0000001ae62c7824 */ /* 0x000fe200078e02ff */
[-C--:B------:R-:W-:Y:S01]  /*164c0*/  IADD3 R36, P1, PT, R42, R218.reuse, RZ ;  /* 0x000000da2a247210 */ /* 0x080fe20007f3e0ff */
[----:B0-----:R-:W-:Y:S01]  /*164d0*/  IMAD.MOV.U32 R45, RZ, RZ, R46 ;  /* 0x000000ffff2d7224 */ /* 0x001fe200078e002e */
[----:B------:R-:W-:Y:S01]  /*164e0*/  IADD3 R34, P0, PT, R37, R218, RZ ;  /* 0x000000da25227210 */ /* 0x000fe20007f1e0ff */
[----:B------:R0:W-:Y:S01]  /*164f0*/  STG.E.U8 desc[UR30][R40.64], R47 ;  /* 0x0000002f28007986 */ /* 0x0001e2000c10111e */
[----:B------:R-:W-:-:S02]  /*16500*/  PRMT R46, R89, 0x9910, RZ ;  /* 0x00009910592e7816 */ /* 0x000fc400000000ff */
[-C--:B------:R-:W-:Y:S01]  /*16510*/  LEA.HI.X.SX32 R35, R37, R219.reuse, 0x1, P0 ;  /* 0x000000db25237211 */ /* 0x080fe200000f0eff */
[----:B------:R3:W-:Y:S01]  /*16520*/  STG.E.U8 desc[UR30][R32.64], R91 ;  /* 0x0000005b20007986 */ /* 0x0007e2000c10111e */
[----:B------:R-:W-:Y:S02]  /*16530*/  SHF.R.S32.HI R45, RZ, 0x8, R45 ;  /* 0x00000008ff2d7819 */ /* 0x000fe4000001142d */
[CC--:B--2---:R-:W-:Y:S02]  /*16540*/  IADD3 R38, P2, PT, R43.reuse, R218.reuse, RZ ;  /* 0x000000da2b267210 */ /* 0x0c4fe40007f5e0ff */
[-C--:B------:R-:W-:Y:S01]  /*16550*/  LEA.HI.X.SX32 R37, R42, R219.reuse, 0x1, P1 ;  /* 0x000000db2a257211 */ /* 0x080fe200008f0eff */
[C---:B------:R-:W-:Y:S01]  /*16560*/  IMAD R42, R230.reuse, 0x1c, RZ ;  /* 0x0000001ce62a7824 */ /* 0x040fe200078e02ff */
[-C--:B------:R-:W-:Y:S01]  /*16570*/  LEA.HI.X.SX32 R39, R43, R219.reuse, 0x1, P2 ;  /* 0x000000db2b277211 */ /* 0x080fe200010f0eff */
[----:B0-----:R-:W-:Y:S01]  /*16580*/  IMAD R41, R230, 0x1b, RZ ;  /* 0x0000001be6297824 */ /* 0x001fe200078e02ff */
[----:B------:R-:W-:Y:S01]  /*16590*/  PRMT R47, R90, 0x9910, RZ ;  /* 0x000099105a2f7816 */ /* 0x000fe200000000ff */
[----:B------:R0:W-:Y:S01]  /*165a0*/  STG.E.U8 desc[UR30][R34.64], R45 ;  /* 0x0000002d22007986 */ /* 0x0001e2000c10111e */
[----:B------:R-:W-:Y:S01]  /*165b0*/  IMAD R43, R230, 0x1d, RZ ;  /* 0x0000001de62b7824 */ /* 0x000fe200078e02ff */
[-C--:B---3--:R-:W-:Y:S01]  /*165c0*/  IADD3 R32, P0, PT, R44, R218.reuse, RZ ;  /* 0x000000da2c207210 */ /* 0x088fe20007f1e0ff */
[----:B------:R-:W-:Y:S01]  /*165d0*/  IMAD R91, R230, 0xbd, RZ ;  /* 0x000000bde65b7824 */ /* 0x000fe200078e02ff */
[----:B------:R-:W-:Y:S01]  /*165e0*/  SHF.R.S32.HI R47, RZ, 0x8, R47 ;  /* 0x00000008ff2f7819 */ /* 0x000fe2000001142f */
[----:B------:R2:W-:Y:S01]  /*165f0*/  STG.E.U8 desc[UR30][R36.64], R90 ;  /* 0x0000005a24007986 */ /* 0x0005e2000c10111e */
[----:B------:R-:W-:Y:S01]  /*16600*/  LEA.HI.X.SX32 R33, R44, R219, 0x1, P0 ;  /* 0x000000db2c217211 */ /* 0x000fe200000f0eff */
[----:B------:R-:W-:Y:S01]  /*16610*/  IMAD R44, R230, 0x1e, RZ ;  /* 0x0000001ee62c7824 */ /* 0x000fe200078e02ff */
[----:B------:R-:W-:Y:S01]  /*16620*/  IADD3 R40, P1, PT, R42, R218, RZ ;  /* 0x000000da2a287210 */ /* 0x000fe20007f3e0ff */
[----:B------:R3:W-:Y:S01]  /*16630*/  STG.E.U8 desc[UR30][R38.64], R47 ;  /* 0x0000002f26007986 */ /* 0x0007e2000c10111e */
[----:B------:R-:W-:-:S02]  /*16640*/  PRMT R49, R88, 0x9910, RZ ;  /* 0x0000991058317816 */ /* 0x000fc400000000ff */
[-C--:B0-----:R-:W-:Y:S01]  /*16650*/  IADD3 R34, P0, PT, R41, R218.reuse, RZ ;  /* 0x000000da29227210 */ /* 0x081fe20007f1e0ff */
[----:B------:R-:W-:Y:S01]  /*16660*/  IMAD.MOV.U32 R45, RZ, RZ, R46 ;  /* 0x000000ffff2d7224 */ /* 0x000fe200078e002e */
[----:B------:R0:W-:Y:S01]  /*16670*/  STG.E.U8 desc[UR30][R32.64], R89 ;  /* 0x0000005920007986 */ /* 0x0001e2000c10111e */
[----:B------:R-:W-:Y:S01]  /*16680*/  SHF.R.S32.HI R49, RZ, 0x8, R49 ;  /* 0x00000008ff317819 */ /* 0x000fe20000011431 */
[C---:B------:R-:W-:Y:S01]  /*16690*/  IMAD R46, R230.reuse, 0x22, RZ ;  /* 0x00000022e62e7824 */ /* 0x040fe200078e02ff */
[----:B--2---:R-:W-:Y:S02]  /*166a0*/  IADD3 R36, P2, PT, R43, R218, RZ ;  /* 0x000000da2b247210 */ /* 0x004fe40007f5e0ff */
[-C--:B------:R-:W-:Y:S01]  /*166b0*/  LEA.HI.X.SX32 R35, R41, R219.reuse, 0x1, P0 ;  /* 0x000000db29237211 */ /* 0x080fe200000f0eff */
[C---:B---3--:R-:W-:Y:S01]  /*166c0*/  IMAD R39, R230.reuse, 0x1f, RZ ;  /* 0x0000001fe6277824 */ /* 0x048fe200078e02ff */
[----:B------:R-:W-:Y:S01]  /*166d0*/  SHF.R.S32.HI R47, RZ, 0x8, R45 ;  /* 0x00000008ff2f7819 */ /* 0x000fe2000001142d */
[----:B------:R-:W-:Y:S01]  /*166e0*/  IMAD R45, R230, 0x21, RZ ;  /* 0x00000021e62d7824 */ /* 0x000fe200078e02ff */
[----:B------:R-:W-:-:S02]  /*166f0*/  LEA.HI.X.SX32 R41, R42, R219, 0x1, P1 ;  /* 0x000000db2a297211 */ /* 0x000fc400008f0eff */
[-C--:B0-----:R-:W-:Y:S01]  /*16700*/  IADD3 R32, P0, PT, R44, R218.reuse, RZ ;  /* 0x000000da2c207210 */ /* 0x081fe20007f1e0ff */
[----:B------:R0:W-:Y:S01]  /*16710*/  STG.E.U8 desc[UR30][R34.64], R47 ;  /* 0x0000002f22007986 */ /* 0x0001e2000c10111e */
[-C--:B------:R-:W-:Y:S01]  /*16720*/  LEA.HI.X.SX32 R37, R43, R219.reuse, 0x1, P2 ;  /* 0x000000db2b257211 */ /* 0x080fe200010f0eff */
[----:B------:R-:W-:Y:S01]  /*16730*/  IMAD R89, R230, 0xbc, RZ ;  /* 0x000000bce6597824 */ /* 0x000fe200078e02ff */
[-C--:B------:R-:W-:Y:S01]  /*16740*/  LEA.HI.X.SX32 R33, R44, R219.reuse, 0x1, P0 ;  /* 0x000000db2c217211 */ /* 0x080fe200000f0eff */
[----:B------:R-:W-:Y:S01]  /*16750*/  IMAD.SHL.U32 R44, R230, 0x20, RZ ;  /* 0x00000020e62c7824 */ /* 0x000fe200078e00ff */
[----:B------:R-:W-:Y:S01]  /*16760*/  IADD3 R42, P0, PT, R39, R218, RZ ;  /* 0x000000da272a7210 */ /* 0x000fe20007f1e0ff */
[----:B------:R2:W-:Y:S01]  /*16770*/  STG.E.U8 desc[UR30][R40.64], R88 ;  /* 0x0000005828007986 */ /* 0x0005e2000c10111e */
[----:B------:R-:W-:Y:S02]  /*16780*/  PRMT R38, R87, 0x9910, RZ ;  /* 0x0000991057267816 */ /* 0x000fe400000000ff */
[----:B------:R-:W-:Y:S01]  /*16790*/  LEA.HI.X.SX32 R43, R39, R219, 0x1, P0 ;  /* 0x000000db272b7211 */ /* 0x000fe200000f0eff */
[----:B------:R3:W-:Y:S01]  /*167a0*/  STG.E.U8 desc[UR30][R36.64], R49 ;  /* 0x0000003124007986 */ /* 0x0007e2000c10111e */
[----:B------:R-:W-:-:S02]  /*167b0*/  F2FP.SATFINITE.E4M3.F32.PACK_AB_MERGE_C R14, R31, R30, RZ ;  /* 0x0000001e1f0e723e */ /* 0x000fc400048070ff */
[----:B0-----:R-:W-:Y:S01]  /*167c0*/  MOV R35, R38 ;  /* 0x0000002600237202 */ /* 0x001fe20000000f00 */
[----:B------:R0:W-:Y:S01]  /*167d0*/  STG.E.U8 desc[UR30][R32.64], R87 ;  /* 0x0000005720007986 */ /* 0x0001e2000c10111e */
[-C--:B------:R-:W-:Y:S02]  /*167e0*/  IADD3 R34, P1, PT, R44, R218.reuse, RZ ;  /* 0x000000da2c227210 */ /* 0x080fe40007f3e0ff */
[CC--:B------:R-:W-:Y:S02]  /*167f0*/  IADD3 R38, P2, PT, R45.reuse, R218.reuse, RZ ;  /* 0x000000da2d267210 */ /* 0x0c0fe40007f5e0ff */
[----:B------:R-:W-:Y:S02]  /*16800*/  PRMT R47, R86, 0x9910, RZ ;  /* 0x00009910562f7816 */ /* 0x000fe400000000ff */
[----:B--2---:R-:W-:Y:S01]  /*16810*/  SHF.R.S32.HI R41, RZ, 0x8, R35 ;  /* 0x00000008ff297819 */ /* 0x004fe20000011423 */
[----:B---3--:R-:W-:Y:S01]  /*16820*/  IMAD R37, R230, 0x23, RZ ;  /* 0x00000023e6257824 */ /* 0x008fe200078e02ff */
[-C--:B------:R-:W-:Y:S01]  /*16830*/  LEA.HI.X.SX32 R35, R44, R219.reuse, 0x1, P1 ;  /* 0x000000db2c237211 */ /* 0x080fe200008f0eff */
[C---:B------:R-:W-:Y:S01]  /*16840*/  IMAD R44, R230.reuse, 0x24, RZ ;  /* 0x00000024e62c7824 */ /* 0x040fe200078e02ff */
[-C--:B------:R-:W-:Y:S01]  /*16850*/  LEA.HI.X.SX32 R39, R45, R219.reuse, 0x1, P2 ;  /* 0x000000db2d277211 */ /* 0x080fe200010f0eff */
[----:B------:R-:W-:Y:S01]  /*16860*/  IMAD R45, R230, 0x25, RZ ;  /* 0x00000025e62d7824 */ /* 0x000fe200078e02ff */
[----:B0-----:R-:W-:Y:S01]  /*16870*/  IADD3 R32, P0, PT, R46, R218, RZ ;  /* 0x000000da2e207210 */ /* 0x001fe20007f1e0ff */
[----:B------:R0:W-:Y:S01]  /*16880*/  STG.E.U8 desc[UR30][R42.64], R41 ;  /* 0x000000292a007986 */ /* 0x0001e2000c10111e */
[----:B------:R-:W-:Y:S01]  /*16890*/  SHF.R.S32.HI R47, RZ, 0x8, R47 ;  /* 0x00000008ff2f7819 */ /* 0x000fe2000001142f */
[----:B------:R-:W-:Y:S01]  /*168a0*/  IMAD R87, R230, 0xbb, RZ ;  /* 0x000000bbe6577824 */ /* 0x000fe200078e02ff */
[----:B------:R-:W-:Y:S01]  /*168b0*/  LEA.HI.X.SX32 R33, R46, R219, 0x1, P0 ;  /* 0x000000db2e217211 */ /* 0x000fe200000f0eff */
[----:B------:R2:W-:Y:S01]  /*168c0*/  STG.E.U8 desc[UR30][R34.64], R86 ;  /* 0x0000005622007986 */ /* 0x0005e2000c10111e */
[----:B------:R-:W-:-:S02]  /*168d0*/  PRMT R46, R85, 0x9910, RZ ;  /* 0x00009910552e7816 */ /* 0x000fc400000000ff */
[-C--:B------:R-:W-:Y:S01]  /*168e0*/  IADD3 R40, P0, PT, R37, R218.reuse, RZ ;  /* 0x000000da25287210 */ /* 0x080fe20007f1e0ff */
[----:B------:R3:W-:Y:S01]  /*168f0*/  STG.E.U8 desc[UR30][R38.64], R47 ;  /* 0x0000002f26007986 */ /* 0x0007e2000c10111e */
[-C--:B------:R-:W-:Y:S02]  /*16900*/  IADD3 R36, P1, PT, R44, R218.reuse, RZ ;  /* 0x000000da2c247210 */ /* 0x080fe40007f3e0ff */
[----:B------:R-:W-:Y:S01]  /*16910*/  PRMT R49, R139, 0x9910, RZ ;  /* 0x000099108b317816 */ /* 0x000fe200000000ff */
[----:B0-----:R-:W-:Y:S01]  /*16920*/  IMAD.MOV.U32 R43, RZ, RZ, R46 ;  /* 0x000000ffff2b7224 */ /* 0x001fe200078e002e */
[----:B------:R0:W-:Y:S01]  /*16930*/  STG.E.U8 desc[UR30][R32.64], R85 ;  /* 0x0000005520007986 */ /* 0x0001e2000c10111e */
[----:B------:R-:W-:Y:S01]  /*16940*/  IMAD R42, R230, 0x26, RZ ;  /* 0x00000026e62a7824 */ /* 0x000fe200078e02ff */
[----:B------:R-:W-:Y:S02]  /*16950*/  LEA.HI.X.SX32 R41, R37, R219, 0x1, P0 ;  /* 0x000000db25297211 */ /* 0x000fe400000f0eff */
[----:B--2---:R-:W-:-:S02]  /*16960*/  IADD3 R34, P2, PT, R45, R218, RZ ;  /* 0x000000da2d227210 */ /* 0x004fc40007f5e0ff */
[----:B------:R-:W-:Y:S01]  /*16970*/  SHF.R.S32.HI R43, RZ, 0x8, R43 ;  /* 0x00000008ff2b7819 */ /* 0x000fe2000001142b */
[----:B---3--:R-:W2:Y:S01]  /*16980*/  LDC R47, c[0x0][0x398] ;  /* 0x0000e600ff2f7b82 */ /* 0x008ea20000000800 */
[-C--:B------:R-:W-:Y:S02]  /*16990*/  LEA.HI.X.SX32 R37, R44, R219.reuse, 0x1, P1 ;  /* 0x000000db2c257211 */ /* 0x080fe400008f0eff */
[----:B------:R-:W-:Y:S01]  /*169a0*/  LEA.HI.X.SX32 R35, R45, R219, 0x1, P2 ;  /* 0x000000db2d237211 */ /* 0x000fe200010f0eff */
[----:B------:R3:W-:Y:S01]  /*169b0*/  STG.E.U8 desc[UR30][R40.64], R43 ;  /* 0x0000002b28007986 */ /* 0x0007e2000c10111e */
[----:B0-----:R-:W-:Y:S01]  /*169c0*/  PRMT R32, R84, 0x9910, RZ ;  /* 0x0000991054207816 */ /* 0x001fe200000000ff */
[----:B------:R-:W-:Y:S01]  /*169d0*/  IMAD R33, R230, 0x27, RZ ;  /* 0x00000027e6217824 */ /* 0x000fe200078e02ff */
[----:B------:R-:W-:Y:S01]  /*169e0*/  IADD3 R38, P0, PT, R42, R218, RZ ;  /* 0x000000da2a267210 */ /* 0x000fe20007f1e0ff */
[----:B------:R0:W-:Y:S01]  /*169f0*/  STG.E.U8 desc[UR30][R36.64], R84 ;  /* 0x0000005424007986 */ /* 0x0001e2000c10111e */
[----:B------:R-:W-:Y:S01]  /*16a00*/  SHF.R.S32.HI R45, RZ, 0x8, R32 ;  /* 0x00000008ff2d7819 */ /* 0x000fe20000011420 */
[----:B------:R-:W-:Y:S01]  /*16a10*/  IMAD R85, R230, 0xba, RZ ;  /* 0x000000bae6557824 */ /* 0x000fe200078e02ff */
[----:B------:R-:W-:-:S02]  /*16a20*/  PRMT R32, R83, 0x9910, RZ ;  /* 0x0000991053207816 */ /* 0x000fc400000000ff */
[-C--:B------:R-:W-:Y:S01]  /*16a30*/  LEA.HI.X.SX32 R39, R42, R219.reuse, 0x1, P0 ;  /* 0x000000db2a277211 */ /* 0x080fe200000f0eff */
[----:B------:R4:W-:Y:S01]  /*16a40*/  STG.E.U8 desc[UR30][R34.64], R45 ;  /* 0x0000002d22007986 */ /* 0x0009e2000c10111e */
[C---:B------:R-:W-:Y:S01]  /*16a50*/  IMAD R42, R230.reuse, 0x28, RZ ;  /* 0x00000028e62a7824 */ /* 0x040fe200078e02ff */
[C---:B---3--:R-:W-:Y:S01]  /*16a60*/  IADD3 R40, P0, PT, R33.reuse, R218, RZ ;  /* 0x000000da21287210 */ /* 0x048fe20007f1e0ff */
[----:B------:R-:W-:Y:S01]  /*16a70*/  IMAD R43, R230, 0x29, RZ ;  /* 0x00000029e62b7824 */ /* 0x000fe200078e02ff */
[----:B------:R3:W-:Y:S01]  /*16a80*/  STG.E.U8 desc[UR30][R38.64], R83 ;  /* 0x0000005326007986 */ /* 0x0007e2000c10111e */
[----:B------:R-:W-:Y:S01]  /*16a90*/  PRMT R44, R78, 0x9910, RZ ;  /* 0x000099104e2c7816 */ /* 0x000fe200000000ff */
[----:B0-----:R-:W-:Y:S01]  /*16aa0*/  IMAD R37, R230, 0x2a, RZ ;  /* 0x0000002ae6257824 */ /* 0x001fe200078e02ff */
[----:B------:R-:W-:Y:S02]  /*16ab0*/  LEA.HI.X.SX32 R41, R33, R219, 0x1, P0 ;  /* 0x000000db21297211 */ /* 0x000fe400000f0eff */
[----:B------:R-:W-:-:S02]  /*16ac0*/  PRMT R36, R77, 0x9910, RZ ;  /* 0x000099104d247816 */ /* 0x000fc400000000ff */
[----:B------:R-:W-:Y:S01]  /*16ad0*/  PRMT R46, R74, 0x9910, RZ ;  /* 0x000099104a2e7816 */ /* 0x000fe200000000ff */
[----:B----4-:R-:W-:Y:S01]  /*16ae0*/  IMAD.MOV.U32 R34, RZ, RZ, R32 ;  /* 0x000000ffff227224 */ /* 0x010fe200078e0020 */
[-C--:B------:R-:W-:Y:S02]  /*16af0*/  IADD3 R32, P1, PT, R42, R218.reuse, RZ ;  /* 0x000000da2a207210 */ /* 0x080fe40007f3e0ff */
[----:B------:R-:W-:Y:S01]  /*16b00*/  PRMT R45, R81, 0x9910, RZ ;  /* 0x00009910512d7816 */ /* 0x000fe200000000ff */
[C---:B---3--:R-:W-:Y:S01]  /*16b10*/  IMAD R38, R230.reuse, 0x2b, RZ ;  /* 0x0000002be6267824 */ /* 0x048fe200078e02ff */
[----:B------:R-:W-:Y:S01]  /*16b20*/  SHF.R.S32.HI R39, RZ, 0x8, R34 ;  /* 0x00000008ff277819 */ /* 0x000fe20000011422 */
[----:B------:R-:W-:Y:S01]  /*16b30*/  IMAD R83, R230, 0xb9, RZ ;  /* 0x000000b9e6537824 */ /* 0x000fe200078e02ff */
[CC--:B------:R-:W-:Y:S02]  /*16b40*/  IADD3 R34, P0, PT, R43.reuse, R218.reuse, RZ ;  /* 0x000000da2b227210 */ /* 0x0c0fe40007f1e0ff */
[-C--:B------:R-:W-:Y:S01]  /*16b50*/  LEA.HI.X.SX32 R33, R42, R219.reuse, 0x1, P1 ;  /* 0x000000db2a217211 */ /* 0x080fe200008f0eff */
[----:B------:R0:W-:Y:S01]  /*16b60*/  STG.E.U8 desc[UR30][R40.64], R39 ;  /* 0x0000002728007986 */ /* 0x0001e2000c10111e */
[-C--:B------:R-:W-:Y:S01]  /*16b70*/  LEA.HI.X.SX32 R35, R43, R219.reuse, 0x1, P0 ;  /* 0x000000db2b237211 */ /* 0x080fe200000f0eff */
[----:B------:R-:W-:Y:S01]  /*16b80*/  IMAD R42, R234, UR5, RZ ;  /* 0x00000005ea2a7c24 */ /* 0x000fe2000f8e02ff */
[----:B------:R-:W-:Y:S01]  /*16b90*/  SHF.R.S32.HI R43, RZ, 0x8, R36 ;  /* 0x00000008ff2b7819 */ /* 0x000fe20000011424 */
[----:B------:R3:W-:Y:S01]  /*16ba0*/  STG.E.U8 desc[UR30][R32.64], R77 ;  /* 0x0000004d20007986 */ /* 0x0007e2000c10111e */
[CC--:B------:R-:W-:Y:S01]  /*16bb0*/  IADD3 R36, P0, PT, R37.reuse, R218.reuse, RZ ;  /* 0x000000da25247210 */ /* 0x0c0fe20007f1e0ff */
[----:B------:R-:W-:Y:S01]  /*16bc0*/  UIMAD UR5, UR6, 0x2b, URZ ;  /* 0x0000002b060578a4 */ /* 0x000fe2000f8e02ff */
[----:B--2---:R-:W-:Y:S01]  /*16bd0*/  IADD3 R47, PT, PT, R42, UR4, R47 ;  /* 0x000000042a2f7c10 */ /* 0x004fe2000fffe02f */
[----:B------:R2:W-:Y:S01]  /*16be0*/  STG.E.U8 desc[UR30][R34.64], R43 ;  /* 0x0000002b22007986 */ /* 0x0005e2000c10111e */
[-C--:B------:R-:W-:Y:S01]  /*16bf0*/  LEA.HI.X.SX32 R37, R37, R219.reuse, 0x1, P0 ;  /* 0x000000db25257211 */ /* 0x080fe200000f0eff */
[----:B------:R-:W-:Y:S01]  /*16c00*/  UIMAD UR4, UR6, 0x2c, URZ ;  /* 0x0000002c060478a4 */ /* 0x000fe2000f8e02ff */
[-C--:B------:R-:W-:Y:S01]  /*16c10*/  IADD3 RZ, P0, PT, R38, R218.reuse, RZ ;  /* 0x000000da26ff7210 */ /* 0x080fe20007f1e0ff */
[----:B0-----:R-:W-:Y:S01]  /*16c20*/  IMAD R39, R230, 0x2e, RZ ;  /* 0x0000002ee6277824 */ /* 0x001fe200078e02ff */
[----:B------:R-:W-:Y:S01]  /*16c30*/  PRMT R41, R82, 0x9910, RZ ;  /* 0x0000991052297816 */ /* 0x000fe200000000ff */
[----:B------:R0:W-:Y:S01]  /*16c40*/  STG.E.U8 desc[UR30][R36.64], R82 ;  /* 0x0000005224007986 */ /* 0x0001e2000c10111e */
[----:B------:R-:W-:Y:S01]  /*16c50*/  IMAD R40, R230, 0x30, RZ ;  /* 0x00000030e6287824 */ /* 0x000fe200078e02ff */
[-C--:B---3--:R-:W-:Y:S01]  /*16c60*/  LEA.HI.X.SX32 R33, R38, R219.reuse, 0x1, P0 ;  /* 0x000000db26217211 */ /* 0x088fe200000f0eff */
[C---:B------:R-:W-:Y:S01]  /*16c70*/  IMAD R38, R230.reuse, 0x2d, RZ ;  /* 0x0000002de6267824 */ /* 0x040fe200078e02ff */
[----:B------:R-:W-:Y:S01]  /*16c80*/  SHF.R.S32.HI R41, RZ, 0x8, R41 ;  /* 0x00000008ff297819 */ /* 0x000fe20000011429 */
[----:B------:R-:W-:Y:S01]  /*16c90*/  VIADD R32, R47, UR5 ;  /* 0x000000052f207c36 */ /* 0x000fe20008000000 */
[----:B------:R-:W-:Y:S01]  /*16ca0*/  UIMAD UR5, UR6, 0x2d, URZ ;  /* 0x0000002d060578a4 */ /* 0x000fe2000f8e02ff */
[----:B--2---:R-:W-:Y:S01]  /*16cb0*/  IMAD R35, R230, 0x2c, RZ ;  /* 0x0000002ce6237824 */ /* 0x004fe200078e02ff */
[----:B------:R-:W-:Y:S01]  /*16cc0*/  PRMT R43, R80, 0x9910, RZ ;  /* 0x00009910502b7816 */ /* 0x000fe200000000ff */
[----:B------:R-:W-:Y:S01]  /*16cd0*/  IMAD R42, R230, 0x34, RZ ;  /* 0x00000034e62a7824 */ /* 0x000fe200078e02ff */
[-C--:B------:R-:W-:Y:S01]  /*16ce0*/  IADD3 RZ, P1, PT, R38, R218.reuse, RZ ;  /* 0x000000da26ff7210 */ /* 0x080fe20007f3e0ff */
[----:B------:R2:W-:Y:S01]  /*16cf0*/  STG.E.U8 desc[UR30][R32.64], R41 ;  /* 0x0000002920007986 */ /* 0x0005e2000c10111e */
[-C--:B------:R-:W-:Y:S01]  /*16d00*/  IADD3 RZ, P0, PT, R35, R218.reuse, RZ ;  /* 0x000000da23ff7210 */ /* 0x080fe20007f1e0ff */
[C---:B0-----:R-:W-:Y:S01]  /*16d10*/  VIADD R36, R47.reuse, UR5 ;  /* 0x000000052f247c36 */ /* 0x041fe20008000000 */
[----:B------:R-:W-:Y:S01]  /*16d20*/  IADD3 R34, PT, PT, R47, UR4, RZ ;  /* 0x000000042f227c10 */ /* 0x000fe2000fffe0ff */
[----:B------:R-:W-:Y:S01]  /*16d30*/  UIMAD UR4, UR6, 0x2f, URZ ;  /* 0x0000002f060478a4 */ /* 0x000fe2000f8e02ff */
[-C--:B------:R-:W-:Y:S01]  /*16d40*/  LEA.HI.X.SX32 R35, R35, R219.reuse, 0x1, P0 ;  /* 0x000000db23237211 */ /* 0x080fe200000f0eff */
[----:B------:R-:W-:Y:S01]  /*16d50*/  UIMAD UR5, UR6, 0x30, URZ ;  /* 0x00000030060578a4 */ /* 0x000fe2000f8e02ff */
[CC--:B------:R-:W-:Y:S01]  /*16d60*/  IADD3 RZ, P0, PT, R39.reuse, R218.reuse, RZ ;  /* 0x000000da27ff7210 */ /* 0x0c0fe20007f1e0ff */
[----:B------:R-:W-:Y:S01]  /*16d70*/  IMAD R77, R230, 0xb6, RZ ;  /* 0x000000b6e64d7824 */ /* 0x000fe200078e02ff */
[-C--:B------:R-:W-:Y:S01]  /*16d80*/  LEA.HI.X.SX32 R37, R38, R219.reuse, 0x1, P1 ;  /* 0x000000db26257211 */ /* 0x080fe200008f0eff */
[----:B------:R0:W-:Y:S01]  /*16d90*/  STG.E.U8 desc[UR30][R34.64], R80 ;  /* 0x0000005022007986 */ /* 0x0001e2000c10111e */
[----:B------:R-:W-:Y:S01]  /*16da0*/  SHF.R.S32.HI R43, RZ, 0x8, R43 ;  /* 0x00000008ff2b7819 */ /* 0x000fe2000001142b */
[C---:B--2---:R-:W-:Y:S01]  /*16db0*/  IMAD R41, R230.reuse, 0x31, RZ ;  /* 0x00000031e6297824 */ /* 0x044fe200078e02ff */
[----:B------:R-:W-:Y:S01]  /*16dc0*/  LEA.HI.X.SX32 R33, R39, R219, 0x1, P0 ;  /* 0x000000db27217211 */ /* 0x000fe200000f0eff */
[----:B------:R-:W-:Y:S01]  /*16dd0*/  IMAD R39, R230, 0x2f, RZ ;  /* 0x0000002fe6277824 */ /* 0x000fe200078e02ff */
[-C--:B------:R-:W-:Y:S01]  /*16de0*/  IADD3 RZ, P1, PT, R40, R218.reuse, RZ ;  /* 0x000000da28ff7210 */ /* 0x080fe20007f3e0ff */
[----:B------:R2:W-:Y:S01]  /*16df0*/  STG.E.U8 desc[UR30][R36.64], R43 ;  /* 0x0000002b24007986 */ /* 0x0005e2000c10111e */
[----:B------:R-:W-:Y:S01]  /*16e00*/  VIADD R32, R47, UR7 ;  /* 0x000000072f207c36 */ /* 0x000fe20008000000 */
[----:B------:R-:W-:Y:S01]  /*16e10*/  UIMAD UR7, UR6, 0x31, URZ ;  /* 0x00000031060778a4 */ /* 0x000fe2000f8e02ff */
[----:B------:R-:W-:-:S02]  /*16e20*/  IADD3 RZ, P0, PT, R39, R218, RZ ;  /* 0x000000da27ff7210 */ /* 0x000fc40007f1e0ff */
[----:B------:R-:W-:Y:S01]  /*16e30*/  IADD3 RZ, P2, PT, R41, R218, RZ ;  /* 0x000000da29ff7210 */ /* 0x000fe20007f5e0ff */
[----:B0-----:R-:W-:Y:S01]  /*16e40*/  VIADD R34, R47, UR4 ;  /* 0x000000042f227c36 */ /* 0x001fe20008000000 */
[-C--:B------:R-:W-:Y:S01]  /*16e50*/  LEA.HI.X.SX32 R35, R39, R219.reuse, 0x1, P0 ;  /* 0x000000db27237211 */ /* 0x080fe200000f0eff */
[----:B------:R0:W-:Y:S01]  /*16e60*/  STG.E.U8 desc[UR30][R32.64], R79 ;  /* 0x0000004f20007986 */ /* 0x0001e2000c10111e */
[----:B------:R-:W-:Y:S01]  /*16e70*/  VIADD R38, R47, UR7 ;  /* 0x000000072f267c36 */ /* 0x000fe20008000000 */
[----:B------:R-:W-:Y:S01]  /*16e80*/  LEA.HI.X.SX32 R39, R41, R219, 0x1, P2 ;  /* 0x000000db29277211 */ /* 0x000fe200010f0eff */
[----:B------:R-:W-:Y:S01]  /*16e90*/  IMAD R41, R230, 0x33, RZ ;  /* 0x00000033e6297824 */ /* 0x000fe200078e02ff */
[----:B--2---:R-:W-:Y:S01]  /*16ea0*/  PRMT R43, R79, 0x9910, RZ ;  /* 0x000099104f2b7816 */ /* 0x004fe200000000ff */
[----:B------:R-:W-:Y:S01]  /*16eb0*/  UIMAD UR4, UR6, 0x32, URZ ;  /* 0x00000032060478a4 */ /* 0x000fe2000f8e02ff */
[----:B------:R-:W-:Y:S01]  /*16ec0*/  IADD3 R36, PT, PT, R47, UR5, RZ ;  /* 0x000000052f247c10 */ /* 0x000fe2000fffe0ff */
[----:B------:R-:W-:Y:S01]  /*16ed0*/  UIMAD UR6, UR6, 0x33, URZ ;  /* 0x00000033060678a4 */ /* 0x000fe2000f8e02ff */
[----:B------:R-:W-:-:S02]  /*16ee0*/  SHF.R.S32.HI R43, RZ, 0x8, R43 ;  /* 0x00000008ff2b7819 */ /* 0x000fc4000001142b */
[-C--:B------:R-:W-:Y:S02]  /*16ef0*/  LEA.HI.X.SX32 R37, R40, R219.reuse, 0x1, P1 ;  /* 0x000000db28257211 */ /* 0x080fe400008f0eff */
[----:B------:R-:W-:Y:S01]  /*16f00*/  SHF.R.S32.HI R45, RZ, 0x8, R45 ;  /* 0x00000008ff2d7819 */ /* 0x000fe2000001142d */
[----:B0-----:R-:W-:Y:S01]  /*16f10*/  IMAD R33, R230, 0x32, RZ ;  /* 0x00000032e6217824 */ /* 0x001fe200078e02ff */
[----:B------:R0:W-:Y:S01]  /*16f20*/  STG.E.U8 desc[UR30][R34.64], R43 ;  /* 0x0000002b22007986 */ /* 0x0001e2000c10111e */
[-C--:B------:R-:W-:Y:S01]  /*16f30*/  IADD3 RZ, P1, PT, R41, R218.reuse, RZ ;  /* 0x000000da29ff7210 */ /* 0x080fe20007f3e0ff */
[----:B------:R-:W-:Y:S01]  /*16f40*/  VIADD R32, R47, UR4 ;  /* 0x000000042f207c36 */ /* 0x000fe20008000000 */
[-C--:B------:R-:W-:Y:S01]  /*16f50*/  IADD3 R40, P2, PT, R42, R218.reuse, RZ ;  /* 0x000000da2a287210 */ /* 0x080fe20007f5e0ff */
[----:B------:R2:W-:Y:S01]  /*16f60*/  STG.E.U8 desc[UR30][R36.64], R81 ;  /* 0x0000005124007986 */ /* 0x0005e2000c10111e */
[----:B------:R-:W-:Y:S01]  /*16f70*/  IADD3 RZ, P0, PT, R33, R218, RZ ;  /* 0x000000da21ff7210 */ /* 0x000fe20007f1e0ff */
[----:B------:R-:W-:Y:S01]  /*16f80*/  IMAD R79, R230, 0xb7, RZ ;  /* 0x000000b7e64f7824 */ /* 0x000fe200078e02ff */
[----:B------:R-:W-:Y:S01]  /*16f90*/  F2FP.SATFINITE.E4M3.F32.PACK_AB_MERGE_C R31, R59, R58, RZ ;  /* 0x0000003a3b1f723e */ /* 0x000fe200048070ff */
[----:B------:R3:W-:Y:S01]  /*16fa0*/  STG.E.U8 desc[UR30][R38.64], R45 ;  /* 0x0000002d26007986 */ /* 0x0007e2000c10111e */
[-C--:B------:R-:W-:Y:S01]  /*16fb0*/  LEA.HI.X.SX32 R33, R33, R219.reuse, 0x1, P0 ;  /* 0x000000db21217211 */ /* 0x080fe200000f0eff */
[----:B------:R-:W4:Y:S01]  /*16fc0*/  LDCU UR4, c[0x0][0x3ec] ;  /* 0x00007d80ff0477ac */ /* 0x000f220008000800 */
[----:B------:R-:W-:Y:S01]  /*16fd0*/  PRMT R59, R138, 0x9910, RZ ;  /* 0x000099108a3b7816 */ /* 0x000fe200000000ff */
[C---:B0-----:R-:W-:Y:S01]  /*16fe0*/  IMAD R43, R230.reuse, 0x38, RZ ;  /* 0x00000038e62b7824 */ /* 0x041fe200078e02ff */
[----:B------:R-:W-:Y:S01]  /*16ff0*/  IADD3 R34, PT, PT, R47, UR6, RZ ;  /* 0x000000062f227c10 */ /* 0x000fe2000fffe0ff */
[----:B------:R0:W-:Y:S01]  /*17000*/  STG.E.U8 desc[UR30][R32.64], R78 ;  /* 0x0000004e20007986 */ /* 0x0001e2000c10111e */
[-C--:B------:R-:W-:Y:S01]  /*17010*/  LEA.HI.X.SX32 R35, R41, R219.reuse, 0x1, P1 ;  /* 0x000000db29237211 */ /* 0x080fe200008f0eff */
[----:B--2---:R-:W-:Y:S01]  /*17020*/  IMAD R37, R230, 0x35, RZ ;  /* 0x00000035e6257824 */ /* 0x004fe200078e02ff */
[----:B------:R-:W-:Y:S01]  /*17030*/  LEA.HI.X.SX32 R41, R42, R219, 0x1, P2 ;  /* 0x000000db2a297211 */ /* 0x000fe200010f0eff */
[----:B------:R-:W-:Y:S01]  /*17040*/  IMAD R42, R230, 0x37, RZ ;  /* 0x00000037e62a7824 */ /* 0x000fe200078e02ff */
[----:B------:R-:W-:Y:S01]  /*17050*/  PRMT R47, R75, 0x9910, RZ ;  /* 0x000099104b2f7816 */ /* 0x000fe200000000ff */
[----:B---3--:R-:W-:Y:S01]  /*17060*/  IMAD.MOV.U32 R45, RZ, RZ, R44 ;  /* 0x000000ffff2d7224 */ /* 0x008fe200078e002c */
[----:B------:R-:W-:Y:S01]  /*17070*/  PRMT R44, R76, 0x9910, RZ ;  /* 0x000099104c2c7816 */ /* 0x000fe200000000ff */
[C---:B------:R-:W-:Y:S01]  /*17080*/  IMAD R39, R230.reuse, 0x36, RZ ;  /* 0x00000036e6277824 */ /* 0x040fe200078e02ff */
[----:B------:R-:W-:Y:S01]  /*17090*/  IADD3 R36, P0, PT, R37, R218, RZ ;  /* 0x000000da25247210 */ /* 0x000fe20007f1e0ff */
[----:B------:R-:W-:Y:S01]  /*170a0*/  IMAD R81, R230, 0xb8, RZ ;  /* 0x000000b8e6517824 */ /* 0x000fe200078e02ff */
[----:B------:R-:W-:-:S02]  /*170b0*/  SHF.R.S32.HI R45, RZ, 0x8, R45 ;  /* 0x00000008ff2d7819 */ /* 0x000fc4000001142d */
[-C--:B------:R-:W-:Y:S01]  /*170c0*/  LEA.HI.X.SX32 R37, R37, R219.reuse, 0x1, P0 ;  /* 0x000000db25257211 */ /* 0x080fe200000f0eff */
[----:B----4-:R-:W-:Y:S01]  /*170d0*/  UIMAD UR4, UR24, UR4, URZ ;  /* 0x00000004180472a4 */ /* 0x010fe2000f8e02ff */
[CC--:B------:R-:W-:Y:S01]  /*170e0*/  IADD3 R38, P1, PT, R39.reuse, R218.reuse, RZ ;  /* 0x000000da27267210 */ /* 0x0c0fe20007f3e0ff */
[----:B------:R2:W-:Y:S01]  /*170f0*/  STG.E.U8 desc[UR30][R34.64], R45 ;  /* 0x0000002d22007986 */ /* 0x0005e2000c10111e */
[C---:B0-----:R-:W-:Y:S01]  /*17100*/  IADD3 R32, P2, PT, R42.reuse, R218, RZ ;  /* 0x000000da2a207210 */ /* 0x041fe20007f5e0ff */
[----:B------:R-:W-:Y:S01]  /*17110*/  USHF.L.U32 UR6, UR4, 0x2, URZ ;  /* 0x0000000204067899 */ /* 0x000fe200080006ff */
[-C--:B------:R-:W-:Y:S01]  /*17120*/  LEA.HI.X.SX32 R39, R39, R219.reuse, 0x1, P1 ;  /* 0x000000db27277211 */ /* 0x080fe200008f0eff */
[----:B------:R0:W-:Y:S01]  /*17130*/  STG.E.U8 desc[UR30][R40.64], R76 ;  /* 0x0000004c28007986 */ /* 0x0001e2000c10111e */
[----:B------:R-:W-:Y:S01]  /*17140*/  LEA.HI.X.SX32 R33, R42, R219, 0x1, P2 ;  /* 0x000000db2a217211 */ /* 0x000fe200010f0eff */
[----:B------:R-:W-:Y:S01]  /*17150*/  IMAD R42, R230, 0x3a, RZ ;  /* 0x0000003ae62a7824 */ /* 0x000fe200078e02ff */
[----:B------:R-:W-:Y:S01]  /*17160*/  SHF.R.S32.HI R47, RZ, 0x8, R47 ;  /* 0x00000008ff2f7819 */ /* 0x000fe2000001142f */
[----:B------:R-:W-:Y:S01]  /*17170*/  UIMAD.WIDE UR4, UR4, 0x4, URZ ;  /* 0x00000004040478a5 */ /* 0x000fe2000f8e02ff */
[----:B------:R-:W-:-:S02]  /*17180*/  SHF.R.S32.HI R49, RZ, 0x8, R49 ;  /* 0x00000008ff317819 */ /* 0x000fc40000011431 */
[----:B------:R-:W-:Y:S02]  /*17190*/  SHF.R.S32.HI R59, RZ, 0x8, R59 ;  /* 0x00000008ff3b7819 */ /* 0x000fe4000001143b */
[----:B--2---:R-:W-:Y:S01]  /*171a0*/  SHF.R.S32.HI R45, RZ, 0x8, R44 ;  /* 0x00000008ff2d7819 */ /* 0x004fe2000001142c */
[C---:B------:R-:W-:Y:S01]  /*171b0*/  IMAD R44, R230.reuse, 0x3c, RZ ;  /* 0x0000003ce62c7824 */ /* 0x040fe200078e02ff */
[CC--:B------:R-:W-:Y:S01]  /*171c0*/  IADD3 R34, P0, PT, R43.reuse, R218.reuse, RZ ;  /* 0x000000da2b227210 */ /* 0x0c0fe20007f1e0ff */
[----:B0-----:R-:W-:Y:S01]  /*171d0*/  IMAD R41, R230, 0x39, RZ ;  /* 0x00000039e6297824 */ /* 0x001fe200078e02ff */
[----:B------:R-:W-:Y:S01]  /*171e0*/  IADD3 R40, P1, PT, R42, R218, RZ ;  /* 0x000000da2a287210 */ /* 0x000fe20007f3e0ff */
[----:B------:R0:W-:Y:S01]  /*171f0*/  STG.E.U8 desc[UR30][R36.64], R45 ;  /* 0x0000002d24007986 */ /* 0x0001e2000c10111e */
[-C--:B------:R-:W-:Y:S01]  /*17200*/  LEA.HI.X.SX32 R35, R43, R219.reuse, 0x1, P0 ;  /* 0x000000db2b237211 */ /* 0x080fe200000f0eff */
[C---:B------:R-:W-:Y:S01]  /*17210*/  IMAD R43, R230.reuse, 0x3b, RZ ;  /* 0x0000003be62b7824 */ /* 0x040fe200078e02ff */
[----:B------:R-:W-:Y:S01]  /*17220*/  F2FP.SATFINITE.E4M3.F32.PACK_AB_MERGE_C R13, R51, R50, RZ ;  /* 0x00000032330d723e */ /* 0x000fe200048070ff */
[----:B------:R2:W-:Y:S01]  /*17230*/  STG.E.U8 desc[UR30][R38.64], R75 ;  /* 0x0000004b26007986 */ /* 0x0005e2000c10111e */
[----:B------:R-:W-:Y:S01]  /*17240*/  F2FP.SATFINITE.E4M3.F32.PACK_AB_MERGE_C R8, R55, R54, RZ ;  /* 0x000000363708723e */ /* 0x000fe200048070ff */
[C---:B------:R-:W-:Y:S01]  /*17250*/  IMAD R51, R230.reuse, 0xaa, RZ ;  /* 0x000000aae6337824 */ /* 0x040fe200078e02ff */
[----:B------:R-:W-:Y:S01]  /*17260*/  F2FP.SATFINITE.E4M3.F32.PACK_AB_MERGE_C R6, R157, R10, RZ ;  /* 0x0000000a9d06723e */ /* 0x000fe200048070ff */
[----:B------:R3:W-:Y:S01]  /*17270*/  STG.E.U8 desc[UR30][R32.64], R47 ;  /* 0x0000002f20007986 */ /* 0x0007e2000c10111e */
[----:B------:R-:W-:Y:S01]  /*17280*/  F2FP.SATFINITE.E4M3.F32.PACK_AB_MERGE_C R5, R57, R56, RZ ;  /* 0x000000383905723e */ /* 0x000fe200048070ff */
[----:B------:R-:W-:Y:S01]  /*17290*/  IMAD R55, R230, 0xac, RZ ;  /* 0x000000ace6377824 */ /* 0x000fe200078e02ff */
[----:B------:R-:W-:Y:S01]  /*172a0*/  F2FP.SATFINITE.E4M3.F32.PACK_AB_MERGE_C R10, R53, R52, RZ ;  /* 0x00000034350a723e */ /* 0x000fe200048070ff */
[----:B0-----:R-:W-:Y:S01]  /*172b0*/  IMAD.MOV.U32 R45, RZ, RZ, R46 ;  /* 0x000000ffff2d7224 */ /* 0x001fe200078e002e */
[CC--:B------:R-:W-:Y:S01]  /*172c0*/  IADD3 R36, P0, PT, R41.reuse, R218.reuse, RZ ;  /* 0x000000da29247210 */ /* 0x0c0fe20007f1e0ff */
[----:B------:R0:W-:Y:S01]  /*172d0*/  STG.E.U8 desc[UR30][R34.64], R74 ;  /* 0x0000004a22007986 */ /* 0x0001e2000c10111e */
[----:B------:R-:W-:Y:S01]  /*172e0*/  PRMT R46, R72, 0x9910, RZ ;  /* 0x00009910482e7816 */ /* 0x000fe200000000ff */
[C---:B------:R-:W-:Y:S01]  /*172f0*/  IMAD R57, R230.reuse, 0xad, RZ ;  /* 0x000000ade6397824 */ /* 0x040fe200078e02ff */
[-C--:B------:R-:W-:Y:S01]  /*17300*/  LEA.HI.X.SX32 R37, R41, R219.reuse, 0x1, P0 ;  /* 0x000000db29257211 */ /* 0x080fe200000f0eff */
[C---:B------:R-:W-:Y:S01]  /*17310*/  IMAD R53, R230.reuse, 0xab, RZ ;  /* 0x000000abe6357824 */ /* 0x040fe200078e02ff */
[----:B------:R-:W-:Y:S01]  /*17320*/  SHF.R.S32.HI R45, RZ, 0x8, R45 ;  /* 0x00000008ff2d7819 */ /* 0x000fe2000001142d */
[C---:B--2---:R-:W-:Y:S01]  /*17330*/  IMAD R75, R230.reuse, 0xb5, RZ ;  /* 0x000000b5e64b7824 */ /* 0x044fe200078e02ff */
[-C--:B------:R-:W-:Y:S01]  /*17340*/  IADD3 R38, P2, PT, R43, R218.reuse, RZ ;  /* 0x000000da2b267210 */ /* 0x080fe20007f5e0ff */
[----:B------:R-:W-:Y:S01]  /*17350*/  IMAD R157, R230, 0xe0, RZ ;  /* 0x000000e0e69d7824 */ /* 0x000fe200078e02ff */
[----:B---3--:R-:W-:Y:S01]  /*17360*/  PRMT R47, R73, 0x9910, RZ ;  /* 0x00009910492f7816 */ /* 0x008fe200000000ff */
[----:B------:R2:W-:Y:S01]  /*17370*/  STG.E.U8 desc[UR30][R36.64], R45 ;  /* 0x0000002d24007986 */ /* 0x0005e2000c10111e */
[-C--:B------:R-:W-:Y:S01]  /*17380*/  IADD3 R32, P0, PT, R44, R218.reuse, RZ ;  /* 0x000000da2c207210 */ /* 0x080fe20007f1e0ff */
[----:B0-----:R-:W-:Y:S01]  /*17390*/  IMAD R35, R230, 0x3d, RZ ;  /* 0x0000003de6237824 */ /* 0x001fe200078e02ff */
[-C--:B------:R-:W-:Y:S01]  /*173a0*/  LEA.HI.X.SX32 R41, R42, R219.reuse, 0x1, P1 ;  /* 0x000000db2a297211 */ /* 0x080fe200008f0eff */
[C---:B------:R-:W-:Y:S01]  /*173b0*/  IMAD R42, R230.reuse, 0x3e, RZ ;  /* 0x0000003ee62a7824 */ /* 0x040fe200078e02ff */
[-C--:B------:R-:W-:Y:S01]  /*173c0*/  LEA.HI.X.SX32 R39, R43, R219.reuse, 0x1, P2 ;  /* 0x000000db2b277211 */ /* 0x080fe200010f0eff */
[----:B------:R-:W-:Y:S01]  /*173d0*/  IMAD R43, R230, 0x3f, RZ ;  /* 0x0000003fe62b7824 */ /* 0x000fe200078e02ff */
[----:B------:R-:W-:Y:S01]  /*173e0*/  SHF.R.S32.HI R47, RZ, 0x8, R47 ;  /* 0x00000008ff2f7819 */ /* 0x000fe2000001142f */
[----:B------:R0:W-:Y:S01]  /*173f0*/  STG.E.U8 desc[UR30][R40.64], R73 ;  /* 0x0000004928007986 */ /* 0x0001e2000c10111e */
[----:B------:R-:W-:Y:S01]  /*17400*/  LEA.HI.X.SX32 R33, R44, R219, 0x1, P0 ;  /* 0x000000db2c217211 */ /* 0x000fe200000f0eff */
[----:B------:R-:W-:Y:S01]  /*17410*/  IMAD.SHL.U32 R44, R230, 0x40, RZ ;  /* 0x00000040e62c7824 */ /* 0x000fe200078e00ff */
[-C--:B------:R-:W-:Y:S01]  /*17420*/  IADD3 R34, P0, PT, R35, R218.reuse, RZ ;  /* 0x000000da23227210 */ /* 0x080fe20007f1e0ff */
[----:B--2---:R-:W-:Y:S01]  /*17430*/  IMAD.MOV.U32 R45, RZ, RZ, R46 ;  /* 0x000000ffff2d7224 */ /* 0x004fe200078e002e */
[----:B------:R2:W-:Y:S01]  /*17440*/  STG.E.U8 desc[UR30][R38.64], R47 ;  /* 0x0000002f26007986 */ /* 0x0005e2000c10111e */
[----:B------:R-:W-:-:S02]  /*17450*/  IADD3 R36, P1, PT, R42, R218, RZ ;  /* 0x000000da2a247210 */ /* 0x000fc40007f3e0ff */
[-C--:B------:R-:W-:Y:S01]  /*17460*/  LEA.HI.X.SX32 R35, R35, R219.reuse, 0x1, P0 ;  /* 0x000000db23237211 */ /* 0x080fe200000f0eff */
[----:B------:R3:W-:Y:S01]  /*17470*/  STG.E.U8 desc[UR30][R32.64], R72 ;  /* 0x0000004820007986 */ /* 0x0007e2000c10111e */
[----:B------:R-:W-:Y:S02]  /*17480*/  SHF.R.S32.HI R45, RZ, 0x8, R45 ;  /* 0x00000008ff2d7819 */ /* 0x000fe4000001142d */
[-C--:B0-----:R-:W-:Y:S01]  /*17490*/  IADD3 R40, P2, PT, R43, R218.reuse, RZ ;  /* 0x000000da2b287210 */ /* 0x081fe20007f5e0ff */
[----:B------:R-:W-:Y:S01]  /*174a0*/  IMAD R73, R230, 0xb4, RZ ;  /* 0x000000b4e6497824 */ /* 0x000fe200078e02ff */
[----:B------:R-:W-:Y:S01]  /*174b0*/  PRMT R46, R137, 0x9910, RZ ;  /* 0x00009910892e7816 */ /* 0x000fe200000000ff */
[----:B------:R0:W-:Y:S01]  /*174c0*/  STG.E.U8 desc[UR30][R34.64], R45 ;  /* 0x0000002d22007986 */ /* 0x0001e2000c10111e */
[-C--:B------:R-:W-:Y:S01]  /*174d0*/  LEA.HI.X.SX32 R37, R42, R219.reuse, 0x1, P1 ;  /* 0x000000db2a257211 */ /* 0x080fe200008f0eff */
[C---:B--2---:R-:W-:Y:S01]  /*174e0*/  IMAD R39, R230.reuse, 0x41, RZ ;  /* 0x00000041e6277824 */ /* 0x044fe200078e02ff */
[----:B------:R-:W-:Y:S01]  /*174f0*/  PRMT R47, R71, 0x9910, RZ ;  /* 0x00009910472f7816 */ /* 0x000fe200000000ff */
[C---:B------:R-:W-:Y:S01]  /*17500*/  IMAD R42, R230.reuse, 0x42, RZ ;  /* 0x00000042e62a7824 */ /* 0x040fe200078e02ff */
[----:B------:R-:W-:Y:S01]  /*17510*/  LEA.HI.X.SX32 R41, R43, R219, 0x1, P2 ;  /* 0x000000db2b297211 */ /* 0x000fe200010f0eff */
[----:B------:R-:W-:Y:S01]  /*17520*/  IMAD R43, R230, 0x43, RZ ;  /* 0x00000043e62b7824 */ /* 0x000fe200078e02ff */
[----:B---3--:R-:W-:Y:S01]  /*17530*/  IADD3 R32, P0, PT, R44, R218, RZ ;  /* 0x000000da2c207210 */ /* 0x008fe20007f1e0ff */
[----:B------:R2:W-:Y:S01]  /*17540*/  STG.E.U8 desc[UR30][R36.64], R71 ;  /* 0x0000004724007986 */ /* 0x0005e2000c10111e */
[----:B------:R-:W-:-:S02]  /*17550*/  SHF.R.S32.HI R47, RZ, 0x8, R47 ;  /* 0x00000008ff2f7819 */ /* 0x000fc4000001142f */
[-C--:B------:R-:W-:Y:S01]  /*17560*/  LEA.HI.X.SX32 R33, R44, R219.reuse, 0x1, P0 ;  /* 0x000000db2c217211 */ /* 0x080fe200000f0eff */
[C---:B------:R-:W-:Y:S01]  /*17570*/  IMAD R44, R230.reuse, 0x44, RZ ;  /* 0x00000044e62c7824 */ /* 0x040fe200078e02ff */
[C---:B0-----:R-:W-:Y:S01]  /*17580*/  IADD3 R34, P0, PT, R39.reuse, R218, RZ ;  /* 0x000000da27227210 */ /* 0x041fe20007f1e0ff */
[----:B------:R0:W-:Y:S01]  /*17590*/  STG.E.U8 desc[UR30][R40.64], R47 ;  /* 0x0000002f28007986 */ /* 0x0001e2000c10111e */
[----:B------:R-:W-:Y:S02]  /*175a0*/  MOV R45, R46 ;  /* 0x0000002e002d7202 */ /* 0x000fe40000000f00 */
[----:B------:R-:W-:Y:S01]  /*175b0*/  LEA.HI.X.SX32 R35, R39, R219, 0x1, P0 ;  /* 0x000000db27237211 */ /* 0x000fe200000f0eff */
[----:B------:R3:W-:Y:S01]  /*175c0*/  STG.E.U8 desc[UR30][R32.64], R137 ;  /* 0x0000008920007986 */ /* 0x0007e2000c10111e */
[----:B------:R-:W-:Y:S01]  /*175d0*/  SHF.R.S32.HI R45, RZ, 0x8, R45 ;  /* 0x00000008ff2d7819 */ /* 0x000fe2000001142d */
[----:B--2---:R-:W-:Y:S01]  /*175e0*/  IMAD R71, R230, 0xb3, RZ ;  /* 0x000000b3e6477824 */ /* 0x004fe200078e02ff */
[----:B------:R-:W-:-:S02]  /*175f0*/  IADD3 R38, P1, PT, R42, R218, RZ ;  /* 0x000000da2a267210 */ /* 0x000fc40007f3e0ff */
[----:B------:R-:W-:Y:S01]  /*17600*/  PRMT R46, R135, 0x9910, RZ ;  /* 0x00009910872e7816 */ /* 0x000fe200000000ff */
[----:B------:R2:W-:Y:S01]  /*17610*/  STG.E.U8 desc[UR30][R34.64], R45 ;  /* 0x0000002d22007986 */ /* 0x0005e2000c10111e */
[CC--:B------:R-:W-:Y:S01]  /*17620*/  IADD3 R36, P2, PT, R43.reuse, R218.reuse, RZ ;  /* 0x000000da2b247210 */ /* 0x0c0fe20007f5e0ff */
[----:B0-----:R-:W-:Y:S01]  /*17630*/  IMAD R41, R230, 0x45, RZ ;  /* 0x00000045e6297824 */ /* 0x001fe200078e02ff */
[----:B------:R-:W-:Y:S02]  /*17640*/  PRMT R47, R136, 0x9910, RZ ;  /* 0x00009910882f7816 */ /* 0x000fe400000000ff */
[-C--:B------:R-:W-:Y:S01]  /*17650*/  LEA.HI.X.SX32 R39, R42, R219.reuse, 0x1, P1 ;  /* 0x000000db2a277211 */ /* 0x080fe200008f0eff */
[----:B------:R-:W-:Y:S01]  /*17660*/  IMAD R42, R230, 0x46, RZ ;  /* 0x00000046e62a7824 */ /* 0x000fe200078e02ff */
[-C--:B---3--:R-:W-:Y:S01]  /*17670*/  IADD3 R32, P0, PT, R44, R218.reuse, RZ ;  /* 0x000000da2c207210 */ /* 0x088fe20007f1e0ff */
[C---:B------:R-:W-:Y:S01]  /*17680*/  IMAD R137, R230.reuse, 0xd6, RZ ;  /* 0x000000d6e6897824 */ /* 0x040fe200078e02ff */
[-C--:B------:R-:W-:Y:S01]  /*17690*/  LEA.HI.X.SX32 R37, R43, R219.reuse, 0x1, P2 ;  /* 0x000000db2b257211 */ /* 0x080fe200010f0eff */
[----:B------:R-:W-:Y:S01]  /*176a0*/  IMAD R43, R230, 0x47, RZ ;  /* 0x00000047e62b7824 */ /* 0x000fe200078e02ff */
[----:B------:R-:W-:Y:S01]  /*176b0*/  SHF.R.S32.HI R47, RZ, 0x8, R47 ;  /* 0x00000008ff2f7819 */ /* 0x000fe2000001142f */
[----:B--2---:R-:W-:Y:S01]  /*176c0*/  IMAD.MOV.U32 R45, RZ, RZ, R46 ;  /* 0x000000ffff2d7224 */ /* 0x004fe200078e002e */
[----:B------:R-:W-:Y:S01]  /*176d0*/  LEA.HI.X.SX32 R33, R44, R219, 0x1, P0 ;  /* 0x000000db2c217211 */ /* 0x000fe200000f0eff */
[----:B------:R-:W-:Y:S01]  /*176e0*/  IMAD R44, R230, 0x48, RZ ;  /* 0x00000048e62c7824 */ /* 0x000fe200078e02ff */
[----:B------:R-:W-:Y:S01]  /*176f0*/  IADD3 R34, P0, PT, R41, R218, RZ ;  /* 0x000000da29227210 */ /* 0x000fe20007f1e0ff */
[----:B------:R0:W-:Y:S01]  /*17700*/  STG.E.U8 desc[UR30][R38.64], R136 ;  /* 0x0000008826007986 */ /* 0x0001e2000c10111e */
[----:B------:R-:W-:-:S02]  /*17710*/  SHF.R.S32.HI R45, RZ, 0x8, R45 ;  /* 0x00000008ff2d7819 */ /* 0x000fc4000001142d */
[-C--:B------:R-:W-:Y:S01]  /*17720*/  LEA.HI.X.SX32 R35, R41, R219.reuse, 0x1, P0 ;  /* 0x000000db29237211 */ /* 0x080fe200000f0eff */
[----:B------:R2:W-:Y:S01]  /*17730*/  STG.E.U8 desc[UR30][R36.64], R47 ;  /* 0x0000002f24007986 */ /* 0x0005e2000c10111e */
[C---:B------:R-:W-:Y:S02]  /*17740*/  IADD3 R40, P1, PT, R42.reuse, R218, RZ ;  /* 0x000000da2a287210 */ /* 0x040fe40007f3e0ff */
[----:B------:R-:W-:Y:S01]  /*17750*/  PRMT R46, R133, 0x9910, RZ ;  /* 0x00009910852e7816 */ /* 0x000fe200000000ff */
[----:B------:R3:W-:Y:S01]  /*17760*/  STG.E.U8 desc[UR30][R32.64], R135 ;  /* 0x0000008720007986 */ /* 0x0007e2000c10111e */
[-C--:B------:R-:W-:Y:S01]  /*17770*/  LEA.HI.X.SX32 R41, R42, R219.reuse, 0x1, P1 ;  /* 0x000000db2a297211 */ /* 0x080fe200008f0eff */
[C---:B------:R-:W-:Y:S01]  /*17780*/  IMAD R42, R230.reuse, 0x4a, RZ ;  /* 0x0000004ae62a7824 */ /* 0x040fe200078e02ff */
[----:B------:R-:W-:Y:S01]  /*17790*/  F2FP.SATFINITE.E4M3.F32.PACK_AB_MERGE_C R30, R61, R60, RZ ;  /* 0x0000003c3d1e723e */ /* 0x000fe200048070ff */
[----:B------:R4:W-:Y:S01]  /*177a0*/  STG.E.U8 desc[UR30][R34.64], R45 ;  /* 0x0000002d22007986 */ /* 0x0009e2000c10111e */
[----:B0-----:R-:W-:Y:S01]  /*177b0*/  IADD3 R38, P2, PT, R43, R218, RZ ;  /* 0x000000da2b267210 */ /* 0x001fe20007f5e0ff */
[C---:B------:R-:W-:Y:S01]  /*177c0*/  IMAD R61, R230.reuse, 0xaf, RZ ;  /* 0x000000afe63d7824 */ /* 0x040fe200078e02ff */
        /* <DEDUP_REMOVED lines=10> */
[-C--:B------:R-:W-:Y:S01]  /*17870*/  LEA.HI.X.SX32 R33, R44, R219.reuse, 0x1, P0 ;  /* 0x000000db2c217211 */ /* 0x080fe200000f0eff */
[----:B------:R-:W-:Y:S01]  /*17880*/  IMAD R44, R230, 0x4c, RZ ;  /* 0x0000004ce62c7824 */ /* 0x000fe200078e02ff */
[CC--:B------:R-:W-:Y:S01]  /*17890*/  IADD3 R34, P0, PT, R37.reuse, R218.reuse, RZ ;  /* 0x000000da25227210 */ /* 0x0c0fe20007f1e0ff */
[----:B------:R2:W-:Y:S01]  /*178a0*/  STG.E.U8 desc[UR30][R38.64], R47 ;  /* 0x0000002f26007986 */ /* 0x0005e2000c10111e */
[----:B------:R-:W-:Y:S01]  /*178b0*/  IADD3 R36, P1, PT, R42, R218, RZ ;  /* 0x000000da2a247210 */ /* 0x000fe20007f3e0ff */
[----:B------:R-:W-:Y:S01]  /*178c0*/  IMAD R135, R230, 0xd1, RZ ;  /* 0x000000d1e6877824 */ /* 0x000fe200078e02ff */
[----:B------:R-:W-:Y:S01]  /*178d0*/  LEA.HI.X.SX32 R35, R37, R219, 0x1, P0 ;  /* 0x000000db25237211 */ /* 0x000fe200000f0eff */
[----:B------:R3:W-:Y:S01]  /*178e0*/  STG.E.U8 desc[UR30][R32.64], R133 ;  /* 0x0000008520007986 */ /* 0x0007e2000c10111e */
[----:B------:R-:W-:-:S02]  /*178f0*/  SHF.R.S32.HI R45, RZ, 0x8, R45 ;  /* 0x00000008ff2d7819 */ /* 0x000fc4000001142d */
        /* <DEDUP_REMOVED lines=14> */
[----:B0-----:R-:W-:Y:S01]  /*179e0*/  IMAD.MOV.U32 R45, RZ, RZ, R46 ;  /* 0x000000ffff2d7224 */ /* 0x001fe200078e002e */
[-C--:B------:R-:W-:Y:S01]  /*179f0*/  IADD3 R34, P0, PT, R39, R218.reuse, RZ ;  /* 0x000000da27227210 */ /* 0x080fe20007f1e0ff */
[----:B------:R-:W-:Y:S01]  /*17a00*/  IMAD R44, R230, 0x50, RZ ;  /* 0x00000050e62c7824 */ /* 0x000fe200078e02ff */
[----:B------:R0:W-:Y:S01]  /*17a10*/  STG.E.U8 desc[UR30][R40.64], R47 ;  /* 0x0000002f28007986 */ /* 0x0001e2000c10111e */
[----:B------:R-:W-:-:S02]  /*17a20*/  IADD3 R38, P1, PT, R42, R218, RZ ;  /* 0x000000da2a267210 */ /* 0x000fc40007f3e0ff */
[-C--:B------:R-:W-:Y:S01]  /*17a30*/  LEA.HI.X.SX32 R35, R39, R219.reuse, 0x1, P0 ;  /* 0x000000db27237211 */ /* 0x080fe200000f0eff */
[----:B------:R3:W-:Y:S01]  /*17a40*/  STG.E.U8 desc[UR30][R32.64], R131 ;  /* 0x0000008320007986 */ /* 0x0007e2000c10111e */
[----:B------:R-:W-:Y:S02]  /*17a50*/  SHF.R.S32.HI R45, RZ, 0x8, R45 ;  /* 0x00000008ff2d7819 */ /* 0x000fe4000001142d */
[-C--:B--2---:R-:W-:Y:S02]  /*17a60*/  IADD3 R36, P2, PT, R43, R218.reuse, RZ ;  /* 0x000000da2b247210 */ /* 0x084fe40007f5e0ff */
[----:B------:R-:W-:Y:S01]  /*17a70*/  PRMT R46, R129, 0x9910, RZ ;  /* 0x00009910812e7816 */ /* 0x000fe200000000ff */
[----:B------:R2:W-:Y:S01]  /*17a80*/  STG.E.U8 desc[UR30][R34.64], R45 ;  /* 0x0000002d22007986 */ /* 0x0005e2000c10111e */
[-C--:B------:R-:W-:Y:S01]  /*17a90*/  LEA.HI.X.SX32 R39, R42, R219.reuse, 0x1, P1 ;  /* 0x000000db2a277211 */ /* 0x080fe200008f0eff */
[----:B0-----:R-:W-:Y:S01]  /*17aa0*/  IMAD R41, R230, 0x51, RZ ;  /* 0x00000051e6297824 */ /* 0x001fe200078e02ff */
        /* <DEDUP_REMOVED lines=10> */
[----:B--2---:R-:W-:Y:S01]  /*17b50*/  IADD3 R34, P0, PT, R41, R218, RZ ;  /* 0x000000da29227210 */ /* 0x004fe20007f1e0ff */
[----:B------:R2:W-:Y:S01]  /*17b60*/  STG.E.U8 desc[UR30][R36.64], R47 ;  /* 0x0000002f24007986 */ /* 0x0005e2000c10111e */
[----:B------:R-:W-:-:S02]  /*17b70*/  MOV R45, R46 ;  /* 0x0000002e002d7202 */ /* 0x000fc40000000f00 */
[----:B------:R-:W-:Y:S01]  /*17b80*/  LEA.HI.X.SX32 R35, R41, R219, 0x1, P0 ;  /* 0x000000db29237211 */ /* 0x000fe200000f0eff */
[----:B------:R3:W-:Y:S01]  /*17b90*/  STG.E.U8 desc[UR30][R32.64], R129 ;  /* 0x0000008120007986 */ /* 0x0007e2000c10111e */
[----:B------:R-:W-:Y:S02]  /*17ba0*/  SHF.R.S32.HI R45, RZ, 0x8, R45 ;  /* 0x00000008ff2d7819 */ /* 0x000fe4000001142d */
[-C--:B------:R-:W-:Y:S02]  /*17bb0*/  IADD3 R40, P1, PT, R42, R218.reuse, RZ ;  /* 0x000000da2a287210 */ /* 0x080fe40007f3e0ff */
[----:B------:R-:W-:Y:S01]  /*17bc0*/  PRMT R46, R127, 0x9910, RZ ;  /* 0x000099107f2e7816 */ /* 0x000fe200000000ff */
[----:B------:R4:W-:Y:S01]  /*17bd0*/  STG.E.U8 desc[UR30][R34.64], R45 ;  /* 0x0000002d22007986 */ /* 0x0009e2000c10111e */
[----:B0-----:R-:W-:Y:S01]  /*17be0*/  IADD3 R38, P2, PT, R43, R218, RZ ;  /* 0x000000da2b267210 */ /* 0x001fe20007f5e0ff */
[----:B--2---:R-:W-:Y:S01]  /*17bf0*/  IMAD R37, R230, 0x55, RZ ;  /* 0x00000055e6257824 */ /* 0x004fe200078e02ff */
[----:B------:R-:W-:-:S02]  /*17c00*/  PRMT R47, R128, 0x9910, RZ ;  /* 0x00009910802f7816 */ /* 0x000fc400000000ff */
[-C--:B------:R-:W-:Y:S01]  /*17c10*/  LEA.HI.X.SX32 R41, R42, R219.reuse, 0x1, P1 ;  /* 0x000000db2a297211 */ /* 0x080fe200008f0eff */
[----:B------:R-:W-:Y:S01]  /*17c20*/  IMAD R42, R230, 0x56, RZ ;  /* 0x00000056e62a7824 */ /* 0x000fe200078e02ff */
[-C--:B---3--:R-:W-:Y:S01]  /*17c30*/  IADD3 R32, P0, PT, R44, R218.reuse, RZ ;  /* 0x000000da2c207210 */ /* 0x088fe20007f1e0ff */
[C---:B------:R-:W-:Y:S01]  /*17c40*/  IMAD R129, R230.reuse, 0xce, RZ ;  /* 0x000000cee6817824 */ /* 0x040fe200078e02ff */
[-C--:B------:R-:W-:Y:S01]  /*17c50*/  LEA.HI.X.SX32 R39, R43, R219.reuse, 0x1, P2 ;  /* 0x000000db2b277211 */ /* 0x080fe200010f0eff */
[----:B------:R-:W-:Y:S01]  /*17c60*/  IMAD R43, R230, 0x57, RZ ;  /* 0x00000057e62b7824 */ /* 0x000fe200078e02ff */
[----:B------:R-:W-:Y:S01]  /*17c70*/  SHF.R.S32.HI R47, RZ, 0x8, R47 ;  /* 0x00000008ff2f7819 */ /* 0x000fe2000001142f */
[----:B----4-:R-:W-:Y:S01]  /*17c80*/  IMAD.MOV.U32 R45, RZ, RZ, R46 ;  /* 0x000000ffff2d7224 */ /* 0x010fe200078e002e */
        /* <DEDUP_REMOVED lines=233> */
[----:B------:R-:W-:Y:S01]  /*18b20*/  IMAD.SHL.U32 R44, R230, 0x80, RZ ;  /* 0x00000080e62c7824 */ /* 0x000fe200078e00ff */
[----:B0-----:R-:W-:Y:S01]  /*18b30*/  IADD3 R34, P0, PT, R39, R218, RZ ;  /* 0x000000da27227210 */ /* 0x001fe20007f1e0ff */
        /* <DEDUP_REMOVED lines=8> */
[----:B--2---:R-:W-:Y:S01]  /*18bc0*/  IADD3 R36, P2, PT, R43, R218, RZ ;  /* 0x000000da2b247210 */ /* 0x004fe20007f5e0ff */
[----:B0-----:R-:W-:Y:S01]  /*18bd0*/  IMAD R41, R230, 0x81, RZ ;  /* 0x00000081e6297824 */ /* 0x001fe200078e02ff */
        /* <DEDUP_REMOVED lines=16> */
[CC--:B------:R-:W-:Y:S02]  /*18ce0*/  IADD3 R40, P1, PT, R42.reuse, R218.reuse, RZ ;  /* 0x000000da2a287210 */ /* 0x0c0fe40007f3e0ff */
[----:B------:R-:W-:Y:S01]  /*18cf0*/  PRMT R46, R153, 0x9910, RZ ;  /* 0x00009910992e7816 */ /* 0x000fe200000000ff */
[----:B------:R3:W-:Y:S01]  /*18d00*/  STG.E.U8 desc[UR30][R32.64], R155 ;  /* 0x0000009b20007986 */ /* 0x0007e2000c10111e */
[----:B------:R-:W-:Y:S01]  /*18d10*/  LEA.HI.X.SX32 R41, R42, R219, 0x1, P1 ;  /* 0x000000db2a297211 */ /* 0x000fe200008f0eff */
[----:B------:R-:W-:Y:S01]  /*18d20*/  IMAD R42, R230, 0x86, RZ ;  /* 0x00000086e62a7824 */ /* 0x000fe200078e02ff */
        /* <DEDUP_REMOVED lines=89> */
[-C--:B------:R-:W-:Y:S01]  /*192c0*/  LEA.HI.X.SX32 R37, R42, R219.reuse, 0x1, P1 ;  /* 0x000000db2a257211 */ /* 0x080fe200008f0eff */
[C---:B------:R-:W-:Y:S01]  /*192d0*/  IMAD R42, R230.reuse, 0x96, RZ ;  /* 0x00000096e62a7824 */ /* 0x040fe200078e02ff */
[----:B------:R-:W-:Y:S01]  /*192e0*/  PRMT R231, R207, 0x9910, RZ ;  /* 0x00009910cfe77816 */ /* 0x000fe200000000ff */
[----:B------:R4:W-:Y:S01]  /*192f0*/  STG.E.U8 desc[UR30][R34.64], R45 ;  /* 0x0000002d22007986 */ /* 0x0009e2000c10111e */
[CC--:B0-----:R-:W-:Y:S01]  /*19300*/  IADD3 R40, P2, PT, R43.reuse, R218.reuse, RZ ;  /* 0x000000da2b287210 */ /* 0x0c1fe20007f5e0ff */
[----:B------:R-:W-:Y:S01]  /*19310*/  IMAD R148, R230, 0xd5, RZ ;  /* 0x000000d5e6947824 */ /* 0x000fe200078e02ff */
[----:B------:R-:W-:Y:S01]  /*19320*/  PRMT R232, R228, 0x9910, RZ ;  /* 0x00009910e4e87816 */ /* 0x000fe200000000ff */
        /* <DEDUP_REMOVED lines=14> */
[----:B0-----:R-:W-:Y:S01]  /*19410*/  IMAD R146, R230, 0xd4, RZ ;  /* 0x000000d4e6927824 */ /* 0x001fe200078e02ff */
[----:B------:R-:W-:Y:S01]  /*19420*/  LEA.HI.X.SX32 R35, R39, R219, 0x1, P0 ;  /* 0x000000db27237211 */ /* 0x000fe200000f0eff */
[----:B------:R0:W-:Y:S01]  /*19430*/  STG.E.U8 desc[UR30][R32.64], R145 ;  /* 0x0000009120007986 */ /* 0x0001e2000c10111e */
[----:B------:R-:W-:-:S02]  /*19440*/  SHF.R.S32.HI R45, RZ, 0x8, R45 ;  /* 0x00000008ff2d7819 */ /* 0x000fc4000001142d */
[-C--:B------:R-:W-:Y:S02]  /*19450*/  IADD3 R36, P2, PT, R43, R218.reuse, RZ ;  /* 0x000000da2b247210 */ /* 0x080fe40007f5e0ff */
        /* <DEDUP_REMOVED lines=8> */
[-C--:B0-----:R-:W-:Y:S01]  /*194e0*/  IADD3 R32, P0, PT, R44, R218.reuse, RZ ;  /* 0x000000da2c207210 */ /* 0x081fe20007f1e0ff */
[----:B------:R0:W-:Y:S01]  /*194f0*/  STG.E.U8 desc[UR30][R38.64], R144 ;  /* 0x0000009026007986 */ /* 0x0001e2000c10111e */
[----:B------:R-:W-:Y:S01]  /*19500*/  SHF.R.S32.HI R47, RZ, 0x8, R47 ;  /* 0x00000008ff2f7819 */ /* 0x000fe2000001142f */
[----:B------:R-:W-:Y:S01]  /*19510*/  IMAD R145, R230, 0xda, RZ ;  /* 0x000000dae6917824 */ /* 0x000fe200078e02ff */
[----:B------:R-:W-:Y:S01]  /*19520*/  LEA.HI.X.SX32 R33, R44, R219, 0x1, P0 ;  /* 0x000000db2c217211 */ /* 0x000fe200000f0eff */
[----:B---3--:R-:W-:Y:S01]  /*19530*/  IMAD.MOV.U32 R45, RZ, RZ, R46 ;  /* 0x000000ffff2d7224 */ /* 0x008fe200078e002e */
[-C--:B------:R-:W-:Y:S01]  /*19540*/  IADD3 R34, P0, PT, R41, R218.reuse, RZ ;  /* 0x000000da29227210 */ /* 0x080fe20007f1e0ff */
[----:B------:R-:W-:Y:S01]  /*19550*/  IMAD R44, R230, 0x9c, RZ ;  /* 0x0000009ce62c7824 */ /* 0x000fe200078e02ff */
[----:B------:R2:W-:Y:S01]  /*19560*/  STG.E.U8 desc[UR30][R36.64], R47 ;  /* 0x0000002f24007986 */ /* 0x0005e2000c10111e */
[----:B------:R-:W-:-:S02]  /*19570*/  IADD3 R40, P1, PT, R42, R218, RZ ;  /* 0x000000da2a287210 */ /* 0x000fc40007f3e0ff */
[-C--:B------:R-:W-:Y:S01]  /*19580*/  LEA.HI.X.SX32 R35, R41, R219.reuse, 0x1, P0 ;  /* 0x000000db29237211 */ /* 0x080fe200000f0eff */
[----:B------:R3:W-:Y:S01]  /*19590*/  STG.E.U8 desc[UR30][R32.64], R143 ;  /* 0x0000008f20007986 */ /* 0x0007e2000c10111e */
[-C--:B0-----:R-:W-:Y:S01]  /*195a0*/  IADD3 R38, P2, PT, R43, R218.reuse, RZ ;  /* 0x000000da2b267210 */ /* 0x081fe20007f5e0ff */
[----:B------:R-:W-:Y:S01]  /*195b0*/  IMAD R144, R230, 0xd3, RZ ;  /* 0x000000d3e6907824 */ /* 0x000fe200078e02ff */
[----:B------:R-:W-:Y:S02]  /*195c0*/  SHF.R.S32.HI R45, RZ, 0x8, R45 ;  /* 0x00000008ff2d7819 */ /* 0x000fe4000001142d */
[----:B------:R-:W-:Y:S02]  /*195d0*/  PRMT R46, R141, 0x9910, RZ ;  /* 0x000099108d2e7816 */ /* 0x000fe400000000ff */
[-C--:B------:R-:W-:Y:S01]  /*195e0*/  LEA.HI.X.SX32 R41, R42, R219.reuse, 0x1, P1 ;  /* 0x000000db2a297211 */ /* 0x080fe200008f0eff */
[----:B--2---:R-:W-:Y:S01]  /*195f0*/  IMAD R37, R230, 0x9d, RZ ;  /* 0x0000009de6257824 */ /* 0x004fe200078e02ff */
[----:B------:R-:W-:Y:S01]  /*19600*/  PRMT R47, R142, 0x9910, RZ ;  /* 0x000099108e2f7816 */ /* 0x000fe200000000ff */
[----:B------:R-:W-:Y:S01]  /*19610*/  IMAD R42, R230, 0x9e, RZ ;  /* 0x0000009ee62a7824 */ /* 0x000fe200078e02ff */
[-C--:B------:R-:W-:Y:S01]  /*19620*/  LEA.HI.X.SX32 R39, R43, R219.reuse, 0x1, P2 ;  /* 0x000000db2b277211 */ /* 0x080fe200010f0eff */
[----:B------:R0:W-:Y:S01]  /*19630*/  STG.E.U8 desc[UR30][R34.64], R45 ;  /* 0x0000002d22007986 */ /* 0x0001e2000c10111e */
        /* <DEDUP_REMOVED lines=8> */
[----:B------:R-:W-:Y:S01]  /*196c0*/  IMAD R143, R230, 0xd9, RZ ;  /* 0x000000d9e68f7824 */ /* 0x000fe200078e02ff */
[----:B------:R-:W-:-:S02]  /*196d0*/  SHF.R.S32.HI R231, RZ, 0x8, R231 ;  /* 0x00000008ffe77819 */ /* 0x000fc400000114e7 */
[----:B0-----:R-:W-:Y:S01]  /*196e0*/  IADD3 R34, P0, PT, R37, R218, RZ ;  /* 0x000000da25227210 */ /* 0x001fe20007f1e0ff */
[----:B------:R0:W-:Y:S01]  /*196f0*/  STG.E.U8 desc[UR30][R32.64], R141 ;  /* 0x0000008d20007986 */ /* 0x0001e2000c10111e */
[----:B------:R-:W-:Y:S02]  /*19700*/  MOV R45, R46 ;  /* 0x0000002e002d7202 */ /* 0x000fe40000000f00 */
[----:B--2---:R-:W-:Y:S01]  /*19710*/  IADD3 R40, P2, PT, R43, R218, RZ ;  /* 0x000000da2b287210 */ /* 0x004fe20007f5e0ff */
[----:B------:R-:W-:Y:S01]  /*19720*/  IMAD R142, R230, 0xd2, RZ ;  /* 0x000000d2e68e7824 */ /* 0x000fe200078e02ff */
[----:B------:R-:W-:Y:S02]  /*19730*/  LEA.HI.X.SX32 R35, R37, R219, 0x1, P0 ;  /* 0x000000db25237211 */ /* 0x000fe400000f0eff */
[----:B---3--:R-:W-:Y:S01]  /*19740*/  PRMT R47, R140, 0x9910, RZ ;  /* 0x000099108c2f7816 */ /* 0x008fe200000000ff */
[----:B------:R-:W-:Y:S01]  /*19750*/  IMAD R39, R230, 0xa1, RZ ;  /* 0x000000a1e6277824 */ /* 0x000fe200078e02ff */
[----:B------:R-:W-:-:S02]  /*19760*/  SHF.R.S32.HI R45, RZ, 0x8, R45 ;  /* 0x00000008ff2d7819 */ /* 0x000fc4000001142d */
[-C--:B------:R-:W-:Y:S01]  /*19770*/  LEA.HI.X.SX32 R37, R42, R219.reuse, 0x1, P1 ;  /* 0x000000db2a257211 */ /* 0x080fe200008f0eff */
[----:B------:R-:W-:Y:S01]  /*19780*/  IMAD R42, R230, 0xa2, RZ ;  /* 0x000000a2e62a7824 */ /* 0x000fe200078e02ff */
[-C--:B0-----:R-:W-:Y:S01]  /*19790*/  IADD3 R32, P0, PT, R44, R218.reuse, RZ ;  /* 0x000000da2c207210 */ /* 0x081fe20007f1e0ff */
[----:B------:R0:W-:Y:S01]  /*197a0*/  STG.E.U8 desc[UR30][R34.64], R45 ;  /* 0x0000002d22007986 */ /* 0x0001e2000c10111e */
[-C--:B------:R-:W-:Y:S01]  /*197b0*/  LEA.HI.X.SX32 R41, R43, R219.reuse, 0x1, P2 ;  /* 0x000000db2b297211 */ /* 0x080fe200010f0eff */
        /* <DEDUP_REMOVED lines=8> */
[----:B------:R-:W-:-:S02]  /*19840*/  PRMT R233, R227, 0x9910, RZ ;  /* 0x00009910e3e97816 */ /* 0x000fc400000000ff */
[-C--:B0-----:R-:W-:Y:S01]  /*19850*/  IADD3 R34, P0, PT, R39, R218.reuse, RZ ;  /* 0x000000da27227210 */ /* 0x081fe20007f1e0ff */
[----:B------:R0:W-:Y:S01]  /*19860*/  STG.E.U8 desc[UR30][R32.64], R139 ;  /* 0x0000008b20007986 */ /* 0x0001e2000c10111e */
[C---:B------:R-:W-:Y:S01]  /*19870*/  IMAD R45, R230.reuse, 0xa7, RZ ;  /* 0x000000a7e62d7824 */ /* 0x040fe200078e02ff */
[----:B------:R-:W-:Y:S02]  /*19880*/  SHF.R.S32.HI R233, RZ, 0x8, R233 ;  /* 0x00000008ffe97819 */ /* 0x000fe400000114e9 */
[-C--:B--2---:R-:W-:Y:S02]  /*19890*/  IADD3 R36, P2, PT, R43, R218.reuse, RZ ;  /* 0x000000da2b247210 */ /* 0x084fe40007f5e0ff */
[-C--:B------:R-:W-:Y:S01]  /*198a0*/  LEA.HI.X.SX32 R35, R39, R219.reuse, 0x1, P0 ;  /* 0x000000db27237211 */ /* 0x080fe200000f0eff */
[----:B---3--:R-:W-:Y:S01]  /*198b0*/  IMAD R41, R230, 0xa5, RZ ;  /* 0x000000a5e6297824 */ /* 0x008fe200078e02ff */
[-C--:B------:R-:W-:Y:S01]  /*198c0*/  LEA.HI.X.SX32 R39, R42, R219.reuse, 0x1, P1 ;  /* 0x000000db2a277211 */ /* 0x080fe200008f0eff */
[----:B------:R-:W-:Y:S01]  /*198d0*/  IMAD R47, R230, 0xa8, RZ ;  /* 0x000000a8e62f7824 */ /* 0x000fe200078e02ff */
[-C--:B------:R-:W-:Y:S01]  /*198e0*/  LEA.HI.X.SX32 R37, R43, R219.reuse, 0x1, P2 ;  /* 0x000000db2b257211 */ /* 0x080fe200010f0eff */
[----:B------:R2:W-:Y:S01]  /*198f0*/  STG.E.U8 desc[UR30][R34.64], R49 ;  /* 0x0000003122007986 */ /* 0x0005e2000c10111e */
[-C--:B0-----:R-:W-:Y:S01]  /*19900*/  IADD3 R32, P0, PT, R44, R218.reuse, RZ ;  /* 0x000000da2c207210 */ /* 0x081fe20007f1e0ff */
[----:B------:R-:W-:Y:S01]  /*19910*/  IMAD R43, R230, 0xa6, RZ ;  /* 0x000000a6e62b7824 */ /* 0x000fe200078e02ff */
[-C--:B------:R-:W-:Y:S01]  /*19920*/  IADD3 R42, P5, PT, R51, R218.reuse, RZ ;  /* 0x000000da332a7210 */ /* 0x080fe20007fbe0ff */
[----:B------:R0:W-:Y:S01]  /*19930*/  STG.E.U8 desc[UR30][R38.64], R138 ;  /* 0x0000008a26007986 */ /* 0x0001e2000c10111e */
[----:B------:R-:W-:Y:S01]  /*19940*/  LEA.HI.X.SX32 R33, R44, R219, 0x1, P0 ;  /* 0x000000db2c217211 */ /* 0x000fe200000f0eff */
[C---:B------:R-:W-:Y:S01]  /*19950*/  IMAD R139, R230.reuse, 0xd7, RZ ;  /* 0x000000d7e68b7824 */ /* 0x040fe200078e02ff */
[-C--:B------:R-:W-:Y:S01]  /*19960*/  IADD3 R44, P6, PT, R53, R218.reuse, RZ ;  /* 0x000000da352c7210 */ /* 0x080fe20007fde0ff */
[----:B------:R3:W-:Y:S04]  /*19970*/  STG.E.U8 desc[UR30][R36.64], R59 ;  /* 0x0000003b24007986 */ /* 0x0007e8000c10111e */
[----:B------:R4:W-:Y:S01]  /*19980*/  STG.E.U8 desc[UR30][R32.64], R207 ;  /* 0x000000cf20007986 */ /* 0x0009e2000c10111e */
[----:B--2---:R-:W-:Y:S01]  /*19990*/  IMAD R49, R230, 0xa9, RZ ;  /* 0x000000a9e6317824 */ /* 0x004fe200078e02ff */
[----:B------:R-:W-:-:S02]  /*199a0*/  IADD3 R34, P1, PT, R43, R218, RZ ;  /* 0x000000da2b227210 */ /* 0x000fc40007f3e0ff */
[-C--:B0-----:R-:W-:Y:S02]  /*199b0*/  IADD3 R38, P3, PT, R47, R218.reuse, RZ ;  /* 0x000000da2f267210 */ /* 0x081fe40007f7e0ff */
[-C--:B------:R-:W-:Y:S01]  /*199c0*/  IADD3 R40, P4, PT, R49, R218.reuse, RZ ;  /* 0x000000da31287210 */ /* 0x080fe20007f9e0ff */
[C---:B---3--:R-:W-:Y:S01]  /*199d0*/  IMAD R59, R230.reuse, 0xae, RZ ;  /* 0x000000aee63b7824 */ /* 0x048fe200078e02ff */
[-C--:B------:R-:W-:Y:S01]  /*199e0*/  IADD3 R36, P2, PT, R45, R218.reuse, RZ ;  /* 0x000000da2d247210 */ /* 0x080fe20007f5e0ff */
[----:B------:R-:W-:Y:S01]  /*199f0*/  IMAD R230, R230, 0xff, RZ ;  /* 0x000000ffe6e67824 */ /* 0x000fe200078e02ff */
[----:B------:R-:W-:Y:S02]  /*19a00*/  LEA.HI.X.SX32 R35, R43, R219, 0x1, P1 ;  /* 0x000000db2b237211 */ /* 0x000fe400008f0eff */
[-C--:B----4-:R-:W-:Y:S02]  /*19a10*/  IADD3 R32, P0, PT, R41, R218.reuse, RZ ;  /* 0x000000da29207210 */ /* 0x090fe40007f1e0ff */
[----:B------:R-:W-:-:S02]  /*19a20*/  IADD3 R48, P1, PT, R57, R218, RZ ;  /* 0x000000da39307210 */ /* 0x000fc40007f3e0ff */
[-C--:B------:R-:W-:Y:S02]  /*19a30*/  LEA.HI.X.SX32 R33, R41, R219.reuse, 0x1, P0 ;  /* 0x000000db29217211 */ /* 0x080fe400000f0eff */
[-C--:B------:R-:W-:Y:S02]  /*19a40*/  IADD3 R46, P0, PT, R55, R218.reuse, RZ ;  /* 0x000000da372e7210 */ /* 0x080fe40007f1e0ff */
[-C--:B------:R-:W-:Y:S01]  /*19a50*/  LEA.HI.X.SX32 R37, R45, R219.reuse, 0x1, P2 ;  /* 0x000000db2d257211 */ /* 0x080fe200010f0eff */
[----:B------:R0:W-:Y:S01]  /*19a60*/  STG.E.U8 desc[UR30][R32.64], R231 ;  /* 0x000000e720007986 */ /* 0x0001e2000c10111e */
[-C--:B------:R-:W-:Y:S02]  /*19a70*/  IADD3 R50, P2, PT, R59, R218.reuse, RZ ;  /* 0x000000da3b327210 */ /* 0x080fe40007f5e0ff */
[----:B------:R-:W-:Y:S01]  /*19a80*/  LEA.HI.X.SX32 R39, R47, R219, 0x1, P3 ;  /* 0x000000db2f277211 */ /* 0x000fe200018f0eff */
[----:B------:R2:W-:Y:S01]  /*19a90*/  STG.E.U8 desc[UR30][R34.64], R228 ;  /* 0x000000e422007986 */ /* 0x0005e2000c10111e */
[----:B------:R-:W-:-:S02]  /*19aa0*/  IADD3 R52, P3, PT, R61, R218, RZ ;  /* 0x000000da3d347210 */ /* 0x000fc40007f7e0ff */
[-C--:B------:R-:W-:Y:S02]  /*19ab0*/  LEA.HI.X.SX32 R41, R49, R219.reuse, 0x1, P4 ;  /* 0x000000db31297211 */ /* 0x080fe400020f0eff */
[-C--:B------:R-:W-:Y:S02]  /*19ac0*/  IADD3 R54, P4, PT, R63, R218.reuse, RZ ;  /* 0x000000da3f367210 */ /* 0x080fe40007f9e0ff */
[-C--:B------:R-:W-:Y:S02]  /*19ad0*/  LEA.HI.X.SX32 R43, R51, R219.reuse, 0x1, P5 ;  /* 0x000000db332b7211 */ /* 0x080fe400028f0eff */
[----:B------:R-:W-:Y:S02]  /*19ae0*/  LEA.HI.X.SX32 R47, R55, R219, 0x1, P0 ;  /* 0x000000db372f7211 */ /* 0x000fe400000f0eff */
[-C--:B------:R-:W-:Y:S02]  /*19af0*/  IADD3 R56, P5, PT, R65, R218.reuse, RZ ;  /* 0x000000da41387210 */ /* 0x080fe40007fbe0ff */
[----:B------:R-:W-:-:S02]  /*19b00*/  IADD3 R60, P0, PT, R71, R218, RZ ;  /* 0x000000da473c7210 */ /* 0x000fc40007f1e0ff */
[-C--:B------:R-:W-:Y:S02]  /*19b10*/  LEA.HI.X.SX32 R49, R57, R219.reuse, 0x1, P1 ;  /* 0x000000db39317211 */ /* 0x080fe400008f0eff */
[-C--:B------:R-:W-:Y:S02]  /*19b20*/  LEA.HI.X.SX32 R45, R53, R219.reuse, 0x1, P6 ;  /* 0x000000db352d7211 */ /* 0x080fe400030f0eff */
[-C--:B------:R-:W-:Y:S02]  /*19b30*/  IADD3 R62, P1, PT, R73, R218.reuse, RZ ;  /* 0x000000da493e7210 */ /* 0x080fe40007f3e0ff */
[----:B------:R-:W-:Y:S02]  /*19b40*/  LEA.HI.X.SX32 R51, R59, R219, 0x1, P2 ;  /* 0x000000db3b337211 */ /* 0x000fe400010f0eff */
[-C--:B------:R-:W-:Y:S02]  /*19b50*/  IADD3 R58, P6, PT, R67, R218.reuse, RZ ;  /* 0x000000da433a7210 */ /* 0x080fe40007fde0ff */
[----:B------:R-:W-:-:S02]  /*19b60*/  IADD3 R64, P2, PT, R75, R218, RZ ;  /* 0x000000da4b407210 */ /* 0x000fc40007f5e0ff */
[-C--:B------:R-:W-:Y:S02]  /*19b70*/  LEA.HI.X.SX32 R53, R61, R219.reuse, 0x1, P3 ;  /* 0x000000db3d357211 */ /* 0x080fe400018f0eff */
[-C--:B------:R-:W-:Y:S02]  /*19b80*/  IADD3 R66, P3, PT, R77, R218.reuse, RZ ;  /* 0x000000da4d427210 */ /* 0x080fe40007f7e0ff */
[-C--:B------:R-:W-:Y:S02]  /*19b90*/  LEA.HI.X.SX32 R55, R63, R219.reuse, 0x1, P4 ;  /* 0x000000db3f377211 */ /* 0x080fe400020f0eff */
[----:B------:R-:W-:Y:S02]  /*19ba0*/  IADD3 R70, P4, PT, R79, R218, RZ ;  /* 0x000000da4f467210 */ /* 0x000fe40007f9e0ff */
[-C--:B------:R-:W-:Y:S02]  /*19bb0*/  LEA.HI.X.SX32 R57, R65, R219.reuse, 0x1, P5 ;  /* 0x000000db41397211 */ /* 0x080fe400028f0eff */
[----:B------:R-:W-:-:S02]  /*19bc0*/  LEA.HI.X.SX32 R61, R71, R219, 0x1, P0 ;  /* 0x000000db473d7211 */ /* 0x000fc400000f0eff */
[-C--:B------:R-:W-:Y:S02]  /*19bd0*/  IADD3 R72, P5, PT, R81, R218.reuse, RZ ;  /* 0x000000da51487210 */ /* 0x080fe40007fbe0ff */
[-C--:B------:R-:W-:Y:S02]  /*19be0*/  IADD3 R76, P0, PT, R85, R218.reuse, RZ ;  /* 0x000000da554c7210 */ /* 0x080fe40007f1e0ff */
[-C--:B------:R-:W-:Y:S02]  /*19bf0*/  LEA.HI.X.SX32 R63, R73, R219.reuse, 0x1, P1 ;  /* 0x000000db493f7211 */ /* 0x080fe400008f0eff */
[-C--:B------:R-:W-:Y:S02]  /*19c00*/  LEA.HI.X.SX32 R59, R67, R219.reuse, 0x1, P6 ;  /* 0x000000db433b7211 */ /* 0x080fe400030f0eff */
[----:B------:R-:W-:Y:S02]  /*19c10*/  IADD3 R78, P1, PT, R87, R218, RZ ;  /* 0x000000da574e7210 */ /* 0x000fe40007f3e0ff */
[----:B------:R-:W-:-:S02]  /*19c20*/  LEA.HI.X.SX32 R65, R75, R219, 0x1, P2 ;  /* 0x000000db4b417211 */ /* 0x000fc400010f0eff */
[-C--:B------:R-:W-:Y:S02]  /*19c30*/  IADD3 R74, P6, PT, R83, R218.reuse, RZ ;  /* 0x000000da534a7210 */ /* 0x080fe40007fde0ff */
[-C--:B------:R-:W-:Y:S02]  /*19c40*/  IADD3 R80, P2, PT, R89, R218.reuse, RZ ;  /* 0x000000da59507210 */ /* 0x080fe40007f5e0ff */
[-C--:B------:R-:W-:Y:S02]  /*19c50*/  LEA.HI.X.SX32 R67, R77, R219.reuse, 0x1, P3 ;  /* 0x000000db4d437211 */ /* 0x080fe400018f0eff */
[-C--:B------:R-:W-:Y:S02]  /*19c60*/  IADD3 R82, P3, PT, R91, R218.reuse, RZ ;  /* 0x000000da5b527210 */ /* 0x080fe40007f7e0ff */
[----:B------:R-:W-:Y:S02]  /*19c70*/  LEA.HI.X.SX32 R71, R79, R219, 0x1, P4 ;  /* 0x000000db4f477211 */ /* 0x000fe400020f0eff */
[----:B------:R-:W-:-:S02]  /*19c80*/  IADD3 R84, P4, PT, R93, R218, RZ ;  /* 0x000000da5d547210 */ /* 0x000fc40007f9e0ff */
[-C--:B------:R-:W-:Y:S02]  /*19c90*/  LEA.HI.X.SX32 R73, R81, R219.reuse, 0x1, P5 ;  /* 0x000000db51497211 */ /* 0x080fe400028f0eff */
[-C--:B------:R-:W-:Y:S02]  /*19ca0*/  LEA.HI.X.SX32 R77, R85, R219.reuse, 0x1, P0 ;  /* 0x000000db554d7211 */ /* 0x080fe400000f0eff */
[-C--:B------:R-:W-:Y:S02]  /*19cb0*/  IADD3 R86, P5, PT, R95, R218.reuse, RZ ;  /* 0x000000da5f567210 */ /* 0x080fe40007fbe0ff */
[----:B------:R-:W-:Y:S02]  /*19cc0*/  IADD3 R90, P0, PT, R99, R218, RZ ;  /* 0x000000da635a7210 */ /* 0x000fe40007f1e0ff */
[-C--:B------:R-:W-:Y:S02]  /*19cd0*/  LEA.HI.X.SX32 R79, R87, R219.reuse, 0x1, P1 ;  /* 0x000000db574f7211 */ /* 0x080fe400008f0eff */
[----:B------:R-:W-:-:S02]  /*19ce0*/  LEA.HI.X.SX32 R75, R83, R219, 0x1, P6 ;  /* 0x000000db534b7211 */ /* 0x000fc400030f0eff */
[-C--:B------:R-:W-:Y:S02]  /*19cf0*/  IADD3 R92, P1, PT, R101, R218.reuse, RZ ;  /* 0x000000da655c7210 */ /* 0x080fe40007f3e0ff */
[-C--:B------:R-:W-:Y:S02]  /*19d00*/  LEA.HI.X.SX32 R81, R89, R219.reuse, 0x1, P2 ;  /* 0x000000db59517211 */ /* 0x080fe400010f0eff */
[-C--:B------:R-:W-:Y:S02]  /*19d10*/  IADD3 R88, P6, PT, R97, R218.reuse, RZ ;  /* 0x000000da61587210 */ /* 0x080fe40007fde0ff */
[-C--:B------:R-:W-:Y:S02]  /*19d20*/  IADD3 R94, P2, PT, R107, R218.reuse, RZ ;  /* 0x000000da6b5e7210 */ /* 0x080fe40007f5e0ff */
[----:B------:R-:W-:Y:S02]  /*19d30*/  LEA.HI.X.SX32 R83, R91, R219, 0x1, P3 ;  /* 0x000000db5b537211 */ /* 0x000fe400018f0eff */
        /* <DEDUP_REMOVED lines=40> */
[-C--:B------:R-:W-:Y:S02]  /*19fc0*/  LEA.HI.X.SX32 R129, R142, R219.reuse, 0x1, P3 ;  /* 0x000000db8e817211 */ /* 0x080fe400018f0eff */
[----:B------:R-:W-:Y:S02]  /*19fd0*/  IADD3 R142, P3, PT, R143, R218, RZ ;  /* 0x000000da8f8e7210 */ /* 0x000fe40007f7e0ff */
[----:B------:R-:W-:-:S02]  /*19fe0*/  LEA.HI.X.SX32 R131, R144, R219, 0x1, P4 ;  /* 0x000000db90837211 */ /* 0x000fc400020f0eff */
[-C--:B------:R-:W-:Y:S02]  /*19ff0*/  IADD3 R144, P4, PT, R145, R218.reuse, RZ ;  /* 0x000000da91907210 */ /* 0x080fe40007f9e0ff */
[-C--:B------:R-:W-:Y:S02]  /*1a000*/  LEA.HI.X.SX32 R133, R146, R219.reuse, 0x1, P5 ;  /* 0x000000db92857211 */ /* 0x080fe400028f0eff */
[----:B------:R-:W-:Y:S02]  /*1a010*/  LEA.HI.X.SX32 R137, R137, R219, 0x1, P0 ;  /* 0x000000db89897211 */ /* 0x000fe400000f0eff */
[-C--:B------:R-:W-:Y:S02]  /*1a020*/  IADD3 R134, P6, PT, R148, R218.reuse, RZ ;  /* 0x000000da94867210 */ /* 0x080fe40007fde0ff */
[-C--:B------:R-:W-:Y:S02]  /*1a030*/  IADD3 R146, P5, PT, R147, R218.reuse, RZ ;  /* 0x000000da93927210 */ /* 0x080fe40007fbe0ff */
[----:B------:R-:W-:-:S02]  /*1a040*/  IADD3 R150, P0, PT, R151, R218, RZ ;  /* 0x000000da97967210 */ /* 0x000fc40007f1e0ff */
[-C--:B------:R-:W-:Y:S02]  /*1a050*/  LEA.HI.X.SX32 R139, R139, R219.reuse, 0x1, P1 ;  /* 0x000000db8b8b7211 */ /* 0x080fe400008f0eff */
        /* <DEDUP_REMOVED lines=8> */
[-C--:B------:R-:W-:Y:S02]  /*1a0e0*/  LEA.HI.X.SX32 R147, R147, R219.reuse, 0x1, P5 ;  /* 0x000000db93937211 */ /* 0x080fe400028f0eff */
[----:B------:R-:W-:Y:S02]  /*1a0f0*/  LEA.HI.X.SX32 R151, R151, R219, 0x1, P0 ;  /* 0x000000db97977211 */ /* 0x000fe400000f0eff */
[----:B------:R-:W-:-:S02]  /*1a100*/  IADD3 R148, P6, PT, R149, R218, RZ ;  /* 0x000000da95947210 */ /* 0x000fc40007fde0ff */
[-C--:B------:R-:W-:Y:S02]  /*1a110*/  IADD3 R160, P5, PT, R161, R218.reuse, RZ ;  /* 0x000000daa1a07210 */ /* 0x080fe40007fbe0ff */
[-C--:B------:R-:W-:Y:S02]  /*1a120*/  IADD3 R164, P0, PT, R165, R218.reuse, RZ ;  /* 0x000000daa5a47210 */ /* 0x080fe40007f1e0ff */
[-C--:B------:R-:W-:Y:S02]  /*1a130*/  LEA.HI.X.SX32 R153, R153, R219.reuse, 0x1, P1 ;  /* 0x000000db99997211 */ /* 0x080fe400008f0eff */
[-C--:B------:R-:W-:Y:S02]  /*1a140*/  IADD3 R166, P1, PT, R167, R218.reuse, RZ ;  /* 0x000000daa7a67210 */ /* 0x080fe40007f3e0ff */
[----:B------:R-:W-:Y:S02]  /*1a150*/  LEA.HI.X.SX32 R155, R155, R219, 0x1, P2 ;  /* 0x000000db9b9b7211 */ /* 0x000fe400010f0eff */
[----:B------:R-:W-:-:S02]  /*1a160*/  IADD3 R168, P2, PT, R169, R218, RZ ;  /* 0x000000daa9a87210 */ /* 0x000fc40007f5e0ff */
[-C--:B------:R-:W-:Y:S02]  /*1a170*/  LEA.HI.X.SX32 R157, R157, R219.reuse, 0x1, P3 ;  /* 0x000000db9d9d7211 */ /* 0x080fe400018f0eff */
[-C--:B------:R-:W-:Y:S02]  /*1a180*/  IADD3 R170, P3, PT, R171, R218.reuse, RZ ;  /* 0x000000daabaa7210 */ /* 0x080fe40007f7e0ff */
[-C--:B------:R-:W-:Y:S02]  /*1a190*/  LEA.HI.X.SX32 R159, R159, R219.reuse, 0x1, P4 ;  /* 0x000000db9f9f7211 */ /* 0x080fe400020f0eff */
[-C--:B------:R-:W-:Y:S02]  /*1a1a0*/  LEA.HI.X.SX32 R149, R149, R219.reuse, 0x1, P6 ;  /* 0x000000db95957211 */ /* 0x080fe400030f0eff */
[----:B------:R-:W-:Y:S02]  /*1a1b0*/  IADD3 R172, P4, PT, R173, R218, RZ ;  /* 0x000000daadac7210 */ /* 0x000fe40007f9e0ff */
[----:B------:R-:W-:-:S02]  /*1a1c0*/  LEA.HI.X.SX32 R161, R161, R219, 0x1, P5 ;  /* 0x000000dba1a17211 */ /* 0x000fc400028f0eff */
[-C--:B------:R-:W-:Y:S02]  /*1a1d0*/  LEA.HI.X.SX32 R165, R165, R219.reuse, 0x1, P0 ;  /* 0x000000dba5a57211 */ /* 0x080fe400000f0eff */
[-C--:B------:R-:W-:Y:S02]  /*1a1e0*/  IADD3 R162, P6, PT, R163, R218.reuse, RZ ;  /* 0x000000daa3a27210 */ /* 0x080fe40007fde0ff */
[-C--:B------:R-:W-:Y:S02]  /*1a1f0*/  IADD3 R174, P5, PT, R175, R218.reuse, RZ ;  /* 0x000000daafae7210 */ /* 0x080fe40007fbe0ff */
[-C--:B------:R-:W-:Y:S02]  /*1a200*/  IADD3 R178, P0, PT, R179, R218.reuse, RZ ;  /* 0x000000dab3b27210 */ /* 0x080fe40007f1e0ff */
[----:B------:R-:W-:Y:S02]  /*1a210*/  LEA.HI.X.SX32 R167, R167, R219, 0x1, P1 ;  /* 0x000000dba7a77211 */ /* 0x000fe400008f0eff */
        /* <DEDUP_REMOVED lines=39> */
[----:B------:R-:W-:Y:S02]  /*1a490*/  IADD3 R216, P5, PT, R229, R218, RZ ;  /* 0x000000dae5d87210 */ /* 0x000fe40007fbe0ff */
[-C--:B------:R-:W-:Y:S02]  /*1a4a0*/  LEA.HI.X.SX32 R209, R211, R219.reuse, 0x1, P1 ;  /* 0x000000dbd3d17211 */ /* 0x080fe400008f0eff */
[-C--:B------:R-:W-:Y:S02]  /*1a4b0*/  LEA.HI.X.SX32 R211, R213, R219.reuse, 0x1, P2 ;  /* 0x000000dbd5d37211 */ /* 0x080fe400010f0eff */
[----:B------:R-:W-:-:S02]  /*1a4c0*/  LEA.HI.X.SX32 R213, R215, R219, 0x1, P3 ;  /* 0x000000dbd7d57211 */ /* 0x000fc400018f0eff */
[-C--:B------:R-:W-:Y:S02]  /*1a4d0*/  LEA.HI.X.SX32 R215, R217, R219.reuse, 0x1, P4 ;  /* 0x000000dbd9d77211 */ /* 0x080fe400020f0eff */
[-C--:B------:R-:W-:Y:S02]  /*1a4e0*/  LEA.HI.X.SX32 R205, R205, R219.reuse, 0x1, P6 ;  /* 0x000000dbcdcd7211 */ /* 0x080fe400030f0eff */
[-C--:B------:R-:W-:Y:S01]  /*1a4f0*/  LEA.HI.X.SX32 R217, R229, R219.reuse, 0x1, P5 ;  /* 0x000000dbe5d97211 */ /* 0x080fe200028f0eff */
[----:B------:R-:W-:Y:S01]  /*1a500*/  IMAD.MOV.U32 R229, RZ, RZ, R232 ;  /* 0x000000ffffe57224 */ /* 0x000fe200078e00e8 */
[C---:B------:R-:W-:Y:S02]  /*1a510*/  IADD3 R218, P6, PT, R230.reuse, R218, RZ ;  /* 0x000000dae6da7210 */ /* 0x040fe40007fde0ff */
[----:B0-----:R-:W-:Y:S02]  /*1a520*/  PRMT R32, R225, 0x9910, RZ ;  /* 0x00009910e1207816 */ /* 0x001fe400000000ff */
[----:B------:R-:W-:-:S02]  /*1a530*/  LEA.HI.X.SX32 R219, R230, R219, 0x1, P6 ;  /* 0x000000dbe6db7211 */ /* 0x000fc400030f0eff */
[----:B------:R-:W-:Y:S01]  /*1a540*/  SHF.R.S32.HI R229, RZ, 0x8, R229 ;  /* 0x00000008ffe57819 */ /* 0x000fe200000114e5 */
[----:B--2---:R-:W-:Y:S01]  /*1a550*/  IMAD.MOV.U32 R35, RZ, RZ, R32 ;  /* 0x000000ffff237224 */ /* 0x004fe200078e0020 */
[----:B------:R-:W-:Y:S02]  /*1a560*/  PRMT R230, R226, 0x9910, RZ ;  /* 0x00009910e2e67816 */ /* 0x000fe400000000ff */
[----:B------:R-:W-:Y:S01]  /*1a570*/  PRMT R32, R223, 0x9910, RZ ;  /* 0x00009910df207816 */ /* 0x000fe200000000ff */
[----:B------:R0:W-:Y:S01]  /*1a580*/  STG.E.U8 desc[UR30][R36.64], R229 ;  /* 0x000000e524007986 */ /* 0x0001e2000c10111e */
[----:B------:R-:W-:Y:S02]  /*1a590*/  SHF.R.S32.HI R33, RZ, 0x8, R230 ;  /* 0x00000008ff217819 */ /* 0x000fe400000114e6 */
[----:B------:R-:W-:Y:S01]  /*1a5a0*/  PRMT R34, R222, 0x9910, RZ ;  /* 0x00009910de227816 */ /* 0x000fe200000000ff */
[----:B------:R-:W-:Y:S01]  /*1a5b0*/  STG.E.U8 desc[UR30][R38.64], R227 ;  /* 0x000000e326007986 */ /* 0x000fe2000c10111e */
[----:B------:R-:W-:-:S03]  /*1a5c0*/  SHF.R.S32.HI R35, RZ, 0x8, R35 ;  /* 0x00000008ff237819 */ /* 0x000fc60000011423 */
[----:B------:R-:W-:Y:S04]  /*1a5d0*/  STG.E.U8 desc[UR30][R40.64], R233 ;  /* 0x000000e928007986 */ /* 0x000fe8000c10111e */
[----:B------:R-:W-:Y:S01]  /*1a5e0*/  STG.E.U8 desc[UR30][R42.64], R226 ;  /* 0x000000e22a007986 */ /* 0x000fe2000c10111e */
[----:B0-----:R-:W-:-:S03]  /*1a5f0*/  PRMT R37, R224, 0x9910, RZ ;  /* 0x00009910e0257816 */ /* 0x001fc600000000ff */
[----:B------:R0:W-:Y:S01]  /*1a600*/  STG.E.U8 desc[UR30][R44.64], R33 ;  /* 0x000000212c007986 */ /* 0x0001e2000c10111e */
[----:B------:R-:W-:-:S03]  /*1a610*/  SHF.R.S32.HI R37, RZ, 0x8, R37 ;  /* 0x00000008ff257819 */ /* 0x000fc60000011425 */
[----:B------:R-:W-:Y:S04]  /*1a620*/  STG.E.U8 desc[UR30][R46.64], R225 ;  /* 0x000000e12e007986 */ /* 0x000fe8000c10111e */
[----:B------:R2:W-:Y:S01]  /*1a630*/  STG.E.U8 desc[UR30][R48.64], R35 ;  /* 0x0000002330007986 */ /* 0x0005e2000c10111e */
[----:B0-----:R-:W-:Y:S01]  /*1a640*/  SHF.R.S32.HI R33, RZ, 0x8, R32 ;  /* 0x00000008ff217819 */ /* 0x001fe20000011420 */
[----:B------:R-:W-:Y:S01]  /*1a650*/  IMAD.MOV.U32 R32, RZ, RZ, R34 ;  /* 0x000000ffff207224 */ /* 0x000fe200078e0022 */
[----:B------:R-:W-:Y:S01]  /*1a660*/  PRMT R34, R221, 0x9910, RZ ;  /* 0x00009910dd227816 */ /* 0x000fe200000000ff */
[----:B------:R-:W-:Y:S04]  /*1a670*/  STG.E.U8 desc[UR30][R50.64], R224 ;  /* 0x000000e032007986 */ /* 0x000fe8000c10111e */
[----:B------:R0:W-:Y:S01]  /*1a680*/  STG.E.U8 desc[UR30][R52.64], R37 ;  /* 0x0000002534007986 */ /* 0x0001e2000c10111e */
[----:B--2---:R-:W-:-:S02]  /*1a690*/  SHF.R.S32.HI R35, RZ, 0x8, R32 ;  /* 0x00000008ff237819 */ /* 0x004fc40000011420 */
[----:B------:R-:W-:Y:S01]  /*1a6a0*/  MOV R32, R34 ;  /* 0x0000002200207202 */ /* 0x000fe20000000f00 */
[----:B------:R-:W-:Y:S01]  /*1a6b0*/  STG.E.U8 desc[UR30][R54.64], R223 ;  /* 0x000000df36007986 */ /* 0x000fe2000c10111e */
[----:B------:R-:W-:-:S03]  /*1a6c0*/  PRMT R34, R220, 0x9910, RZ ;  /* 0x00009910dc227816 */ /* 0x000fc600000000ff */
[----:B------:R2:W-:Y:S01]  /*1a6d0*/  STG.E.U8 desc[UR30][R56.64], R33 ;  /* 0x0000002138007986 */ /* 0x0005e2000c10111e */
[----:B0-----:R-:W-:Y:S01]  /*1a6e0*/  SHF.R.S32.HI R37, RZ, 0x8, R32 ;  /* 0x00000008ff257819 */ /* 0x001fe20000011420 */
[----:B------:R-:W-:Y:S01]  /*1a6f0*/  IMAD.MOV.U32 R32, RZ, RZ, R34 ;  /* 0x000000ffff207224 */ /* 0x000fe200078e0022 */
[----:B------:R-:W-:Y:S01]  /*1a700*/  PRMT R34, R104, 0x9910, RZ ;  /* 0x0000991068227816 */ /* 0x000fe200000000ff */
[----:B------:R-:W-:Y:S04]  /*1a710*/  STG.E.U8 desc[UR30][R58.64], R222 ;  /* 0x000000de3a007986 */ /* 0x000fe8000c10111e */
[----:B------:R0:W-:Y:S01]  /*1a720*/  STG.E.U8 desc[UR30][R60.64], R35 ;  /* 0x000000233c007986 */ /* 0x0001e2000c10111e */
[----:B--2---:R-:W-:Y:S01]  /*1a730*/  SHF.R.S32.HI R33, RZ, 0x8, R32 ;  /* 0x00000008ff217819 */ /* 0x004fe20000011420 */
[----:B------:R-:W-:Y:S01]  /*1a740*/  IMAD.MOV.U32 R32, RZ, RZ, R34 ;  /* 0x000000ffff207224 */ /* 0x000fe200078e0022 */
[----:B------:R-:W-:Y:S01]  /*1a750*/  PRMT R34, R103, 0x9910, RZ ;  /* 0x0000991067227816 */ /* 0x000fe200000000ff */
        /* <DEDUP_REMOVED lines=29> */
[----:B------:R2:W-:Y:S01]  /*1a930*/  STG.E.U8 desc[UR30][R88.64], R11 ;  /* 0x0000000b58007986 */ /* 0x0005e2000c10111e */
[----:B------:R-:W-:-:S03]  /*1a940*/  PRMT R34, R6, 0x9910, RZ ;  /* 0x0000991006227816 */ /* 0x000fc600000000ff */
[----:B------:R-:W-:Y:S01]  /*1a950*/  STG.E.U8 desc[UR30][R90.64], R37 ;  /* 0x000000255a007986 */ /* 0x000fe2000c10111e */
[----:B0-----:R-:W-:-:S03]  /*1a960*/  SHF.R.S32.HI R35, RZ, 0x8, R32 ;  /* 0x00000008ff237819 */ /* 0x001fc60000011420 */
[----:B------:R0:W-:Y:S01]  /*1a970*/  STG.E.U8 desc[UR30][R92.64], R18 ;  /* 0x000000125c007986 */ /* 0x0001e2000c10111e */
[----:B------:R-:W-:Y:S01]  /*1a980*/  PRMT R32, R28, 0x9910, RZ ;  /* 0x000099101c207816 */ /* 0x000fe200000000ff */
[----:B--2---:R-:W-:Y:S02]  /*1a990*/  IMAD.MOV.U32 R11, RZ, RZ, R34 ;  /* 0x000000ffff0b7224 */ /* 0x004fe400078e0022 */
[----:B------:R2:W-:Y:S04]  /*1a9a0*/  STG.E.U8 desc[UR30][R94.64], R33 ;  /* 0x000000215e007986 */ /* 0x0005e8000c10111e */
[----:B------:R3:W-:Y:S01]  /*1a9b0*/  STG.E.U8 desc[UR30][R96.64], R26 ;  /* 0x0000001a60007986 */ /* 0x0007e2000c10111e */
[----:B------:R-:W-:Y:S01]  /*1a9c0*/  SHF.R.S32.HI R11, RZ, 0x8, R11 ;  /* 0x00000008ff0b7819 */ /* 0x000fe2000001140b */
[----:B0-----:R-:W-:Y:S01]  /*1a9d0*/  IMAD.MOV.U32 R18, RZ, RZ, R32 ;  /* 0x000000ffff127224 */ /* 0x001fe200078e0020 */
[----:B------:R-:W-:Y:S01]  /*1a9e0*/  PRMT R32, R7, 0x9910, RZ ;  /* 0x0000991007207816 */ /* 0x000fe200000000ff */
[----:B------:R0:W-:Y:S03]  /*1a9f0*/  STG.E.U8 desc[UR30][R98.64], R35 ;  /* 0x0000002362007986 */ /* 0x0001e6000c10111e */
[----:B--2---:R-:W-:Y:S01]  /*1aa00*/  SHF.R.S32.HI R33, RZ, 0x8, R18 ;  /* 0x00000008ff217819 */ /* 0x004fe20000011412 */
[----:B------:R-:W-:Y:S01]  /*1aa10*/  IMAD.MOV.U32 R18, RZ, RZ, R32 ;  /* 0x000000ffff127224 */ /* 0x000fe200078e0020 */
[----:B------:R2:W-:Y:S01]  /*1aa20*/  STG.E.U8 desc[UR30][R100.64], R6 ;  /* 0x0000000664007986 */ /* 0x0005e2000c10111e */
[----:B---3--:R-:W-:-:S03]  /*1aa30*/  PRMT R26, R21, 0x9910, RZ ;  /* 0x00009910151a7816 */ /* 0x008fc600000000ff */
[----:B------:R3:W-:Y:S01]  /*1aa40*/  STG.E.U8 desc[UR30][R106.64], R11 ;  /* 0x0000000b6a007986 */ /* 0x0007e2000c10111e */
[----:B0-----:R-:W-:-:S03]  /*1aa50*/  SHF.R.S32.HI R35, RZ, 0x8, R18 ;  /* 0x00000008ff237819 */ /* 0x001fc60000011412 */
[----:B------:R-:W-:Y:S01]  /*1aa60*/  STG.E.U8 desc[UR30][R108.64], R28 ;  /* 0x0000001c6c007986 */ /* 0x000fe2000c10111e */
[----:B------:R-:W-:Y:S02]  /*1aa70*/  PRMT R18, R16, 0x9910, RZ ;  /* 0x0000991010127816 */ /* 0x000fe400000000ff */
[----:B--2---:R-:W-:Y:S01]  /*1aa80*/  MOV R6, R26 ;  /* 0x0000001a00067202 */ /* 0x004fe20000000f00 */
[----:B------:R0:W-:Y:S03]  /*1aa90*/  STG.E.U8 desc[UR30][R110.64], R33 ;  /* 0x000000216e007986 */ /* 0x0001e6000c10111e */
[----:B---3--:R-:W-:Y:S01]  /*1aaa0*/  SHF.R.S32.HI R11, RZ, 0x8, R6 ;  /* 0x00000008ff0b7819 */ /* 0x008fe20000011406 */
[----:B------:R-:W-:Y:S01]  /*1aab0*/  IMAD.MOV.U32 R6, RZ, RZ, R18 ;  /* 0x000000ffff067224 */ /* 0x000fe200078e0012 */
[----:B------:R-:W-:Y:S01]  /*1aac0*/  PRMT R18, R23, 0x9910, RZ ;  /* 0x0000991017127816 */ /* 0x000fe200000000ff */
[----:B------:R2:W-:Y:S04]  /*1aad0*/  STG.E.U8 desc[UR30][R112.64], R7 ;  /* 0x0000000770007986 */ /* 0x0005e8000c10111e */
[----:B------:R-:W-:Y:S01]  /*1aae0*/  STG.E.U8 desc[UR30][R114.64], R35 ;  /* 0x0000002372007986 */ /* 0x000fe2000c10111e */
[----:B0-----:R-:W-:-:S02]  /*1aaf0*/  SHF.R.S32.HI R33, RZ, 0x8, R6 ;  /* 0x00000008ff217819 */ /* 0x001fc40000011406 */
[----:B------:R-:W-:Y:S01]  /*1ab00*/  PRMT R6, R12, 0x9910, RZ ;  /* 0x000099100c067816 */ /* 0x000fe200000000ff */
[----:B------:R0:W-:Y:S01]  /*1ab10*/  STG.E.U8 desc[UR30][R116.64], R21 ;  /* 0x0000001574007986 */ /* 0x0001e2000c10111e */
[----:B--2---:R-:W-:-:S03]  /*1ab20*/  IMAD.MOV.U32 R7, RZ, RZ, R18 ;  /* 0x000000ffff077224 */ /* 0x004fc600078e0012 */
[----:B------:R2:W-:Y:S02]  /*1ab30*/  STG.E.U8 desc[UR30][R118.64], R11 ;  /* 0x0000000b76007986 */ /* 0x0005e4000c10111e */
[----:B------:R-:W-:Y:S02]  /*1ab40*/  SHF.R.S32.HI R7, RZ, 0x8, R7 ;  /* 0x00000008ff077819 */ /* 0x000fe40000011407 */
[----:B------:R3:W-:Y:S01]  /*1ab50*/  STG.E.U8 desc[UR30][R120.64], R16 ;  /* 0x0000001078007986 */ /* 0x0007e2000c10111e */
[----:B0-----:R-:W-:-:S03]  /*1ab60*/  PRMT R21, R0, 0x9910, RZ ;  /* 0x0000991000157816 */ /* 0x001fc600000000ff */
[----:B------:R-:W-:Y:S01]  /*1ab70*/  STG.E.U8 desc[UR30][R122.64], R33 ;  /* 0x000000217a007986 */ /* 0x000fe2000c10111e */
[----:B--2---:R-:W-:-:S03]  /*1ab80*/  SHF.R.S32.HI R11, RZ, 0x8, R6 ;  /* 0x00000008ff0b7819 */ /* 0x004fc60000011406 */
[----:B------:R-:W-:Y:S01]  /*1ab90*/  STG.E.U8 desc[UR30][R124.64], R23 ;  /* 0x000000177c007986 */ /* 0x000fe2000c10111e */
[----:B------:R-:W-:Y:S02]  /*1aba0*/  PRMT R6, R25, 0x9910, RZ ;  /* 0x0000991019067816 */ /* 0x000fe400000000ff */
[----:B------:R-:W-:Y:S01]  /*1abb0*/  SHF.R.S32.HI R21, RZ, 0x8, R21 ;  /* 0x00000008ff157819 */ /* 0x000fe20000011415 */
[----:B------:R0:W-:Y:S01]  /*1abc0*/  STG.E.U8 desc[UR30][R126.64], R7 ;  /* 0x000000077e007986 */ /* 0x0001e2000c10111e */
[----:B---3--:R-:W-:-:S03]  /*1abd0*/  PRMT R16, R19, 0x9910, RZ ;  /* 0x0000991013107816 */ /* 0x008fc600000000ff */
[----:B------:R2:W-:Y:S04]  /*1abe0*/  STG.E.U8 desc[UR30][R128.64], R12 ;  /* 0x0000000c80007986 */ /* 0x0005e8000c10111e */
[----:B------:R3:W-:Y:S01]  /*1abf0*/  STG.E.U8 desc[UR30][R130.64], R11 ;  /* 0x0000000b82007986 */ /* 0x0007e2000c10111e */
[----:B0-----:R-:W-:Y:S01]  /*1ac00*/  SHF.R.S32.HI R7, RZ, 0x8, R6 ;  /* 0x00000008ff077819 */ /* 0x001fe20000011406 */
[----:B------:R-:W-:Y:S02]  /*1ac10*/  IMAD.MOV.U32 R6, RZ, RZ, R16 ;  /* 0x000000ffff067224 */ /* 0x000fe400078e0010 */
[----:B------:R0:W-:Y:S01]  /*1ac20*/  STG.E.U8 desc[UR30][R132.64], R0 ;  /* 0x0000000084007986 */ /* 0x0001e2000c10111e */
[----:B--2---:R-:W-:-:S03]  /*1ac30*/  PRMT R12, R14, 0x9910, RZ ;  /* 0x000099100e0c7816 */ /* 0x004fc600000000ff */
[----:B------:R2:W-:Y:S01]  /*1ac40*/  STG.E.U8 desc[UR30][R134.64], R21 ;  /* 0x0000001586007986 */ /* 0x0005e2000c10111e */
[----:B---3--:R-:W-:Y:S02]  /*1ac50*/  SHF.R.S32.HI R11, RZ, 0x8, R6 ;  /* 0x00000008ff0b7819 */ /* 0x008fe40000011406 */
[----:B------:R-:W-:Y:S01]  /*1ac60*/  PRMT R6, R9, 0x9910, RZ ;  /* 0x0000991009067816 */ /* 0x000fe200000000ff */
[----:B------:R-:W-:Y:S01]  /*1ac70*/  STG.E.U8 desc[UR30][R136.64], R25 ;  /* 0x0000001988007986 */ /* 0x000fe2000c10111e */
[----:B0-----:R-:W-:-:S03]  /*1ac80*/  MOV R0, R12 ;  /* 0x0000000c00007202 */ /* 0x001fc60000000f00 */
[----:B------:R0:W-:Y:S01]  /*1ac90*/  STG.E.U8 desc[UR30][R138.64], R7 ;  /* 0x000000078a007986 */ /* 0x0001e2000c10111e */
[----:B--2---:R-:W-:Y:S01]  /*1aca0*/  SHF.R.S32.HI R21, RZ, 0x8, R0 ;  /* 0x00000008ff157819 */ /* 0x004fe20000011400 */
[----:B------:R-:W-:Y:S01]  /*1acb0*/  IMAD.MOV.U32 R0, RZ, RZ, R6 ;  /* 0x000000ffff007224 */ /* 0x000fe200078e0006 */
[----:B------:R-:W-:Y:S01]  /*1acc0*/  PRMT R6, R4, 0x9910, RZ ;  /* 0x0000991004067816 */ /* 0x000fe200000000ff */
[----:B------:R2:W-:Y:S04]  /*1acd0*/  STG.E.U8 desc[UR30][R140.64], R19 ;  /* 0x000000138c007986 */ /* 0x0005e8000c10111e */
[----:B------:R3:W-:Y:S01]  /*1ace0*/  STG.E.U8 desc[UR30][R142.64], R11 ;  /* 0x0000000b8e007986 */ /* 0x0007e2000c10111e */
[----:B0-----:R-:W-:Y:S01]  /*1acf0*/  SHF.R.S32.HI R7, RZ, 0x8, R0 ;  /* 0x00000008ff077819 */ /* 0x001fe20000011400 */
[----:B------:R-:W-:-:S02]  /*1ad00*/  IMAD.MOV.U32 R0, RZ, RZ, R6 ;  /* 0x000000ffff007224 */ /* 0x000fc400078e0006 */
[----:B------:R-:W-:Y:S01]  /*1ad10*/  STG.E.U8 desc[UR30][R144.64], R14 ;  /* 0x0000000e90007986 */ /* 0x000fe2000c10111e */
[----:B------:R-:W-:Y:S02]  /*1ad20*/  PRMT R6, R105, 0x9910, RZ ;  /* 0x0000991069067816 */ /* 0x000fe400000000ff */
[----:B--2---:R-:W-:Y:S01]  /*1ad30*/  PRMT R19, R29, 0x9910, RZ ;  /* 0x000099101d137816 */ /* 0x004fe200000000ff */
[----:B------:R-:W-:Y:S01]  /*1ad40*/  STG.E.U8 desc[UR30][R146.64], R21 ;  /* 0x0000001592007986 */ /* 0x000fe2000c10111e */
[----:B---3--:R-:W-:-:S03]  /*1ad50*/  SHF.R.S32.HI R11, RZ, 0x8, R0 ;  /* 0x00000008ff0b7819 */ /* 0x008fc60000011400 */
[----:B------:R0:W-:Y:S01]  /*1ad60*/  STG.E.U8 desc[UR30][R148.64], R9 ;  /* 0x0000000994007986 */ /* 0x0001e2000c10111e */
[----:B------:R-:W-:Y:S02]  /*1ad70*/  PRMT R0, R27, 0x9910, RZ ;  /* 0x000099101b007816 */ /* 0x000fe400000000ff */
[----:B------:R-:W-:Y:S01]  /*1ad80*/  SHF.R.S32.HI R19, RZ, 0x8, R19 ;  /* 0x00000008ff137819 */ /* 0x000fe20000011413 */
[----:B------:R2:W-:Y:S04]  /*1ad90*/  STG.E.U8 desc[UR30][R150.64], R7 ;  /* 0x0000000796007986 */ /* 0x0005e8000c10111e */
[----:B------:R3:W-:Y:S04]  /*1ada0*/  STG.E.U8 desc[UR30][R152.64], R4 ;  /* 0x0000000498007986 */ /* 0x0007e8000c10111e */
[----:B------:R4:W-:Y:S01]  /*1adb0*/  STG.E.U8 desc[UR30][R154.64], R11 ;  /* 0x0000000b9a007986 */ /* 0x0009e2000c10111e */
[----:B0-----:R-:W-:-:S02]  /*1adc0*/  PRMT R9, R24, 0x9910, RZ ;  /* 0x0000991018097816 */ /* 0x001fc400000000ff */
[----:B--2---:R-:W-:Y:S01]  /*1add0*/  SHF.R.S32.HI R7, RZ, 0x8, R0 ;  /* 0x00000008ff077819 */ /* 0x004fe20000011400 */
[----:B------:R-:W-:Y:S01]  /*1ade0*/  STG.E.U8 desc[UR30][R156.64], R29 ;  /* 0x0000001d9c007986 */ /* 0x000fe2000c10111e */
[----:B------:R-:W-:Y:S02]  /*1adf0*/  PRMT R0, R20, 0x9910, RZ ;  /* 0x0000991014007816 */ /* 0x000fe400000000ff */
[----:B---3--:R-:W-:Y:S01]  /*1ae00*/  PRMT R4, R17, 0x9910, RZ ;  /* 0x0000991011047816 */ /* 0x008fe200000000ff */
[----:B------:R-:W-:Y:S01]  /*1ae10*/  STG.E.U8 desc[UR30][R158.64], R19 ;  /* 0x000000139e007986 */ /* 0x000fe2000c10111e */
[----:B------:R-:W-:Y:S02]  /*1ae20*/  SHF.R.S32.HI R9, RZ, 0x8, R9 ;  /* 0x00000008ff097819 */ /* 0x000fe40000011409 */
[----:B----4-:R-:W-:Y:S01]  /*1ae30*/  PRMT R11, R22, 0x9910, RZ ;  /* 0x00009910160b7816 */ /* 0x010fe200000000ff */
[----:B------:R-:W-:Y:S03]  /*1ae40*/  STG.E.U8 desc[UR30][R160.64], R27 ;  /* 0x0000001ba0007986 */ /* 0x000fe6000c10111e */
[----:B------:R-:W-:Y:S01]  /*1ae50*/  SHF.R.S32.HI R11, RZ, 0x8, R11 ;  /* 0x00000008ff0b7819 */ /* 0x000fe2000001140b */
[----:B------:R0:W-:Y:S04]  /*1ae60*/  STG.E.U8 desc[UR30][R162.64], R7 ;  /* 0x00000007a2007986 */ /* 0x0001e8000c10111e */
        /* <DEDUP_REMOVED lines=25> */
[----:B------:R0:W-:Y:S04]  /*1b000*/  STG.E.U8 desc[UR30][R184.64], R13 ;  /* 0x0000000db8007986 */ /* 0x0001e8000c10111e */
[----:B------:R3:W-:Y:S01]  /*1b010*/  STG.E.U8 desc[UR30][R186.64], R7 ;  /* 0x00000007ba007986 */ /* 0x0007e2000c10111e */
[----:B--2---:R-:W-:-:S02]  /*1b020*/  SHF.R.S32.HI R11, RZ, 0x8, R0 ;  /* 0x00000008ff0b7819 */ /* 0x004fc40000011400 */
[----:B------:R-:W-:Y:S01]  /*1b030*/  MOV R0, R4 ;  /* 0x0000000400007202 */ /* 0x000fe20000000f00 */
[----:B------:R-:W-:Y:S01]  /*1b040*/  STG.E.U8 desc[UR30][R188.64], R10 ;  /* 0x0000000abc007986 */ /* 0x000fe2000c10111e */
[----:B------:R-:W-:Y:S01]  /*1b050*/  PRMT R4, R30, 0x9910, RZ ;  /* 0x000099101e047816 */ /* 0x000fe200000000ff */
[----:B0-----:R-:W0:Y:S02]  /*1b060*/  LDC.64 R12, c[0x0][0x3a0] ;  /* 0x0000e800ff0c7b82 */ /* 0x001e240000000a00 */
[----:B------:R2:W-:Y:S01]  /*1b070*/  STG.E.U8 desc[UR30][R190.64], R9 ;  /* 0x00000009be007986 */ /* 0x0005e2000c10111e */
[----:B---3--:R-:W-:-:S03]  /*1b080*/  SHF.R.S32.HI R7, RZ, 0x8, R0 ;  /* 0x00000008ff077819 */ /* 0x008fc60000011400 */
[----:B------:R-:W-:Y:S01]  /*1b090*/  STG.E.U8 desc[UR30][R192.64], R8 ;  /* 0x00000008c0007986 */ /* 0x000fe2000c10111e */
[----:B------:R-:W-:-:S03]  /*1b0a0*/  PRMT R0, R31, 0x9910, RZ ;  /* 0x000099101f007816 */ /* 0x000fc600000000ff */
[----:B------:R3:W-:Y:S01]  /*1b0b0*/  STG.E.U8 desc[UR30][R194.64], R11 ;  /* 0x0000000bc2007986 */ /* 0x0007e2000c10111e */
[----:B--2---:R-:W-:Y:S01]  /*1b0c0*/  SHF.R.S32.HI R9, RZ, 0x8, R0 ;  /* 0x00000008ff097819 */ /* 0x004fe20000011400 */
[----:B------:R-:W-:Y:S02]  /*1b0d0*/  IMAD.MOV.U32 R0, RZ, RZ, R4 ;  /* 0x000000ffff007224 */ /* 0x000fe400078e0004 */
[----:B------:R2:W-:Y:S01]  /*1b0e0*/  STG.E.U8 desc[UR30][R196.64], R5 ;  /* 0x00000005c4007986 */ /* 0x0005e2000c10111e */
[----:B------:R-:W-:Y:S01]  /*1b0f0*/  IMAD.MOV.U32 R4, RZ, RZ, R6 ;  /* 0x000000ffff047224 */ /* 0x000fe200078e0006 */
[----:B------:R-:W-:Y:S02]  /*1b100*/  PRMT R6, R3, 0x9910, RZ ;  /* 0x0000991003067816 */ /* 0x000fe400000000ff */
[----:B------:R4:W-:Y:S01]  /*1b110*/  STG.E.U8 desc[UR30][R198.64], R7 ;  /* 0x00000007c6007986 */ /* 0x0009e2000c10111e */
[----:B---3--:R-:W-:-:S03]  /*1b120*/  SHF.L.U32 R11, R234, 0x2, RZ ;  /* 0x00000002ea0b7819 */ /* 0x008fc600000006ff */
[----:B------:R-:W-:Y:S01]  /*1b130*/  STG.E.U8 desc[UR30][R200.64], R31 ;  /* 0x0000001fc8007986 */ /* 0x000fe2000c10111e */
[----:B--2---:R-:W-:-:S03]  /*1b140*/  SHF.R.S32.HI R5, RZ, 0x8, R0 ;  /* 0x00000008ff057819 */ /* 0x004fc60000011400 */
[----:B------:R2:W-:Y:S01]  /*1b150*/  STG.E.U8 desc[UR30][R202.64], R9 ;  /* 0x00000009ca007986 */ /* 0x0005e2000c10111e */
[----:B------:R-:W-:Y:S02]  /*1b160*/  PRMT R0, R69, 0x9910, RZ ;  /* 0x0000991045007816 */ /* 0x000fe400000000ff */
[----:B----4-:R-:W-:Y:S01]  /*1b170*/  SHF.R.S32.HI R7, RZ, 0x8, R4 ;  /* 0x00000008ff077819 */ /* 0x010fe20000011404 */
[----:B------:R-:W-:Y:S01]  /*1b180*/  STG.E.U8 desc[UR30][R204.64], R30 ;  /* 0x0000001ecc007986 */ /* 0x000fe2000c10111e */
[----:B0-----:R-:W-:-:S03]  /*1b190*/  IADD3 R4, P0, P1, R11, UR6, R12 ;  /* 0x000000060b047c10 */ /* 0x001fc6000f91e00c */
[----:B------:R0:W-:Y:S04]  /*1b1a0*/  STG.E.U8 desc[UR30][R206.64], R5 ;  /* 0x00000005ce007986 */ /* 0x0001e8000c10111e */
[----:B------:R-:W-:Y:S01]  /*1b1b0*/  STG.E.U8 desc[UR30][R208.64], R105 ;  /* 0x00000069d0007986 */ /* 0x000fe2000c10111e */
[----:B--2---:R-:W-:Y:S02]  /*1b1c0*/  IMAD.MOV.U32 R9, RZ, RZ, R0 ;  /* 0x000000ffff097224 */ /* 0x004fe400078e0000 */
[----:B------:R-:W-:Y:S01]  /*1b1d0*/  IMAD.HI R0, R234, 0x4, RZ ;  /* 0x00000004ea007827 */ /* 0x000fe200078e02ff */
[----:B------:R2:W-:Y:S02]  /*1b1e0*/  STG.E.U8 desc[UR30][R210.64], R7 ;  /* 0x00000007d2007986 */ /* 0x0005e4000c10111e */
[----:B------:R-:W-:-:S02]  /*1b1f0*/  SHF.R.S32.HI R9, RZ, 0x8, R9 ;  /* 0x00000008ff097819 */ /* 0x000fc40000011409 */
[----:B0-----:R-:W-:Y:S01]  /*1b200*/  IADD3.X R5, PT, PT, R0, UR5, R13, P0, P1 ;  /* 0x0000000500057c10 */ /* 0x001fe200087e240d */
[----:B------:R0:W-:Y:S04]  /*1b210*/  STG.E.U8 desc[UR30][R212.64], R69 ;  /* 0x00000045d4007986 */ /* 0x0001e8000c10111e */
[----:B------:R0:W-:Y:S01]  /*1b220*/  STG.E.U8 desc[UR30][R214.64], R9 ;  /* 0x00000009d6007986 */ /* 0x0001e2000c10111e */
[----:B--2---:R-:W-:-:S03]  /*1b230*/  IMAD.MOV.U32 R7, RZ, RZ, R6 ;  /* 0x000000ffff077224 */ /* 0x004fc600078e0006 */
[----:B------:R0:W-:Y:S02]  /*1b240*/  STG.E.U8 desc[UR30][R216.64], R3 ;  /* 0x00000003d8007986 */ /* 0x0001e4000c10111e */
[----:B------:R-:W-:-:S05]  /*1b250*/  SHF.R.S32.HI R7, RZ, 0x8, R7 ;  /* 0x00000008ff077819 */ /* 0x000fca0000011407 */
[----:B------:R0:W-:Y:S04]  /*1b260*/  STG.E.U8 desc[UR30][R218.64], R7 ;  /* 0x00000007da007986 */ /* 0x0001e8000c10111e */
[----:B------:R0:W-:Y:S01]  /*1b270*/  STG.E desc[UR30][R4.64], R2 ;  /* 0x0000000204007986 */ /* 0x0001e2000c10191e */
[----:B-1----:R-:W-:Y:S06]  /*1b280*/  BAR.SYNC.DEFER_BLOCKING 0x0 ;  /* 0x0000000000007b1d */ /* 0x002fec0000010000 */
[----:B------:R-:W-:Y:S05]  /*1b290*/  BRA.U UP0, `(.L_x_20) ;  /* 0x0000000100a07547 */ /* 0x000fea000b800000 */
[----:B------:R-:W1:Y:S01]  /*1b2a0*/  S2UR UR5, SR_CgaCtaId ;  /* 0x00000000000579c3 */ /* 0x000e620000008800 */
[----:B------:R-:W-:Y:S01]  /*1b2b0*/  NOP ;  /* 0x0000000000007918 */ /* 0x000fe20000000000 */
[----:B------:R-:W-:Y:S01]  /*1b2c0*/  UMOV UR4, 0x50 ;  /* 0x0000005000047882 */ /* 0x000fe20000000000 */
[----:B------:R-:W-:Y:S02]  /*1b2d0*/  IMAD.U32 R0, RZ, RZ, UR29 ;  /* 0x0000001dff007e24 */ /* 0x000fe4000f8e00ff */
[----:B0-----:R-:W-:Y:S02]  /*1b2e0*/  HFMA2 R7, -RZ, RZ, 0, 5.9604644775390625e-08 ;  /* 0x00000001ff077431 */ /* 0x001fe400000001ff */
[----:B------:R-:W-:Y:S01]  /*1b2f0*/  IMAD.MOV.U32 R3, RZ, RZ, 0xffff ;  /* 0x0000ffffff037424 */ /* 0x000fe200078e00ff */
[----:B------:R-:W-:-:S04]  /*1b300*/  LOP3.LUT R0, R0, 0xffff, RZ, 0xc0, !PT ;  /* 0x0000ffff00007812 */ /* 0x000fc800078ec0ff */
[----:B------:R-:W-:-:S05]  /*1b310*/  SHF.R.U32.HI R0, RZ, 0x5, R0 ;  /* 0x00000005ff007819 */ /* 0x000fca0000011600 */
[----:B------:R-:W-:Y:S01]  /*1b320*/  VIADD R2, R0, 0x10 ;  /* 0x0000001000027836 */ /* 0x000fe20000000000 */
[----:B------:R-:W-:Y:S01]  /*1b330*/  SHF.L.U32 R0, R3, R0, RZ ;  /* 0x0000000003007219 */ /* 0x000fe200000006ff */
[----:B-1----:R-:W-:-:S03]  /*1b340*/  ULEA UR6, UR5, UR4, 0x18 ;  /* 0x0000000405067291 */ /* 0x002fc6000f8ec0ff */
[----:B------:R-:W-:-:S04]  /*1b350*/  SHF.L.U32 R3, R7, R2, RZ ;  /* 0x0000000207037219 */ /* 0x000fc800000006ff */
[----:B------:R-:W-:Y:S02]  /*1b360*/  LOP3.LUT R0, R3, R0, RZ, 0xfc, !PT ;  /* 0x0000000003007212 */ /* 0x000fe400078efcff */
[----:B------:R-:W0:Y:S02]  /*1b370*/  LDS R5, [UR6] ;  /* 0x00000006ff057984 */ /* 0x000e240008000800 */
[C---:B------:R-:W-:Y:S02]  /*1b380*/  LOP3.LUT R2, R0.reuse, 0xffff, RZ, 0xc0, !PT ;  /* 0x0000ffff00027812 */ /* 0x040fe400078ec0ff */
[----:B0-----:R-:W-:-:S04]  /*1b390*/  LOP3.LUT R3, R0, 0xffff, R5, 0x80, !PT ;  /* 0x0000ffff00037812 */ /* 0x001fc800078e8005 */
[----:B------:R-:W-:-:S13]  /*1b3a0*/  ISETP.NE.AND P0, PT, R3, R2, PT ;  /* 0x000000020300720c */ /* 0x000fda0003f05270 */
[----:B------:R-:W-:Y:S05]  /*1b3b0*/  @P0 BRA `(.L_x_21) ;  /* 0x0000000000500947 */ /* 0x000fea0003800000 */
[----:B------:R-:W-:Y:S02]  /*1b3c0*/  SHF.R.U32.HI R5, RZ, 0x10, R5 ;  /* 0x00000010ff057819 */ /* 0x000fe40000011605 */
[----:B------:R-:W-:-:S04]  /*1b3d0*/  SHF.R.U32.HI R2, RZ, 0x10, R0 ;  /* 0x00000010ff027819 */ /* 0x000fc80000011600 */
[----:B------:R-:W-:-:S04]  /*1b3e0*/  LOP3.LUT R5, R5, R2, RZ, 0xc0, !PT ;  /* 0x0000000205057212 */ /* 0x000fc800078ec0ff */
[----:B------:R-:W-:-:S13]  /*1b3f0*/  ISETP.NE.AND P0, PT, R5, R2, PT ;  /* 0x000000020500720c */ /* 0x000fda0003f05270 */
[----:B------:R-:W-:Y:S05]  /*1b400*/  @P0 BRA `(.L_x_22) ;  /* 0x0000000000300947 */ /* 0x000fea0003800000 */
[----:B------:R-:W-:Y:S01]  /*1b410*/  R2UR UR4, R0 ;  /* 0x00000000000472ca */ /* 0x000fe200000e0000 */
[----:B------:R-:W-:Y:S01]  /*1b420*/  VOTEU.ANY UR5, UPT, PT ;  /* 0x0000000000057886 */ /* 0x000fe200038e0100 */
[----:B------:R-:W0:Y:S01]  /*1b430*/  S2R R0, SR_LANEID ;  /* 0x0000000000007919 */ /* 0x000e220000000000 */
[----:B------:R-:W-:-:S10]  /*1b440*/  UFLO.U32 UR5, UR5 ;  /* 0x00000005000572bd */ /* 0x000fd400080e0000 */
[----:B------:R-:W-:-:S06]  /*1b450*/  ULOP3.LUT UR4, URZ, UR4, URZ, 0x33, !UPT ;  /* 0x00000004ff047292 */ /* 0x000fcc000f8e33ff */
[----:B------:R-:W-:-:S04]  /*1b460*/  IMAD.U32 R2, RZ, RZ, UR4 ;  /* 0x00000004ff027e24 */ /* 0x000fc8000f8e00ff */
[----:B------:R-:W1:Y:S02]  /*1b470*/  REDUX UR7, R2 ;  /* 0x00000000020773c4 */ /* 0x000e640000000000 */
[----:B------:R2:W-:Y:S01]  /*1b480*/  UTCATOMSWS.AND URZ, UR4 ;  /* 0x0000000400ff79e3 */ /* 0x0005e20008000000 */
[----:B0-----:R-:W-:Y:S01]  /*1b490*/  ISETP.EQ.U32.AND P0, PT, R0, UR5, PT ;  /* 0x0000000500007c0c */ /* 0x001fe2000bf02070 */
[----:B-1----:R-:W-:-:S12]  /*1b4a0*/  IMAD.U32 R0, RZ, RZ, UR7 ;  /* 0x00000007ff007e24 */ /* 0x002fd8000f8e00ff */
[----:B------:R2:W-:Y:S01]  /*1b4b0*/  @P0 ATOMS.AND RZ, [UR6], R0 ;  /* 0x00000000ffff098c */ /* 0x0005e2000a800006 */
[----:B------:R-:W-:Y:S05]  /*1b4c0*/  BRA `(.L_x_20) ;  /* 0x0000000000147947 */ /* 0x000fea0003800000 */
.L_x_22:
[----:B------:R-:W-:-:S07]  /*1b4d0*/  MOV R2, 0x1b4f0 ;  /* 0x0001b4f000027802 */ /* 0x000fce0000000f00 */
[----:B------:R-:W-:Y:S05]  /*1b4e0*/  CALL.REL.NOINC `($__internal_0_$__cuda_sm10x_tcgen05_guardrail_trap_col_being_dealloced_not_returned_by_alloc) ;  /* 0x0000000000447944 */ /* 0x000fea0003c00000 */
[----:B------:R-:W-:Y:S05]  /*1b4f0*/  BRA `(.L_x_20) ;  /* 0x0000000000087947 */ /* 0x000fea0003800000 */
.L_x_21:
[----:B------:R-:W-:-:S07]  /*1b500*/  MOV R2, 0x1b520 ;  /* 0x0001b52000027802 */ /* 0x000fce0000000f00 */
[----:B------:R-:W-:Y:S05]  /*1b510*/  CALL.REL.NOINC `($__internal_2_$__cuda_sm10x_tcgen05_guardrail_trap_unallocated_columns_being_dealloced) ;  /* 0x0000000000507944 */ /* 0x000fea0003c00000 */
.L_x_20:
[----:B------:R-:W-:Y:S01]  /*1b520*/  NOP ;  /* 0x0000000000007918 */ /* 0x000fe20000000000 */
[----:B--2---:R-:W-:Y:S05]  /*1b530*/  EXIT ;  /* 0x000000000000794d */ /* 0x004fea0003800000 */
.L_x_8:
[----:B------:R-:W1:Y:S02]  /*1b540*/  SYNCS.PHASECHK.TRANS64.TRYWAIT P3, [UR23+0xa000], RZ ;  /* 0x00a000ffff0075a7 */ /* 0x000e640008061117 */
[----:B-1----:R-:W-:Y:S05]  /*1b550*/  @!P3 BRA `(.L_x_8) ;  /* 0xfffffffc00f8b947 */ /* 0x002fea000383ffff */
[----:B------:R-:W-:Y:S05]  /*1b560*/  BRA `(.L_x_7) ;  /* 0xfffffec400ec7947 */ /* 0x000fea000383ffff */
.L_x_14:
[----:B------:R-:W1:Y:S02]  /*1b570*/  SYNCS.PHASECHK.TRANS64.TRYWAIT P1, [UR23+0xf010], RZ ;  /* 0x00f010ffff0075a7 */ /* 0x000e640008021117 */
[----:B-1----:R-:W-:Y:S05]  /*1b580*/  @!P1 BRA `(.L_x_14) ;  /* 0xfffffffc00f89947 */ /* 0x002fea000383ffff */
[----:B------:R-:W-:Y:S05]  /*1b590*/  BRA `(.L_x_23) ;  /* 0xffffff2400d87947 */ /* 0x000fea000383ffff */
.L_x_15:
[----:B------:R-:W0:Y:S02]  /*1b5a0*/  SYNCS.PHASECHK.TRANS64.TRYWAIT P1, [UR21], R0 ;  /* 0x00000000ff0075a7 */ /* 0x000e240008021115 */
[----:B0-----:R-:W-:Y:S05]  /*1b5b0*/  @!P1 BRA `(.L_x_15) ;  /* 0xfffffffc00f89947 */ /* 0x001fea000383ffff */
[----:B------:R-:W-:Y:S05]  /*1b5c0*/  BRA `(.L_x_24) ;  /* 0xffffff28003c7947 */ /* 0x000fea000383ffff */
.L_x_19:
[----:B------:R-:W0:Y:S02]  /*1b5d0*/  SYNCS.PHASECHK.TRANS64.TRYWAIT P1, [UR21], R3 ;  /* 0x00000003ff0075a7 */ /* 0x000e240008021115 */
[----:B0-----:R-:W-:Y:S05]  /*1b5e0*/  @!P1 BRA `(.L_x_19) ;  /* 0xfffffffc00f89947 */ /* 0x001fea000383ffff */
[----:B------:R-:W-:Y:S05]  /*1b5f0*/  BRA `(.L_x_18) ;  /* 0xffffff6800987947 */ /* 0x000fea000383ffff */
        .weak           $__internal_0_$__cuda_sm10x_tcgen05_guardrail_trap_col_being_dealloced_not_returned_by_alloc
        .type           $__internal_0_$__cuda_sm10x_tcgen05_guardrail_trap_col_being_dealloced_not_returned_by_alloc,@function
        .size           $__internal_0_$__cuda_sm10x_tcgen05_guardrail_trap_col_being_dealloced_not_returned_by_alloc,($__internal_1_$__cuda_sm10x_tcgen05_guardrail_trap_phase_invalid_during_alloc - $__internal_0_$__cuda_sm10x_tcgen05_guardrail_trap_col_being_dealloced_not_returned_by_alloc)
$__internal_0_$__cuda_sm10x_tcgen05_guardrail_trap_col_being_dealloced_not_returned_by_alloc:
[----:B------:R-:W-:Y:S05]  /*1b600*/  BPT.TRAP 0x1 ;  /* 0x000000040000795c */ /* 0x000fea0000300000 */
[----:B------:R-:W-:-:S04]  /*1b610*/  MOV R3, 0x0 ;  /* 0x0000000000037802 */ /* 0x000fc80000000f00 */
[----:B------:R-:W-:Y:S05]  /*1b620*/  RET.REL.NODEC R2 `(attn_fwd) ;  /* 0xfffffe4802747950 */ /* 0x000fea0003c3ffff */
        .weak           $__internal_1_$__cuda_sm10x_tcgen05_guardrail_trap_phase_invalid_during_alloc
        .type           $__internal_1_$__cuda_sm10x_tcgen05_guardrail_trap_phase_invalid_during_alloc,@function
        .size           $__internal_1_$__cuda_sm10x_tcgen05_guardrail_trap_phase_invalid_during_alloc,($__internal_2_$__cuda_sm10x_tcgen05_guardrail_trap_unallocated_columns_being_dealloced - $__internal_1_$__cuda_sm10x_tcgen05_guardrail_trap_phase_invalid_during_alloc)
$__internal_1_$__cuda_sm10x_tcgen05_guardrail_trap_phase_invalid_during_alloc:
[----:B------:R-:W-:Y:S05]  /*1b630*/  BPT.TRAP 0x1 ;  /* 0x000000040000795c */ /* 0x000fea0000300000 */
[----:B------:R-:W-:-:S04]  /*1b640*/  IMAD.MOV.U32 R3, RZ, RZ, 0x0 ;  /* 0x00000000ff037424 */ /* 0x000fc800078e00ff */
[----:B------:R-:W-:Y:S05]  /*1b650*/  RET.REL.NODEC R2 `(attn_fwd) ;  /* 0xfffffe4802687950 */ /* 0x000fea0003c3ffff */
        .weak           $__internal_2_$__cuda_sm10x_tcgen05_guardrail_trap_unallocated_columns_being_dealloced
        .type           $__internal_2_$__cuda_sm10x_tcgen05_guardrail_trap_unallocated_columns_being_dealloced,@function
        .size           $__internal_2_$__cuda_sm10x_tcgen05_guardrail_trap_unallocated_columns_being_dealloced,(.L_x_28 - $__internal_2_$__cuda_sm10x_tcgen05_guardrail_trap_unallocated_columns_being_dealloced)
$__internal_2_$__cuda_sm10x_tcgen05_guardrail_trap_unallocated_columns_being_dealloced:
[----:B------:R-:W-:Y:S05]  /*1b660*/  BPT.TRAP 0x1 ;  /* 0x000000040000795c */ /* 0x000fea0000300000 */
[----:B------:R-:W-:-:S04]  /*1b670*/  IMAD.MOV.U32 R3, RZ, RZ, 0x0 ;  /* 0x00000000ff037424 */ /* 0x000fc800078e00ff */
[----:B------:R-:W-:Y:S05]  /*1b680*/  RET.REL.NODEC R2 `(attn_fwd) ;  /* 0xfffffe48025c7950 */ /* 0x000fea0003c3ffff */
.L_x_25:
[----:B------:R-:W-:-:S00]  /*1b690*/  BRA `(.L_x_25) ;  /* 0xfffffffc00fc7947 */ /* 0x000fc0000383ffff */
[----:B------:R-:W-:-:S00]  /*1b6a0*/  NOP ;  /* 0x0000000000007918 */ /* 0x000fc00000000000 */
        /* <DEDUP_REMOVED lines=13> */
.L_x_28:


//--------------------- .nv.global.init           --------------------------
	.section	.nv.global.init,"aw",@progbits
.nv.global.init:
	.type		_$_str,@object
	.size		_$_str,(.L_3 - _$_str)
_$_str:
        /*0000*/ 	.byte	0x5f, 0x5f, 0x43, 0x55, 0x44, 0x41, 0x5f, 0x46, 0x54, 0x5a, 0x00
.L_3:


//--------------------- .nv.shared.attn_fwd       --------------------------
	.section	.nv.shared.attn_fwd,"aw",@nobits
	.sectionflags	@""
	.align	16
	.zero		1024


//--------------------- .nv.shared.reserved.0     --------------------------
	.section	.nv.shared.reserved.0,"aw",@nobits
	.align	8
	.weak		__nv_reservedSMEM_offset_0_alias
	.size		__nv_reservedSMEM_offset_0_alias, 0, 64
	.other		__nv_reservedSMEM_offset_0_alias,@"STO_CUDA_RESERVED_SHARED STV_DEFAULT"
__nv_reservedSMEM_offset_0_alias:
	.zero		0
.nv.shared.reserved.0:
	.zero		64
	.weak		__nv_reservedSMEM_allocation_phase
	.type		__nv_reservedSMEM_allocation_phase,@object
	.size		__nv_reservedSMEM_allocation_phase,(.L_0 - __nv_reservedSMEM_allocation_phase)
__nv_reservedSMEM_allocation_phase:
	.zero		1
.L_0:
	.zero		7
	.weak		__nv_reservedSMEM_devtool_atexit_pc
	.type		__nv_reservedSMEM_devtool_atexit_pc,@object
	.size		__nv_reservedSMEM_devtool_atexit_pc,(__nv_reservedSMEM_allocation_mask - __nv_reservedSMEM_devtool_atexit_pc)
__nv_reservedSMEM_devtool_atexit_pc:
	.zero		8
	.weak		__nv_reservedSMEM_allocation_mask
	.type		__nv_reservedSMEM_allocation_mask,@object
	.size		__nv_reservedSMEM_allocation_mask,(.L_2 - __nv_reservedSMEM_allocation_mask)
__nv_reservedSMEM_allocation_mask:
	.zero		4
.L_2:


//--------------------- .nv.constant0.attn_fwd    --------------------------
	.section	.nv.constant0.attn_fwd,"a",@progbits
	.sectionflags	@""
	.align	4
.nv.constant0.attn_fwd:
	.zero		1032


//--------------------- SYMBOLS --------------------------

	.type		.nv.reservedSmem.offset0,@object
	.size		.nv.reservedSmem.offset0,0x4
	.type		.nv.reservedSmem.cap,@object
	.size		.nv.reservedSmem.cap,0x4
